# CuTe-DSL kernel — source=cudnn_frontend_dsl family=sdpa_bwd
# config = {"dtype": "Float16", "causal": false, "split_head": true}


// ===== COMPILED SASS (sm_100a) =====

	.target	sm_100a

	.elftype	@"ET_EXEC"


//--------------------- .note.nv.tkinfo           --------------------------
	.section	.note.nv.tkinfo,"",@"SHT_NOTE"
	.sectionflags	@"SHF_NOTE_NV_TKINFO"
	.tkinfo
        /*0018*/ 	.word	0x00000081
        /*0030*/ 	.string	""
        /*0030*/ 	.string	"ptxas"
        /*0030*/ 	.string	"Cuda compilation tools, release 12.9, V12.9.83"
        /*0030*/ 	.string	"Build system must define TOOLS_VERSION_EXTENDED"
        /*0030*/ 	.string	"-O 3 -arch sm_100a "



//--------------------- .note.nv.cuver            --------------------------
	.section	.note.nv.cuver,"",@"SHT_NOTE"
	.sectionflags	@"SHF_NOTE_NV_CUVER"
        /*0018*/ 	.short	0x0001
        /*001a*/ 	.short	0x0064
        /*001c*/ 	.short	0x0001
        /*001e*/ 	.short	0x0000
        /*0020*/ 	.short	0x0001
        /*0022*/ 	.short	0x0000


//--------------------- .nv.info                  --------------------------
	.section	.nv.info,"",@"SHT_CUDA_INFO"
	.align	4


	//----- nvinfo : EIATTR_REGCOUNT
	.align		4
        /*0000*/ 	.byte	0x04, 0x2f
        /*0002*/ 	.short	(.L_6 - .L_5)
	.align		4
.L_5:
        /*0004*/ 	.word	index@(kernel_cutlass_sum_OdO_cudnnsdpabwdfmha_backward_sm100_2kernelBlackwellFusedMultiHeadAttentionBackward_object_at__tensorptrf16gmemalign64o409625620481256div64_tensorptrf16gmemalign64o4096_0)
        /*0008*/ 	.word	0x00000016


	//----- nvinfo : EIATTR_FRAME_SIZE
	.align		4
.L_6:
        /*000c*/ 	.byte	0x04, 0x11
        /*000e*/ 	.short	(.L_8 - .L_7)
	.align		4
.L_7:
        /*0010*/ 	.word	index@(kernel_cutlass_sum_OdO_cudnnsdpabwdfmha_backward_sm100_2kernelBlackwellFusedMultiHeadAttentionBackward_object_at__tensorptrf16gmemalign64o409625620481256div64_tensorptrf16gmemalign64o4096_0)
        /*0014*/ 	.word	0x00000000


	//----- nvinfo : EIATTR_REGCOUNT
	.align		4
.L_8:
        /*0018*/ 	.byte	0x04, 0x2f
        /*001a*/ 	.short	(.L_10 - .L_9)
	.align		4
.L_9:
        /*001c*/ 	.word	index@(kernel_cutlass_kernel_cudnnsdpabwdfmha_dq_d256_sm100BlackwellFusedAttentionDQKernel_object_at_____Int32_Int32_Int32_TiledMMA_ThrLayoutVMNK21111000_PermutationMNK____MMAAtom_ThrID21_ShapeM_1)
        /*0020*/ 	.word	0x000000a8


	//----- nvinfo : EIATTR_FRAME_SIZE
	.align		4
.L_10:
        /*0024*/ 	.byte	0x04, 0x11
        /*0026*/ 	.short	(.L_12 - .L_11)
	.align		4
.L_11:
        /*0028*/ 	.word	index@($__internal_6_$__cuda_sm10x_tcgen05_guardrail_trap_unallocated_columns_being_dealloced)
        /*002c*/ 	.word	0x00000000


	//----- nvinfo : EIATTR_FRAME_SIZE
	.align		4
.L_12:
        /*0030*/ 	.byte	0x04, 0x11
        /*0032*/ 	.short	(.L_14 - .L_13)
	.align		4
.L_13:
        /*0034*/ 	.word	index@($__internal_5_$__cuda_sm10x_tcgen05_guardrail_trap_phase_invalid_during_alloc)
        /*0038*/ 	.word	0x00000000


	//----- nvinfo : EIATTR_FRAME_SIZE
	.align		4
.L_14:
        /*003c*/ 	.byte	0x04, 0x11
        /*003e*/ 	.short	(.L_16 - .L_15)
	.align		4
.L_15:
        /*0040*/ 	.word	index@($__internal_4_$__cuda_sm10x_tcgen05_guardrail_trap_col_being_dealloced_not_returned_by_alloc)
        /*0044*/ 	.word	0x00000000


	//----- nvinfo : EIATTR_FRAME_SIZE
	.align		4
.L_16:
        /*0048*/ 	.byte	0x04, 0x11
        /*004a*/ 	.short	(.L_18 - .L_17)
	.align		4
.L_17:
        /*004c*/ 	.word	index@(kernel_cutlass_kernel_cudnnsdpabwdfmha_dq_d256_sm100BlackwellFusedAttentionDQKernel_object_at_____Int32_Int32_Int32_TiledMMA_ThrLayoutVMNK21111000_PermutationMNK____MMAAtom_ThrID21_ShapeM_1)
        /*0050*/ 	.word	0x00000000


	//----- nvinfo : EIATTR_REGCOUNT
	.align		4
.L_18:
        /*0054*/ 	.byte	0x04, 0x2f
        /*0056*/ 	.short	(.L_20 - .L_19)
	.align		4
.L_19:
        /*0058*/ 	.word	index@(kernel_cutlass_dkdv_bwd_cudnnsdpabwdfmha_dkdv_d256_sm100BlackwellFusedAttentionDKDVKernel_object_at__TiledMMA_ThrLayoutVMNK21111000_PermutationMNK____MMAAtom_ThrID21_ShapeMNK2566416_TVLay_2)
        /*005c*/ 	.word	0x00000080


	//----- nvinfo : EIATTR_FRAME_SIZE
	.align		4
.L_20:
        /*0060*/ 	.byte	0x04, 0x11
        /*0062*/ 	.short	(.L_22 - .L_21)
	.align		4
.L_21:
        /*0064*/ 	.word	index@($__internal_3_$__cuda_sm20_div_u16)
        /*0068*/ 	.word	0x00000170


	//----- nvinfo : EIATTR_FRAME_SIZE
	.align		4
.L_22:
        /*006c*/ 	.byte	0x04, 0x11
        /*006e*/ 	.short	(.L_24 - .L_23)
	.align		4
.L_23:
        /*0070*/ 	.word	index@($__internal_2_$__cuda_sm10x_tcgen05_guardrail_trap_unallocated_columns_being_dealloced)
        /*0074*/ 	.word	0x00000170


	//----- nvinfo : EIATTR_FRAME_SIZE
	.align		4
.L_24:
        /*0078*/ 	.byte	0x04, 0x11
        /*007a*/ 	.short	(.L_26 - .L_25)
	.align		4
.L_25:
        /*007c*/ 	.word	index@($__internal_1_$__cuda_sm10x_tcgen05_guardrail_trap_phase_invalid_during_alloc)
        /*0080*/ 	.word	0x00000170


	//----- nvinfo : EIATTR_FRAME_SIZE
	.align		4
.L_26:
        /*0084*/ 	.byte	0x04, 0x11
        /*0086*/ 	.short	(.L_28 - .L_27)
	.align		4
.L_27:
        /*0088*/ 	.word	index@($__internal_0_$__cuda_sm10x_tcgen05_guardrail_trap_col_being_dealloced_not_returned_by_alloc)
        /*008c*/ 	.word	0x00000170


	//----- nvinfo : EIATTR_FRAME_SIZE
	.align		4
.L_28:
        /*0090*/ 	.byte	0x04, 0x11
        /*0092*/ 	.short	(.L_30 - .L_29)
	.align		4
.L_29:
        /*0094*/ 	.word	index@(kernel_cutlass_dkdv_bwd_cudnnsdpabwdfmha_dkdv_d256_sm100BlackwellFusedAttentionDKDVKernel_object_at__TiledMMA_ThrLayoutVMNK21111000_PermutationMNK____MMAAtom_ThrID21_ShapeMNK2566416_TVLay_2)
        /*0098*/ 	.word	0x00000170


	//----- nvinfo : EIATTR_MIN_STACK_SIZE
	.align		4
.L_30:
        /*009c*/ 	.byte	0x04, 0x12
        /*009e*/ 	.short	(.L_32 - .L_31)
	.align		4
.L_31:
        /*00a0*/ 	.word	index@(kernel_cutlass_dkdv_bwd_cudnnsdpabwdfmha_dkdv_d256_sm100BlackwellFusedAttentionDKDVKernel_object_at__TiledMMA_ThrLayoutVMNK21111000_PermutationMNK____MMAAtom_ThrID21_ShapeMNK2566416_TVLay_2)
        /*00a4*/ 	.word	0x00000170


	//----- nvinfo : EIATTR_MIN_STACK_SIZE
	.align		4
.L_32:
        /*00a8*/ 	.byte	0x04, 0x12
        /*00aa*/ 	.short	(.L_34 - .L_33)
	.align		4
.L_33:
        /*00ac*/ 	.word	index@(kernel_cutlass_kernel_cudnnsdpabwdfmha_dq_d256_sm100BlackwellFusedAttentionDQKernel_object_at_____Int32_Int32_Int32_TiledMMA_ThrLayoutVMNK21111000_PermutationMNK____MMAAtom_ThrID21_ShapeM_1)
        /*00b0*/ 	.word	0x00000000


	//----- nvinfo : EIATTR_MIN_STACK_SIZE
	.align		4
.L_34:
        /*00b4*/ 	.byte	0x04, 0x12
        /*00b6*/ 	.short	(.L_36 - .L_35)
	.align		4
.L_35:
        /*00b8*/ 	.word	index@(kernel_cutlass_sum_OdO_cudnnsdpabwdfmha_backward_sm100_2kernelBlackwellFusedMultiHeadAttentionBackward_object_at__tensorptrf16gmemalign64o409625620481256div64_tensorptrf16gmemalign64o4096_0)
        /*00bc*/ 	.word	0x00000000
.L_36:


//--------------------- .nv.info.kernel_cutlass_dkdv_bwd_cudnnsdpabwdfmha_dkdv_d256_sm100BlackwellFusedAttentionDKDVKernel_object_at__TiledMMA_ThrLayoutVMNK21111000_PermutationMNK____MMAAtom_ThrID21_ShapeMNK2566416_TVLay_2 --------------------------
	.section	.nv.info.kernel_cutlass_dkdv_bwd_cudnnsdpabwdfmha_dkdv_d256_sm100BlackwellFusedAttentionDKDVKernel_object_at__TiledMMA_ThrLayoutVMNK21111000_PermutationMNK____MMAAtom_ThrID21_ShapeMNK2566416_TVLay_2,"",@"SHT_CUDA_INFO"
	.sectionflags	@""
	.align	4


	//----- nvinfo : EIATTR_CUDA_API_VERSION
	.align		4
        /*0000*/ 	.byte	0x04, 0x37
        /*0002*/ 	.short	(.L_38 - .L_37)
.L_37:
        /*0004*/ 	.word	0x00000081


	//----- nvinfo : EIATTR_KPARAM_INFO
	.align		4
.L_38:
        /*0008*/ 	.byte	0x04, 0x17
        /*000a*/ 	.short	(.L_40 - .L_39)
.L_39:
        /*000c*/ 	.word	0x00000000
        /*0010*/ 	.short	0x001f
        /*0012*/ 	.short	0x0528
        /*0014*/ 	.byte	0x00, 0xf0, 0x11, 0x00


	//----- nvinfo : EIATTR_KPARAM_INFO
	.align		4
.L_40:
        /*0018*/ 	.byte	0x04, 0x17
        /*001a*/ 	.short	(.L_42 - .L_41)
.L_41:
        /*001c*/ 	.word	0x00000000
        /*0020*/ 	.short	0x001e
        /*0022*/ 	.short	0x0524
        /*0024*/ 	.byte	0x00, 0xf0, 0x11, 0x00


	//----- nvinfo : EIATTR_KPARAM_INFO
	.align		4
.L_42:
        /*0028*/ 	.byte	0x04, 0x17
        /*002a*/ 	.short	(.L_44 - .L_43)
.L_43:
        /*002c*/ 	.word	0x00000000
        /*0030*/ 	.short	0x001d
        /*0032*/ 	.short	0x0520
        /*0034*/ 	.byte	0x00, 0xf0, 0x11, 0x00


	//----- nvinfo : EIATTR_KPARAM_INFO
	.align		4
.L_44:
        /*0038*/ 	.byte	0x04, 0x17
        /*003a*/ 	.short	(.L_46 - .L_45)
.L_45:
        /*003c*/ 	.word	0x00000000
        /*0040*/ 	.short	0x001c
        /*0042*/ 	.short	0x051c
        /*0044*/ 	.byte	0x00, 0xf0, 0x11, 0x00


	//----- nvinfo : EIATTR_KPARAM_INFO
	.align		4
.L_46:
        /*0048*/ 	.byte	0x04, 0x17
        /*004a*/ 	.short	(.L_48 - .L_47)
.L_47:
        /*004c*/ 	.word	0x00000000
        /*0050*/ 	.short	0x001b
        /*0052*/ 	.short	0x0518
        /*0054*/ 	.byte	0x00, 0xf0, 0x11, 0x00


	//----- nvinfo : EIATTR_KPARAM_INFO
	.align		4
.L_48:
        /*0058*/ 	.byte	0x04, 0x17
        /*005a*/ 	.short	(.L_50 - .L_49)
.L_49:
        /*005c*/ 	.word	0x00000000
        /*0060*/ 	.short	0x001a
        /*0062*/ 	.short	0x0514
        /*0064*/ 	.byte	0x00, 0xf0, 0x11, 0x00


	//----- nvinfo : EIATTR_KPARAM_INFO
	.align		4
.L_50:
        /*0068*/ 	.byte	0x04, 0x17
        /*006a*/ 	.short	(.L_52 - .L_51)
.L_51:
        /*006c*/ 	.word	0x00000000
        /*0070*/ 	.short	0x0019
        /*0072*/ 	.short	0x0510
        /*0074*/ 	.byte	0x00, 0xf0, 0x11, 0x00


	//----- nvinfo : EIATTR_KPARAM_INFO
	.align		4
.L_52:
        /*0078*/ 	.byte	0x04, 0x17
        /*007a*/ 	.short	(.L_54 - .L_53)
.L_53:
        /*007c*/ 	.word	0x00000000
        /*0080*/ 	.short	0x0018
        /*0082*/ 	.short	0x050c
        /*0084*/ 	.byte	0x00, 0xf0, 0x11, 0x00


	//----- nvinfo : EIATTR_KPARAM_INFO
	.align		4
.L_54:
        /*0088*/ 	.byte	0x04, 0x17
        /*008a*/ 	.short	(.L_56 - .L_55)
.L_55:
        /*008c*/ 	.word	0x00000000
        /*0090*/ 	.short	0x0017
        /*0092*/ 	.short	0x0508
        /*0094*/ 	.byte	0x00, 0xf0, 0x11, 0x00


	//----- nvinfo : EIATTR_KPARAM_INFO
	.align		4
.L_56:
        /*0098*/ 	.byte	0x04, 0x17
        /*009a*/ 	.short	(.L_58 - .L_57)
.L_57:
        /*009c*/ 	.word	0x00000000
        /*00a0*/ 	.short	0x0016
        /*00a2*/ 	.short	0x04e8
        /*00a4*/ 	.byte	0x00, 0xf0, 0x81, 0x00


	//----- nvinfo : EIATTR_KPARAM_INFO
	.align		4
.L_58:
        /*00a8*/ 	.byte	0x04, 0x17
        /*00aa*/ 	.short	(.L_60 - .L_59)
.L_59:
        /*00ac*/ 	.word	0x00000000
        /*00b0*/ 	.short	0x0015
        /*00b2*/ 	.short	0x04e0
        /*00b4*/ 	.byte	0x00, 0xf0, 0x11, 0x00


	//----- nvinfo : EIATTR_KPARAM_INFO
	.align		4
.L_60:
        /*00b8*/ 	.byte	0x04, 0x17
        /*00ba*/ 	.short	(.L_62 - .L_61)
.L_61:
        /*00bc*/ 	.word	0x00000000
        /*00c0*/ 	.short	0x0014
        /*00c2*/ 	.short	0x04c0
        /*00c4*/ 	.byte	0x00, 0xf0, 0x81, 0x00


	//----- nvinfo : EIATTR_KPARAM_INFO
	.align		4
.L_62:
        /*00c8*/ 	.byte	0x04, 0x17
        /*00ca*/ 	.short	(.L_64 - .L_63)
.L_63:
        /*00cc*/ 	.word	0x00000000
        /*00d0*/ 	.short	0x0013
        /*00d2*/ 	.short	0x04a8
        /*00d4*/ 	.byte	0x00, 0xf0, 0x61, 0x00


	//----- nvinfo : EIATTR_KPARAM_INFO
	.align		4
.L_64:
        /*00d8*/ 	.byte	0x04, 0x17
        /*00da*/ 	.short	(.L_66 - .L_65)
.L_65:
        /*00dc*/ 	.word	0x00000000
        /*00e0*/ 	.short	0x0012
        /*00e2*/ 	.short	0x0490
        /*00e4*/ 	.byte	0x00, 0xf0, 0x61, 0x00


	//----- nvinfo : EIATTR_KPARAM_INFO
	.align		4
.L_66:
        /*00e8*/ 	.byte	0x04, 0x17
        /*00ea*/ 	.short	(.L_68 - .L_67)
.L_67:
        /*00ec*/ 	.word	0x00000000
        /*00f0*/ 	.short	0x0011
        /*00f2*/ 	.short	0x0480
        /*00f4*/ 	.byte	0x00, 0xf0, 0x31, 0x00


	//----- nvinfo : EIATTR_KPARAM_INFO
	.align		4
.L_68:
        /*00f8*/ 	.byte	0x04, 0x17
        /*00fa*/ 	.short	(.L_70 - .L_69)
.L_69:
        /*00fc*/ 	.word	0x00000000
        /*0100*/ 	.short	0x0010
        /*0102*/ 	.short	0x0400
        /*0104*/ 	.byte	0x00, 0xf0, 0x01, 0x02


	//----- nvinfo : EIATTR_KPARAM_INFO
	.align		4
.L_70:
        /*0108*/ 	.byte	0x04, 0x17
        /*010a*/ 	.short	(.L_72 - .L_71)
.L_71:
        /*010c*/ 	.word	0x00000000
        /*0110*/ 	.short	0x000f
        /*0112*/ 	.short	0x03c0
        /*0114*/ 	.byte	0x00, 0xf0, 0x31, 0x00


	//----- nvinfo : EIATTR_KPARAM_INFO
	.align		4
.L_72:
        /*0118*/ 	.byte	0x04, 0x17
        /*011a*/ 	.short	(.L_74 - .L_73)
.L_73:
        /*011c*/ 	.word	0x00000000
        /*0120*/ 	.short	0x000e
        /*0122*/ 	.short	0x0340
        /*0124*/ 	.byte	0x00, 0xf0, 0x01, 0x02


	//----- nvinfo : EIATTR_KPARAM_INFO
	.align		4
.L_74:
        /*0128*/ 	.byte	0x04, 0x17
        /*012a*/ 	.short	(.L_76 - .L_75)
.L_75:
        /*012c*/ 	.word	0x00000000
        /*0130*/ 	.short	0x000d
        /*0132*/ 	.short	0x0300
        /*0134*/ 	.byte	0x00, 0xf0, 0x31, 0x00


	//----- nvinfo : EIATTR_KPARAM_INFO
	.align		4
.L_76:
        /*0138*/ 	.byte	0x04, 0x17
        /*013a*/ 	.short	(.L_78 - .L_77)
.L_77:
        /*013c*/ 	.word	0x00000000
        /*0140*/ 	.short	0x000c
        /*0142*/ 	.short	0x0280
        /*0144*/ 	.byte	0x00, 0xf0, 0x01, 0x02


	//----- nvinfo : EIATTR_KPARAM_INFO
	.align		4
.L_78:
        /*0148*/ 	.byte	0x04, 0x17
        /*014a*/ 	.short	(.L_80 - .L_79)
.L_79:
        /*014c*/ 	.word	0x00000000
        /*0150*/ 	.short	0x000b
        /*0152*/ 	.short	0x0250
        /*0154*/ 	.byte	0x00, 0xf0, 0x81, 0x00


	//----- nvinfo : EIATTR_KPARAM_INFO
	.align		4
.L_80:
        /*0158*/ 	.byte	0x04, 0x17
        /*015a*/ 	.short	(.L_82 - .L_81)
.L_81:
        /*015c*/ 	.word	0x00000000
        /*0160*/ 	.short	0x000a
        /*0162*/ 	.short	0x0240
        /*0164*/ 	.byte	0x00, 0xf0, 0x31, 0x00


	//----- nvinfo : EIATTR_KPARAM_INFO
	.align		4
.L_82:
        /*0168*/ 	.byte	0x04, 0x17
        /*016a*/ 	.short	(.L_84 - .L_83)
.L_83:
        /*016c*/ 	.word	0x00000000
        /*0170*/ 	.short	0x0009
        /*0172*/ 	.short	0x01c0
        /*0174*/ 	.byte	0x00, 0xf0, 0x01, 0x02


	//----- nvinfo : EIATTR_KPARAM_INFO
	.align		4
.L_84:
        /*0178*/ 	.byte	0x04, 0x17
        /*017a*/ 	.short	(.L_86 - .L_85)
.L_85:
        /*017c*/ 	.word	0x00000000
        /*0180*/ 	.short	0x0008
        /*0182*/ 	.short	0x0180
        /*0184*/ 	.byte	0x00, 0xf0, 0x31, 0x00


	//----- nvinfo : EIATTR_KPARAM_INFO
	.align		4
.L_86:
        /*0188*/ 	.byte	0x04, 0x17
        /*018a*/ 	.short	(.L_88 - .L_87)
.L_87:
        /*018c*/ 	.word	0x00000000
        /*0190*/ 	.short	0x0007
        /*0192*/ 	.short	0x0100
        /*0194*/ 	.byte	0x00, 0xf0, 0x01, 0x02


	//----- nvinfo : EIATTR_KPARAM_INFO
	.align		4
.L_88:
        /*0198*/ 	.byte	0x04, 0x17
        /*019a*/ 	.short	(.L_90 - .L_89)
.L_89:
        /*019c*/ 	.word	0x00000000
        /*01a0*/ 	.short	0x0006
        /*01a2*/ 	.short	0x00d0
        /*01a4*/ 	.byte	0x00, 0xf0, 0x61, 0x00


	//----- nvinfo : EIATTR_KPARAM_INFO
	.align		4
.L_90:
        /*01a8*/ 	.byte	0x04, 0x17
        /*01aa*/ 	.short	(.L_92 - .L_91)
.L_91:
        /*01ac*/ 	.word	0x00000000
        /*01b0*/ 	.short	0x0005
        /*01b2*/ 	.short	0x00c0
        /*01b4*/ 	.byte	0x00, 0xf0, 0x31, 0x00


	//----- nvinfo : EIATTR_KPARAM_INFO
	.align		4
.L_92:
        /*01b8*/ 	.byte	0x04, 0x17
        /*01ba*/ 	.short	(.L_94 - .L_93)
.L_93:
        /*01bc*/ 	.word	0x00000000
        /*01c0*/ 	.short	0x0004
        /*01c2*/ 	.short	0x0040
        /*01c4*/ 	.byte	0x00, 0xf0, 0x01, 0x02


	//----- nvinfo : EIATTR_KPARAM_INFO
	.align		4
.L_94:
        /*01c8*/ 	.byte	0x04, 0x17
        /*01ca*/ 	.short	(.L_96 - .L_95)
.L_95:
        /*01cc*/ 	.word	0x00000000
        /*01d0*/ 	.short	0x0003
        /*01d2*/ 	.short	0x0009
        /*01d4*/ 	.byte	0x00, 0xf0, 0x0d, 0x00


	//----- nvinfo : EIATTR_KPARAM_INFO
	.align		4
.L_96:
        /*01d8*/ 	.byte	0x04, 0x17
        /*01da*/ 	.short	(.L_98 - .L_97)
.L_97:
        /*01dc*/ 	.word	0x00000000
        /*01e0*/ 	.short	0x0002
        /*01e2*/ 	.short	0x0006
        /*01e4*/ 	.byte	0x00, 0xf0, 0x0d, 0x00


	//----- nvinfo : EIATTR_KPARAM_INFO
	.align		4
.L_98:
        /*01e8*/ 	.byte	0x04, 0x17
        /*01ea*/ 	.short	(.L_100 - .L_99)
.L_99:
        /*01ec*/ 	.word	0x00000000
        /*01f0*/ 	.short	0x0001
        /*01f2*/ 	.short	0x0003
        /*01f4*/ 	.byte	0x00, 0xf0, 0x0d, 0x00


	//----- nvinfo : EIATTR_KPARAM_INFO
	.align		4
.L_100:
        /*01f8*/ 	.byte	0x04, 0x17
        /*01fa*/ 	.short	(.L_102 - .L_101)
.L_101:
        /*01fc*/ 	.word	0x00000000
        /*0200*/ 	.short	0x0000
        /*0202*/ 	.short	0x0000
        /*0204*/ 	.byte	0x00, 0xf0, 0x0d, 0x00


	//----- nvinfo : EIATTR_AT_ENTRY_FRAGMENTS
	.align		4
.L_102:
        /*0208*/ 	.byte	0x04, 0x4f
        /*020a*/ 	.short	(.L_104 - .L_103)


	//   ....[0]....
.L_103:
        /*020c*/ 	.word	0x00000004


	//   ....[1]....
        /*0210*/ 	.word	0x00000005


	//----- nvinfo : EIATTR_RESERVED_SMEM_USED
	.align		4
.L_104:
        /*0214*/ 	.byte	0x01, 0x41
	.zero		2


	//----- nvinfo : EIATTR_SPARSE_MMA_MASK
	.align		4
        /*0218*/ 	.byte	0x03, 0x50
        /*021a*/ 	.short	0x0000


	//----- nvinfo : EIATTR_TCGEN05_2CTA_USED
	.align		4
        /*021c*/ 	.byte	0x01, 0x52
	.zero		2


	//----- nvinfo : EIATTR_MAXREG_COUNT
	.align		4
        /*0220*/ 	.byte	0x03, 0x1b
        /*0222*/ 	.short	0x00a8


	//----- nvinfo : EIATTR_NUM_BARRIERS
	.align		4
        /*0224*/ 	.byte	0x02, 0x4c
        /*0226*/ 	.byte	0x04
	.zero		1


	//----- nvinfo : EIATTR_ANNOTATIONS
	.align		4
        /*0228*/ 	.byte	0x04, 0x55
        /*022a*/ 	.short	(.L_106 - .L_105)


	//   ....[0]....
.L_105:
        /*022c*/ 	.word	0x00000001
        /*0230*/ 	.byte	0xd0, 0x00, 0x00, 0x00, 0x01, 0x00, 0x00, 0x00, 0x00, 0x09, 0x00, 0x00, 0x01, 0x00, 0x00, 0x00
        /* <DEDUP_REMOVED lines=129> */
        /*0a50*/ 	.byte	0xb0, 0x6a, 0x01, 0x00


	//----- nvinfo : EIATTR_INT_WARP_WIDE_INSTR_OFFSETS
	.align		4
.L_106:
        /*0a54*/ 	.byte	0x04, 0x31
        /*0a56*/ 	.short	(.L_108 - .L_107)


	//   ....[0]....
.L_107:
        /*0a58*/ 	.word	0x00016ca0


	//   ....[1]....
        /*0a5c*/ 	.word	0x00016cd0


	//----- nvinfo : EIATTR_COOP_GROUP_MASK_REGIDS
	.align		4
.L_108:
        /*0a60*/ 	.byte	0x04, 0x29
        /*0a62*/ 	.short	(.L_110 - .L_109)


	//   ....[0]....
.L_109:
        /*0a64*/ 	.word	0xffffffff


	//   ....[1]....
        /*0a68*/ 	.word	0xffffffff


	//   ....[2]....
        /*0a6c*/ 	.word	0xffffffff


	//   ....[3]....
        /*0a70*/ 	.word	0xffffffff


	//   ....[4]....
        /*0a74*/ 	.word	0xffffffff


	//   ....[5]....
        /*0a78*/ 	.word	0xffffffff


	//----- nvinfo : EIATTR_COOP_GROUP_INSTR_OFFSETS
	.align		4
.L_110:
        /*0a7c*/ 	.byte	0x04, 0x28
        /*0a7e*/ 	.short	(.L_112 - .L_111)


	//   ....[0]....
.L_111:
        /*0a80*/ 	.word	0x00000f20


	//   ....[1]....
        /*0a84*/ 	.word	0x00001510


	//   ....[2]....
        /*0a88*/ 	.word	0x00001690


	//   ....[3]....
        /*0a8c*/ 	.word	0x00016990


	//   ....[4]....
        /*0a90*/ 	.word	0x00016b30


	//   ....[5]....
        /*0a94*/ 	.word	0x00016d90


	//----- nvinfo : EIATTR_REG_RECONFIG
	.align		4
.L_112:
        /*0a98*/ 	.byte	0x01, 0x54
	.zero		2


	//----- nvinfo : EIATTR_VRC_CTA_INIT_COUNT
	.align		4
        /*0a9c*/ 	.byte	0x02, 0x4a
        /*0a9e*/ 	.byte	0x80
	.zero		1


	//----- nvinfo : EIATTR_MBARRIER_INSTR_OFFSETS
	.align		4
        /*0aa0*/ 	.byte	0x04, 0x39
        /*0aa2*/ 	.short	(.L_114 - .L_113)


	//   ....[0]....
.L_113:
        /*0aa4*/ 	.word	0x00000540
        /*0aa8*/ 	.word	0x000000ff
        /*0aac*/ 	.word	0x00000000
        /*0ab0*/ 	.short	0x0100
        /*0ab2*/ 	.byte	0x05
	.zero		1


	//   ....[1]....
        /*0ab4*/ 	.word	0x00000550
        /*0ab8*/ 	.word	0x000000ff
        /*0abc*/ 	.word	0x00000008
        /*0ac0*/ 	.short	0x0100
        /*0ac2*/ 	.byte	0x05
	.zero		1


	//   ....[2]....
        /*0ac4*/ 	.word	0x00000af0
        /*0ac8*/ 	.word	0x000000ff
        /*0acc*/ 	.word	0x00000010
        /*0ad0*/ 	.short	0x0100
        /*0ad2*/ 	.byte	0x08
	.zero		1


	//   ....[3]....
        /*0ad4*/ 	.word	0x00000b00
        /*0ad8*/ 	.word	0x000000ff
        /*0adc*/ 	.word	0x00000018
        /*0ae0*/ 	.short	0x0100
        /*0ae2*/ 	.byte	0x08
	.zero		1


	//   ....[4]....
        /*0ae4*/ 	.word	0x00000b10
        /*0ae8*/ 	.word	0x000000ff
        /*0aec*/ 	.word	0x00000020
        /*0af0*/ 	.short	0x0100
        /*0af2*/ 	.byte	0x08
	.zero		1


	//   ....[5]....
        /*0af4*/ 	.word	0x00000b20
        /*0af8*/ 	.word	0x000000ff
        /*0afc*/ 	.word	0x00000028
        /*0b00*/ 	.short	0x0100
        /*0b02*/ 	.byte	0x08
	.zero		1


	//   ....[6]....
        /*0b04*/ 	.word	0x00000b30
        /*0b08*/ 	.word	0x000000ff
        /*0b0c*/ 	.word	0x00000030
        /*0b10*/ 	.short	0x0100
        /*0b12*/ 	.byte	0x08
	.zero		1


	//   ....[7]....
        /*0b14*/ 	.word	0x00000b40
        /*0b18*/ 	.word	0x000000ff
        /*0b1c*/ 	.word	0x00000038
        /*0b20*/ 	.short	0x0100
        /*0b22*/ 	.byte	0x08
	.zero		1


	//   ....[8]....
        /*0b24*/ 	.word	0x00000b50
        /*0b28*/ 	.word	0x000000ff
        /*0b2c*/ 	.word	0x00000040
        /*0b30*/ 	.short	0x0100
        /*0b32*/ 	.byte	0x08
	.zero		1


	//   ....[9]....
        /*0b34*/ 	.word	0x00000b60
        /*0b38*/ 	.word	0x000000ff
        /*0b3c*/ 	.word	0x00000048
        /*0b40*/ 	.short	0x0100
        /*0b42*/ 	.byte	0x08
	.zero		1


	//   ....[10]....
        /*0b44*/ 	.word	0x00000b70
        /*0b48*/ 	.word	0x000000ff
        /*0b4c*/ 	.word	0x00000050
        /*0b50*/ 	.short	0x0100
        /*0b52*/ 	.byte	0x08
	.zero		1


	//   ....[11]....
        /*0b54*/ 	.word	0x00000b80
        /*0b58*/ 	.word	0x000000ff
        /*0b5c*/ 	.word	0x00000058
        /*0b60*/ 	.short	0x0100
        /*0b62*/ 	.byte	0x08
	.zero		1


	//   ....[12]....
        /*0b64*/ 	.word	0x00000b90
        /*0b68*/ 	.word	0x000000ff
        /*0b6c*/ 	.word	0x00000060
        /*0b70*/ 	.short	0x0100
        /*0b72*/ 	.byte	0x08
	.zero		1


	//   ....[13]....
        /*0b74*/ 	.word	0x00000ba0
        /*0b78*/ 	.word	0x000000ff
        /*0b7c*/ 	.word	0x00000068
        /*0b80*/ 	.short	0x0100
        /*0b82*/ 	.byte	0x08
	.zero		1


	//   ....[14]....
        /*0b84*/ 	.word	0x00000bf0
        /*0b88*/ 	.word	0x000000ff
        /*0b8c*/ 	.word	0x00000070
        /*0b90*/ 	.short	0x0100
        /*0b92*/ 	.byte	0x0a
	.zero		1


	//   ....[15]....
        /*0b94*/ 	.word	0x00000c00
        /*0b98*/ 	.word	0x000000ff
        /*0b9c*/ 	.word	0x00000078
        /*0ba0*/ 	.short	0x0100
        /*0ba2*/ 	.byte	0x0a
	.zero		1


	//   ....[16]....
        /*0ba4*/ 	.word	0x00000c30
        /*0ba8*/ 	.word	0x000000ff
        /*0bac*/ 	.word	0x00000080
        /*0bb0*/ 	.short	0x0100
        /*0bb2*/ 	.byte	0x09
	.zero		1


	//   ....[17]....
        /*0bb4*/ 	.word	0x00000c40
        /*0bb8*/ 	.word	0x000000ff
        /*0bbc*/ 	.word	0x00000088
        /*0bc0*/ 	.short	0x0100
        /*0bc2*/ 	.byte	0x09
	.zero		1


	//   ....[18]....
        /*0bc4*/ 	.word	0x00000d20
        /*0bc8*/ 	.word	0x000000ff
        /*0bcc*/ 	.word	0x00000090
        /*0bd0*/ 	.short	0x0100
        /*0bd2*/ 	.byte	0x08
	.zero		1


	//   ....[19]....
        /*0bd4*/ 	.word	0x00000d30
        /*0bd8*/ 	.word	0x000000ff
        /*0bdc*/ 	.word	0x00000098
        /*0be0*/ 	.short	0x0100
        /*0be2*/ 	.byte	0x08
	.zero		1


	//   ....[20]....
        /*0be4*/ 	.word	0x00000d40
        /*0be8*/ 	.word	0x000000ff
        /*0bec*/ 	.word	0x000000a0
        /*0bf0*/ 	.short	0x0100
        /*0bf2*/ 	.byte	0x08
	.zero		1


	//   ....[21]....
        /*0bf4*/ 	.word	0x00000d50
        /*0bf8*/ 	.word	0x000000ff
        /*0bfc*/ 	.word	0x000000a8
        /*0c00*/ 	.short	0x0100
        /*0c02*/ 	.byte	0x08
	.zero		1


	//   ....[22]....
        /*0c04*/ 	.word	0x00000d60
        /*0c08*/ 	.word	0x000000ff
        /*0c0c*/ 	.word	0x000000b0
        /*0c10*/ 	.short	0x0100
        /*0c12*/ 	.byte	0x08
	.zero		1


	//   ....[23]....
        /*0c14*/ 	.word	0x00000d70
        /*0c18*/ 	.word	0x000000ff
        /*0c1c*/ 	.word	0x000000b8
        /*0c20*/ 	.short	0x0100
        /*0c22*/ 	.byte	0x08
	.zero		1


	//   ....[24]....
        /*0c24*/ 	.word	0x00000d80
        /*0c28*/ 	.word	0x000000ff
        /*0c2c*/ 	.word	0x000000c0
        /*0c30*/ 	.short	0x0100
        /*0c32*/ 	.byte	0x08
	.zero		1


	//   ....[25]....
        /*0c34*/ 	.word	0x00000d90
        /*0c38*/ 	.word	0x000000ff
        /*0c3c*/ 	.word	0x000000c8
        /*0c40*/ 	.short	0x0100
        /*0c42*/ 	.byte	0x08
	.zero		1


	//   ....[26]....
        /*0c44*/ 	.word	0x00000da0
        /*0c48*/ 	.word	0x000000ff
        /*0c4c*/ 	.word	0x000000d0
        /*0c50*/ 	.short	0x0100
        /*0c52*/ 	.byte	0x08
	.zero		1


	//   ....[27]....
        /*0c54*/ 	.word	0x00000db0
        /*0c58*/ 	.word	0x000000ff
        /*0c5c*/ 	.word	0x000000d8
        /*0c60*/ 	.short	0x0100
        /*0c62*/ 	.byte	0x08
	.zero		1


	//   ....[28]....
        /*0c64*/ 	.word	0x00000eb0
        /*0c68*/ 	.word	0x000000ff
        /*0c6c*/ 	.word	0x000000e8
        /*0c70*/ 	.short	0x0100
        /*0c72*/ 	.byte	0x04
	.zero		1


	//   ....[29]....
        /*0c74*/ 	.word	0x00001180
        /*0c78*/ 	.word	0x00000000
        /*0c7c*/ 	.word	0x00000000
        /*0c80*/ 	.short	0x010a
        /*0c82*/ 	.byte	0xff
	.zero		1


	//   ....[30]....
        /*0c84*/ 	.word	0x000011a0
        /*0c88*/ 	.word	0x00000000
        /*0c8c*/ 	.word	0x00000000
        /*0c90*/ 	.short	0x010a
        /*0c92*/ 	.byte	0xff
	.zero		1


	//   ....[31]....
        /*0c94*/ 	.word	0x00001380
        /*0c98*/ 	.word	0x00000004
        /*0c9c*/ 	.word	0x00000000
        /*0ca0*/ 	.short	0x010a
        /*0ca2*/ 	.byte	0xff
	.zero		1


	//   ....[32]....
        /*0ca4*/ 	.word	0x000013a0
        /*0ca8*/ 	.word	0x00000004
        /*0cac*/ 	.word	0x00000000
        /*0cb0*/ 	.short	0x010a
        /*0cb2*/ 	.byte	0xff
	.zero		1


	//   ....[33]....
        /*0cb4*/ 	.word	0x00001490
        /*0cb8*/ 	.word	0x00000000
        /*0cbc*/ 	.word	0x00000000
        /*0cc0*/ 	.short	0x0101
        /*0cc2*/ 	.byte	0xff
	.zero		1


	//   ....[34]....
        /*0cc4*/ 	.word	0x00003560
        /*0cc8*/ 	.word	0x000000ff
        /*0ccc*/ 	.word	0x00000018
        /*0cd0*/ 	.short	0x010a
        /*0cd2*/ 	.byte	0x04
	.zero		1


	//   ....[35]....
        /*0cd4*/ 	.word	0x00003a80
        /*0cd8*/ 	.word	0x000000ff
        /*0cdc*/ 	.word	0x00000008
        /*0ce0*/ 	.short	0x010a
        /*0ce2*/ 	.byte	0x04
	.zero		1


	//   ....[36]....
        /*0ce4*/ 	.word	0x00003fa0
        /*0ce8*/ 	.word	0x000000ff
        /*0cec*/ 	.word	0x00000068
        /*0cf0*/ 	.short	0x010a
        /*0cf2*/ 	.byte	0x04
	.zero		1


	//   ....[37]....
        /*0cf4*/ 	.word	0x000041b0
        /*0cf8*/ 	.word	0x000000ff
        /*0cfc*/ 	.word	0x00000060
        /*0d00*/ 	.short	0x0107
        /*0d02*/ 	.byte	0x04
	.zero		1


	//   ....[38]....
        /*0d04*/ 	.word	0x000041e0
        /*0d08*/ 	.word	0x000000ff
        /*0d0c*/ 	.word	0x00000028
        /*0d10*/ 	.short	0x010a
        /*0d12*/ 	.byte	0x04
	.zero		1


	//   ....[39]....
        /*0d14*/ 	.word	0x000046a0
        /*0d18*/ 	.word	0x000000ff
        /*0d1c*/ 	.word	0x00000048
        /*0d20*/ 	.short	0x010a
        /*0d22*/ 	.byte	0x04
	.zero		1


	//   ....[40]....
        /*0d24*/ 	.word	0x00004bc0
        /*0d28*/ 	.word	0x000000ff
        /*0d2c*/ 	.word	0x00000078
        /*0d30*/ 	.short	0x010a
        /*0d32*/ 	.byte	0x04
	.zero		1


	//   ....[41]....
        /*0d34*/ 	.word	0x00004d50
        /*0d38*/ 	.word	0x000000ff
        /*0d3c*/ 	.word	0x00000070
        /*0d40*/ 	.short	0x0107
        /*0d42*/ 	.byte	0x04
	.zero		1


	//   ....[42]....
        /*0d44*/ 	.word	0x00004d80
        /*0d48*/ 	.word	0x000000ff
        /*0d4c*/ 	.word	0x00000058
        /*0d50*/ 	.short	0x010a
        /*0d52*/ 	.byte	0x04
	.zero		1


	//   ....[43]....
        /*0d54*/ 	.word	0x00005040
        /*0d58*/ 	.word	0x000000ff
        /*0d5c*/ 	.word	0x00000038
        /*0d60*/ 	.short	0x010a
        /*0d62*/ 	.byte	0x04
	.zero		1


	//   ....[44]....
        /*0d64*/ 	.word	0x000055a0
        /*0d68*/ 	.word	0x000000ff
        /*0d6c*/ 	.word	0x00000008
        /*0d70*/ 	.short	0x010a
        /*0d72*/ 	.byte	0x04
	.zero		1


	//   ....[45]....
        /*0d74*/ 	.word	0x00005be0
        /*0d78*/ 	.word	0x000000ff
        /*0d7c*/ 	.word	0x00000068
        /*0d80*/ 	.short	0x010a
        /*0d82*/ 	.byte	0x04
	.zero		1


	//   ....[46]....
        /*0d84*/ 	.word	0x00005e90
        /*0d88*/ 	.word	0x000000ff
        /*0d8c*/ 	.word	0x00000060
        /*0d90*/ 	.short	0x0107
        /*0d92*/ 	.byte	0x04
	.zero		1


	//   ....[47]....
        /*0d94*/ 	.word	0x00005ec0
        /*0d98*/ 	.word	0x000000ff
        /*0d9c*/ 	.word	0x00000048
        /*0da0*/ 	.short	0x010a
        /*0da2*/ 	.byte	0x04
	.zero		1


	//   ....[48]....
        /*0da4*/ 	.word	0x00006370
        /*0da8*/ 	.word	0x000000ff
        /*0dac*/ 	.word	0x00000078
        /*0db0*/ 	.short	0x010a
        /*0db2*/ 	.byte	0x04
	.zero		1


	//   ....[49]....
        /*0db4*/ 	.word	0x000064f0
        /*0db8*/ 	.word	0x000000ff
        /*0dbc*/ 	.word	0x00000070
        /*0dc0*/ 	.short	0x0107
        /*0dc2*/ 	.byte	0x04
	.zero		1


	//   ....[50]....
        /*0dc4*/ 	.word	0x00006520
        /*0dc8*/ 	.word	0x000000ff
        /*0dcc*/ 	.word	0x00000058
        /*0dd0*/ 	.short	0x010a
        /*0dd2*/ 	.byte	0x04
	.zero		1


	//   ....[51]....
        /*0dd4*/ 	.word	0x000067b0
        /*0dd8*/ 	.word	0x000000ff
        /*0ddc*/ 	.word	0x00000038
        /*0de0*/ 	.short	0x010a
        /*0de2*/ 	.byte	0x04
	.zero		1


	//   ....[52]....
        /*0de4*/ 	.word	0x00006a80
        /*0de8*/ 	.word	0x000000ff
        /*0dec*/ 	.word	0x00000018
        /*0df0*/ 	.short	0x010a
        /*0df2*/ 	.byte	0x04
	.zero		1


	//   ....[53]....
        /*0df4*/ 	.word	0x00006af0
        /*0df8*/ 	.word	0x000000ff
        /*0dfc*/ 	.word	0x00000028
        /*0e00*/ 	.short	0x010a
        /*0e02*/ 	.byte	0x04
	.zero		1


	//   ....[54]....
        /*0e04*/ 	.word	0x00006b50
        /*0e08*/ 	.word	0x000000ff
        /*0e0c*/ 	.word	0x00000008
        /*0e10*/ 	.short	0x010a
        /*0e12*/ 	.byte	0x04
	.zero		1


	//   ....[55]....
        /*0e14*/ 	.word	0x00006bc0
        /*0e18*/ 	.word	0x000000ff
        /*0e1c*/ 	.word	0x00000068
        /*0e20*/ 	.short	0x010a
        /*0e22*/ 	.byte	0x04
	.zero		1


	//   ....[56]....
        /*0e24*/ 	.word	0x00006be0
        /*0e28*/ 	.word	0x000000ff
        /*0e2c*/ 	.word	0x00000048
        /*0e30*/ 	.short	0x010a
        /*0e32*/ 	.byte	0x04
	.zero		1


	//   ....[57]....
        /*0e34*/ 	.word	0x00006c40
        /*0e38*/ 	.word	0x000000ff
        /*0e3c*/ 	.word	0x00000058
        /*0e40*/ 	.short	0x010a
        /*0e42*/ 	.byte	0x04
	.zero		1


	//   ....[58]....
        /*0e44*/ 	.word	0x00006cb0
        /*0e48*/ 	.word	0x000000ff
        /*0e4c*/ 	.word	0x00000078
        /*0e50*/ 	.short	0x010a
        /*0e52*/ 	.byte	0x04
	.zero		1


	//   ....[59]....
        /*0e54*/ 	.word	0x00006cd0
        /*0e58*/ 	.word	0x000000ff
        /*0e5c*/ 	.word	0x00000038
        /*0e60*/ 	.short	0x010a
        /*0e62*/ 	.byte	0x04
	.zero		1


	//   ....[60]....
        /*0e64*/ 	.word	0x00006d40
        /*0e68*/ 	.word	0x000000ff
        /*0e6c*/ 	.word	0x00000028
        /*0e70*/ 	.short	0x010a
        /*0e72*/ 	.byte	0x04
	.zero		1


	//   ....[61]....
        /*0e74*/ 	.word	0x00006d70
        /*0e78*/ 	.word	0x000000ff
        /*0e7c*/ 	.word	0x00000008
        /*0e80*/ 	.short	0x010a
        /*0e82*/ 	.byte	0x04
	.zero		1


	//   ....[62]....
        /*0e84*/ 	.word	0x00006da0
        /*0e88*/ 	.word	0x000000ff
        /*0e8c*/ 	.word	0x00000068
        /*0e90*/ 	.short	0x010a
        /*0e92*/ 	.byte	0x04
	.zero		1


	//   ....[63]....
        /*0e94*/ 	.word	0x00006dd0
        /*0e98*/ 	.word	0x000000ff
        /*0e9c*/ 	.word	0x00000048
        /*0ea0*/ 	.short	0x010a
        /*0ea2*/ 	.byte	0x04
	.zero		1


	//   ....[64]....
        /*0ea4*/ 	.word	0x00006e00
        /*0ea8*/ 	.word	0x000000ff
        /*0eac*/ 	.word	0x00000058
        /*0eb0*/ 	.short	0x010a
        /*0eb2*/ 	.byte	0x04
	.zero		1


	//   ....[65]....
        /*0eb4*/ 	.word	0x00006e30
        /*0eb8*/ 	.word	0x000000ff
        /*0ebc*/ 	.word	0x00000078
        /*0ec0*/ 	.short	0x010a
        /*0ec2*/ 	.byte	0x04
	.zero		1


	//   ....[66]....
        /*0ec4*/ 	.word	0x00006e70
        /*0ec8*/ 	.word	0x00000022
        /*0ecc*/ 	.word	0x00000038
        /*0ed0*/ 	.short	0x010a
        /*0ed2*/ 	.byte	0xff
	.zero		1


	//   ....[67]....
        /*0ed4*/ 	.word	0x00006eb0
        /*0ed8*/ 	.word	0x00000022
        /*0edc*/ 	.word	0x00000038
        /*0ee0*/ 	.short	0x010a
        /*0ee2*/ 	.byte	0xff
	.zero		1


	//   ....[68]....
        /*0ee4*/ 	.word	0x00007130
        /*0ee8*/ 	.word	0x0000000a
        /*0eec*/ 	.word	0x00000088
        /*0ef0*/ 	.short	0x010a
        /*0ef2*/ 	.byte	0xff
	.zero		1


	//   ....[69]....
        /*0ef4*/ 	.word	0x00007160
        /*0ef8*/ 	.word	0x0000000a
        /*0efc*/ 	.word	0x00000010
        /*0f00*/ 	.short	0x010a
        /*0f02*/ 	.byte	0xff
	.zero		1


	//   ....[70]....
        /*0f04*/ 	.word	0x00007180
        /*0f08*/ 	.word	0x0000000a
        /*0f0c*/ 	.word	0x00000000
        /*0f10*/ 	.short	0x010a
        /*0f12*/ 	.byte	0xff
	.zero		1


	//   ....[71]....
        /*0f14*/ 	.word	0x00008880
        /*0f18*/ 	.word	0x0000000a
        /*0f1c*/ 	.word	0x00000040
        /*0f20*/ 	.short	0x010a
        /*0f22*/ 	.byte	0xff
	.zero		1


	//   ....[72]....
        /*0f24*/ 	.word	0x00008930
        /*0f28*/ 	.word	0x0000000a
        /*0f2c*/ 	.word	0x00000020
        /*0f30*/ 	.short	0x010a
        /*0f32*/ 	.byte	0xff
	.zero		1


	//   ....[73]....
        /*0f34*/ 	.word	0x00008950
        /*0f38*/ 	.word	0x0000000a
        /*0f3c*/ 	.word	0x00000098
        /*0f40*/ 	.short	0x010a
        /*0f42*/ 	.byte	0xff
	.zero		1


	//   ....[74]....
        /*0f44*/ 	.word	0x0000a070
        /*0f48*/ 	.word	0x0000000a
        /*0f4c*/ 	.word	0x000000a0
        /*0f50*/ 	.short	0x010a
        /*0f52*/ 	.byte	0xff
	.zero		1


	//   ....[75]....
        /*0f54*/ 	.word	0x0000a110
        /*0f58*/ 	.word	0x0000000a
        /*0f5c*/ 	.word	0x00000050
        /*0f60*/ 	.short	0x010a
        /*0f62*/ 	.byte	0xff
	.zero		1


	//   ....[76]....
        /*0f64*/ 	.word	0x0000ddd0
        /*0f68*/ 	.word	0x00000009
        /*0f6c*/ 	.word	0x00000000
        /*0f70*/ 	.short	0x010a
        /*0f72*/ 	.byte	0xff
	.zero		1


	//   ....[77]....
        /*0f74*/ 	.word	0x0000de00
        /*0f78*/ 	.word	0x00000009
        /*0f7c*/ 	.word	0x00000088
        /*0f80*/ 	.short	0x010a
        /*0f82*/ 	.byte	0xff
	.zero		1


	//   ....[78]....
        /*0f84*/ 	.word	0x0000eb40
        /*0f88*/ 	.word	0x00000009
        /*0f8c*/ 	.word	0x00000030
        /*0f90*/ 	.short	0x010a
        /*0f92*/ 	.byte	0xff
	.zero		1


	//   ....[79]....
        /*0f94*/ 	.word	0x0000eb60
        /*0f98*/ 	.word	0x00000009
        /*0f9c*/ 	.word	0x000000b0
        /*0fa0*/ 	.short	0x010a
        /*0fa2*/ 	.byte	0xff
	.zero		1


	//   ....[80]....
        /*0fa4*/ 	.word	0x0000f030
        /*0fa8*/ 	.word	0x00000009
        /*0fac*/ 	.word	0x00000098
        /*0fb0*/ 	.short	0x010a
        /*0fb2*/ 	.byte	0xff
	.zero		1


	//   ....[81]....
        /*0fb4*/ 	.word	0x0000f050
        /*0fb8*/ 	.word	0x00000009
        /*0fbc*/ 	.word	0x00000040
        /*0fc0*/ 	.short	0x010a
        /*0fc2*/ 	.byte	0xff
	.zero		1


	//   ....[82]....
        /*0fc4*/ 	.word	0x0000fbc0
        /*0fc8*/ 	.word	0x00000009
        /*0fcc*/ 	.word	0x000000a0
        /*0fd0*/ 	.short	0x010a
        /*0fd2*/ 	.byte	0xff
	.zero		1


	//   ....[83]....
        /*0fd4*/ 	.word	0x0000fbe0
        /*0fd8*/ 	.word	0x00000009
        /*0fdc*/ 	.word	0x00000050
        /*0fe0*/ 	.short	0x010a
        /*0fe2*/ 	.byte	0xff
	.zero		1


	//   ....[84]....
        /*0fe4*/ 	.word	0x00010170
        /*0fe8*/ 	.word	0x00000008
        /*0fec*/ 	.word	0x000000d0
        /*0ff0*/ 	.short	0x010a
        /*0ff2*/ 	.byte	0xff
	.zero		1


	//   ....[85]....
        /*0ff4*/ 	.word	0x000102b0
        /*0ff8*/ 	.word	0x00000008
        /*0ffc*/ 	.word	0x000000d8
        /*1000*/ 	.short	0x010a
        /*1002*/ 	.byte	0xff
	.zero		1


	//   ....[86]....
        /*1004*/ 	.word	0x000102d0
        /*1008*/ 	.word	0x00000008
        /*100c*/ 	.word	0x000000b0
        /*1010*/ 	.short	0x010a
        /*1012*/ 	.byte	0xff
	.zero		1


	//   ....[87]....
        /*1014*/ 	.word	0x00010300
        /*1018*/ 	.word	0x00000008
        /*101c*/ 	.word	0x00000030
        /*1020*/ 	.short	0x010a
        /*1022*/ 	.byte	0xff
	.zero		1


	//   ....[88]....
        /*1024*/ 	.word	0x000108f0
        /*1028*/ 	.word	0x00000008
        /*102c*/ 	.word	0x00000088
        /*1030*/ 	.short	0x010a
        /*1032*/ 	.byte	0xff
	.zero		1


	//   ....[89]....
        /*1034*/ 	.word	0x00010920
        /*1038*/ 	.word	0x00000008
        /*103c*/ 	.word	0x00000098
        /*1040*/ 	.short	0x010a
        /*1042*/ 	.byte	0xff
	.zero		1


	//   ....[90]....
        /*1044*/ 	.word	0x00010960
        /*1048*/ 	.word	0x00000008
        /*104c*/ 	.word	0x000000d8
        /*1050*/ 	.short	0x010a
        /*1052*/ 	.byte	0xff
	.zero		1


	//   ....[91]....
        /*1054*/ 	.word	0x000109a0
        /*1058*/ 	.word	0x00000008
        /*105c*/ 	.word	0x000000d8
        /*1060*/ 	.short	0x010a
        /*1062*/ 	.byte	0xff
	.zero		1


	//   ....[92]....
        /*1064*/ 	.word	0x00010e40
        /*1068*/ 	.word	0x00000070
        /*106c*/ 	.word	0x00000080
        /*1070*/ 	.short	0x010a
        /*1072*/ 	.byte	0xff
	.zero		1


	//   ....[93]....
        /*1074*/ 	.word	0x00010e60
        /*1078*/ 	.word	0x00000070
        /*107c*/ 	.word	0x000000a8
        /*1080*/ 	.short	0x010a
        /*1082*/ 	.byte	0xff
	.zero		1


	//   ....[94]....
        /*1084*/ 	.word	0x00010e90
        /*1088*/ 	.word	0x00000070
        /*108c*/ 	.word	0x00000060
        /*1090*/ 	.short	0x010a
        /*1092*/ 	.byte	0xff
	.zero		1


	//   ....[95]....
        /*1094*/ 	.word	0x00011440
        /*1098*/ 	.word	0x00000066
        /*109c*/ 	.word	0x00000000
        /*10a0*/ 	.short	0x0101
        /*10a2*/ 	.byte	0xff
	.zero		1


	//   ....[96]....
        /*10a4*/ 	.word	0x00011450
        /*10a8*/ 	.word	0x00000063
        /*10ac*/ 	.word	0x00000000
        /*10b0*/ 	.short	0x0101
        /*10b2*/ 	.byte	0xff
	.zero		1


	//   ....[97]....
        /*10b4*/ 	.word	0x00011460
        /*10b8*/ 	.word	0x00000070
        /*10bc*/ 	.word	0x00000068
        /*10c0*/ 	.short	0x0101
        /*10c2*/ 	.byte	0xff
	.zero		1


	//   ....[98]....
        /*10c4*/ 	.word	0x00011470
        /*10c8*/ 	.word	0x00000070
        /*10cc*/ 	.word	0x00000070
        /*10d0*/ 	.short	0x010a
        /*10d2*/ 	.byte	0xff
	.zero		1


	//   ....[99]....
        /*10d4*/ 	.word	0x00011490
        /*10d8*/ 	.word	0x00000070
        /*10dc*/ 	.word	0x00000090
        /*10e0*/ 	.short	0x010a
        /*10e2*/ 	.byte	0xff
	.zero		1


	//   ....[100]....
        /*10e4*/ 	.word	0x000114c0
        /*10e8*/ 	.word	0x00000070
        /*10ec*/ 	.word	0x000000b8
        /*10f0*/ 	.short	0x010a
        /*10f2*/ 	.byte	0xff
	.zero		1


	//   ....[101]....
        /*10f4*/ 	.word	0x000116b0
        /*10f8*/ 	.word	0x00000062
        /*10fc*/ 	.word	0x00000000
        /*1100*/ 	.short	0x0101
        /*1102*/ 	.byte	0xff
	.zero		1


	//   ....[102]....
        /*1104*/ 	.word	0x000119f0
        /*1108*/ 	.word	0x00000061
        /*110c*/ 	.word	0x00000000
        /*1110*/ 	.short	0x0101
        /*1112*/ 	.byte	0xff
	.zero		1


	//   ....[103]....
        /*1114*/ 	.word	0x00011a00
        /*1118*/ 	.word	0x00000070
        /*111c*/ 	.word	0x00000078
        /*1120*/ 	.short	0x0101
        /*1122*/ 	.byte	0xff
	.zero		1


	//   ....[104]....
        /*1124*/ 	.word	0x00011a30
        /*1128*/ 	.word	0x00000070
        /*112c*/ 	.word	0x000000c0
        /*1130*/ 	.short	0x010a
        /*1132*/ 	.byte	0xff
	.zero		1


	//   ....[105]....
        /*1134*/ 	.word	0x00013f00
        /*1138*/ 	.word	0x00000000
        /*113c*/ 	.word	0x00000000
        /*1140*/ 	.short	0x0101
        /*1142*/ 	.byte	0xff
	.zero		1


	//   ....[106]....
        /*1144*/ 	.word	0x00013f10
        /*1148*/ 	.word	0x00000076
        /*114c*/ 	.word	0x000000c8
        /*1150*/ 	.short	0x010a
        /*1152*/ 	.byte	0xff
	.zero		1


	//   ....[107]....
        /*1154*/ 	.word	0x00016800
        /*1158*/ 	.word	0x00000000
        /*115c*/ 	.word	0x00000000
        /*1160*/ 	.short	0x0101
        /*1162*/ 	.byte	0xff
	.zero		1


	//   ....[108]....
        /*1164*/ 	.word	0x00016810
        /*1168*/ 	.word	0x00000076
        /*116c*/ 	.word	0x000000a8
        /*1170*/ 	.short	0x010a
        /*1172*/ 	.byte	0xff
	.zero		1


	//   ....[109]....
        /*1174*/ 	.word	0x00016830
        /*1178*/ 	.word	0x00000076
        /*117c*/ 	.word	0x000000b8
        /*1180*/ 	.short	0x010a
        /*1182*/ 	.byte	0xff
	.zero		1


	//   ....[110]....
        /*1184*/ 	.word	0x00016b00
        /*1188*/ 	.word	0x00000002
        /*118c*/ 	.word	0x00000000
        /*1190*/ 	.short	0x0101
        /*1192*/ 	.byte	0xff
	.zero		1


	//   ....[111]....
        /*1194*/ 	.word	0x00016b10
        /*1198*/ 	.word	0x00000003
        /*119c*/ 	.word	0x000000e8
        /*11a0*/ 	.short	0x010a
        /*11a2*/ 	.byte	0xff
	.zero		1


	//   ....[112]....
        /*11a4*/ 	.word	0x00016dc0
        /*11a8*/ 	.word	0x00000000
        /*11ac*/ 	.word	0x00000000
        /*11b0*/ 	.short	0x010a
        /*11b2*/ 	.byte	0xff
	.zero		1


	//   ....[113]....
        /*11b4*/ 	.word	0x00016e20
        /*11b8*/ 	.word	0x00000004
        /*11bc*/ 	.word	0x00000000
        /*11c0*/ 	.short	0x010a
        /*11c2*/ 	.byte	0xff
	.zero		1


	//   ....[114]....
        /*11c4*/ 	.word	0x00016e90
        /*11c8*/ 	.word	0x00000022
        /*11cc*/ 	.word	0x00000018
        /*11d0*/ 	.short	0x010a
        /*11d2*/ 	.byte	0xff
	.zero		1


	//   ....[115]....
        /*11d4*/ 	.word	0x00016f00
        /*11d8*/ 	.word	0x00000022
        /*11dc*/ 	.word	0x00000008
        /*11e0*/ 	.short	0x010a
        /*11e2*/ 	.byte	0xff
	.zero		1


	//   ....[116]....
        /*11e4*/ 	.word	0x00016f70
        /*11e8*/ 	.word	0x00000022
        /*11ec*/ 	.word	0x00000068
        /*11f0*/ 	.short	0x010a
        /*11f2*/ 	.byte	0xff
	.zero		1


	//   ....[117]....
        /*11f4*/ 	.word	0x00016fe0
        /*11f8*/ 	.word	0x00000022
        /*11fc*/ 	.word	0x00000028
        /*1200*/ 	.short	0x010a
        /*1202*/ 	.byte	0xff
	.zero		1


	//   ....[118]....
        /*1204*/ 	.word	0x00017050
        /*1208*/ 	.word	0x00000022
        /*120c*/ 	.word	0x00000048
        /*1210*/ 	.short	0x010a
        /*1212*/ 	.byte	0xff
	.zero		1


	//   ....[119]....
        /*1214*/ 	.word	0x000170c0
        /*1218*/ 	.word	0x00000022
        /*121c*/ 	.word	0x00000078
        /*1220*/ 	.short	0x010a
        /*1222*/ 	.byte	0xff
	.zero		1


	//   ....[120]....
        /*1224*/ 	.word	0x00017130
        /*1228*/ 	.word	0x00000022
        /*122c*/ 	.word	0x00000058
        /*1230*/ 	.short	0x010a
        /*1232*/ 	.byte	0xff
	.zero		1


	//   ....[121]....
        /*1234*/ 	.word	0x000171a0
        /*1238*/ 	.word	0x00000022
        /*123c*/ 	.word	0x00000038
        /*1240*/ 	.short	0x010a
        /*1242*/ 	.byte	0xff
	.zero		1


	//   ....[122]....
        /*1244*/ 	.word	0x00017200
        /*1248*/ 	.word	0x00000022
        /*124c*/ 	.word	0x00000008
        /*1250*/ 	.short	0x010a
        /*1252*/ 	.byte	0xff
	.zero		1


	//   ....[123]....
        /*1254*/ 	.word	0x00017270
        /*1258*/ 	.word	0x00000022
        /*125c*/ 	.word	0x00000068
        /*1260*/ 	.short	0x010a
        /*1262*/ 	.byte	0xff
	.zero		1


	//   ....[124]....
        /*1264*/ 	.word	0x000172e0
        /*1268*/ 	.word	0x00000022
        /*126c*/ 	.word	0x00000048
        /*1270*/ 	.short	0x010a
        /*1272*/ 	.byte	0xff
	.zero		1


	//   ....[125]....
        /*1274*/ 	.word	0x00017350
        /*1278*/ 	.word	0x00000022
        /*127c*/ 	.word	0x00000078
        /*1280*/ 	.short	0x010a
        /*1282*/ 	.byte	0xff
	.zero		1


	//   ....[126]....
        /*1284*/ 	.word	0x000173c0
        /*1288*/ 	.word	0x00000022
        /*128c*/ 	.word	0x00000058
        /*1290*/ 	.short	0x010a
        /*1292*/ 	.byte	0xff
	.zero		1


	//   ....[127]....
        /*1294*/ 	.word	0x00017430
        /*1298*/ 	.word	0x00000022
        /*129c*/ 	.word	0x00000038
        /*12a0*/ 	.short	0x010a
        /*12a2*/ 	.byte	0xff
	.zero		1


	//   ....[128]....
        /*12a4*/ 	.word	0x00017480
        /*12a8*/ 	.word	0x00000022
        /*12ac*/ 	.word	0x00000018
        /*12b0*/ 	.short	0x010a
        /*12b2*/ 	.byte	0xff
	.zero		1


	//   ....[129]....
        /*12b4*/ 	.word	0x000174d0
        /*12b8*/ 	.word	0x00000022
        /*12bc*/ 	.word	0x00000028
        /*12c0*/ 	.short	0x010a
        /*12c2*/ 	.byte	0xff
	.zero		1


	//   ....[130]....
        /*12c4*/ 	.word	0x00017530
        /*12c8*/ 	.word	0x00000022
        /*12cc*/ 	.word	0x00000008
        /*12d0*/ 	.short	0x010a
        /*12d2*/ 	.byte	0xff
	.zero		1


	//   ....[131]....
        /*12d4*/ 	.word	0x00017590
        /*12d8*/ 	.word	0x00000022
        /*12dc*/ 	.word	0x00000068
        /*12e0*/ 	.short	0x010a
        /*12e2*/ 	.byte	0xff
	.zero		1


	//   ....[132]....
        /*12e4*/ 	.word	0x000175f0
        /*12e8*/ 	.word	0x00000022
        /*12ec*/ 	.word	0x00000048
        /*12f0*/ 	.short	0x010a
        /*12f2*/ 	.byte	0xff
	.zero		1


	//   ....[133]....
        /*12f4*/ 	.word	0x00017650
        /*12f8*/ 	.word	0x00000022
        /*12fc*/ 	.word	0x00000058
        /*1300*/ 	.short	0x010a
        /*1302*/ 	.byte	0xff
	.zero		1


	//   ....[134]....
        /*1304*/ 	.word	0x000176b0
        /*1308*/ 	.word	0x00000022
        /*130c*/ 	.word	0x00000078
        /*1310*/ 	.short	0x010a
        /*1312*/ 	.byte	0xff
	.zero		1


	//   ....[135]....
        /*1314*/ 	.word	0x00017710
        /*1318*/ 	.word	0x00000022
        /*131c*/ 	.word	0x00000038
        /*1320*/ 	.short	0x010a
        /*1322*/ 	.byte	0xff
	.zero		1


	//   ....[136]....
        /*1324*/ 	.word	0x00017760
        /*1328*/ 	.word	0x00000022
        /*132c*/ 	.word	0x00000028
        /*1330*/ 	.short	0x010a
        /*1332*/ 	.byte	0xff
	.zero		1


	//   ....[137]....
        /*1334*/ 	.word	0x000177c0
        /*1338*/ 	.word	0x00000022
        /*133c*/ 	.word	0x00000008
        /*1340*/ 	.short	0x010a
        /*1342*/ 	.byte	0xff
	.zero		1


	//   ....[138]....
        /*1344*/ 	.word	0x00017820
        /*1348*/ 	.word	0x00000022
        /*134c*/ 	.word	0x00000068
        /*1350*/ 	.short	0x010a
        /*1352*/ 	.byte	0xff
	.zero		1


	//   ....[139]....
        /*1354*/ 	.word	0x00017880
        /*1358*/ 	.word	0x00000022
        /*135c*/ 	.word	0x00000048
        /*1360*/ 	.short	0x010a
        /*1362*/ 	.byte	0xff
	.zero		1


	//   ....[140]....
        /*1364*/ 	.word	0x000178e0
        /*1368*/ 	.word	0x00000022
        /*136c*/ 	.word	0x00000058
        /*1370*/ 	.short	0x010a
        /*1372*/ 	.byte	0xff
	.zero		1


	//   ....[141]....
        /*1374*/ 	.word	0x00017940
        /*1378*/ 	.word	0x00000022
        /*137c*/ 	.word	0x00000078
        /*1380*/ 	.short	0x010a
        /*1382*/ 	.byte	0xff
	.zero		1


	//   ....[142]....
        /*1384*/ 	.word	0x000179b0
        /*1388*/ 	.word	0x0000000a
        /*138c*/ 	.word	0x00000088
        /*1390*/ 	.short	0x010a
        /*1392*/ 	.byte	0xff
	.zero		1


	//   ....[143]....
        /*1394*/ 	.word	0x00017a00
        /*1398*/ 	.word	0x0000000a
        /*139c*/ 	.word	0x00000010
        /*13a0*/ 	.short	0x010a
        /*13a2*/ 	.byte	0xff
	.zero		1


	//   ....[144]....
        /*13a4*/ 	.word	0x00017a50
        /*13a8*/ 	.word	0x0000000a
        /*13ac*/ 	.word	0x00000000
        /*13b0*/ 	.short	0x010a
        /*13b2*/ 	.byte	0xff
	.zero		1


	//   ....[145]....
        /*13b4*/ 	.word	0x00017aa0
        /*13b8*/ 	.word	0x0000000a
        /*13bc*/ 	.word	0x00000040
        /*13c0*/ 	.short	0x010a
        /*13c2*/ 	.byte	0xff
	.zero		1


	//   ....[146]....
        /*13c4*/ 	.word	0x00017af0
        /*13c8*/ 	.word	0x0000000a
        /*13cc*/ 	.word	0x00000020
        /*13d0*/ 	.short	0x010a
        /*13d2*/ 	.byte	0xff
	.zero		1


	//   ....[147]....
        /*13d4*/ 	.word	0x00017b60
        /*13d8*/ 	.word	0x0000000a
        /*13dc*/ 	.word	0x00000098
        /*13e0*/ 	.short	0x010a
        /*13e2*/ 	.byte	0xff
	.zero		1


	//   ....[148]....
        /*13e4*/ 	.word	0x00017bb0
        /*13e8*/ 	.word	0x0000000a
        /*13ec*/ 	.word	0x000000a0
        /*13f0*/ 	.short	0x010a
        /*13f2*/ 	.byte	0xff
	.zero		1


	//   ....[149]....
        /*13f4*/ 	.word	0x00017c00
        /*13f8*/ 	.word	0x0000000a
        /*13fc*/ 	.word	0x00000050
        /*1400*/ 	.short	0x010a
        /*1402*/ 	.byte	0xff
	.zero		1


	//   ....[150]....
        /*1404*/ 	.word	0x00017c60
        /*1408*/ 	.word	0x00000009
        /*140c*/ 	.word	0x00000000
        /*1410*/ 	.short	0x010a
        /*1412*/ 	.byte	0xff
	.zero		1


	//   ....[151]....
        /*1414*/ 	.word	0x00017cd0
        /*1418*/ 	.word	0x00000009
        /*141c*/ 	.word	0x00000088
        /*1420*/ 	.short	0x010a
        /*1422*/ 	.byte	0xff
	.zero		1


	//   ....[152]....
        /*1424*/ 	.word	0x00017d30
        /*1428*/ 	.word	0x00000009
        /*142c*/ 	.word	0x00000030
        /*1430*/ 	.short	0x010a
        /*1432*/ 	.byte	0xff
	.zero		1


	//   ....[153]....
        /*1434*/ 	.word	0x00017da0
        /*1438*/ 	.word	0x00000009
        /*143c*/ 	.word	0x000000b0
        /*1440*/ 	.short	0x010a
        /*1442*/ 	.byte	0xff
	.zero		1


	//   ....[154]....
        /*1444*/ 	.word	0x00017e00
        /*1448*/ 	.word	0x00000009
        /*144c*/ 	.word	0x00000098
        /*1450*/ 	.short	0x010a
        /*1452*/ 	.byte	0xff
	.zero		1


	//   ....[155]....
        /*1454*/ 	.word	0x00017e70
        /*1458*/ 	.word	0x00000009
        /*145c*/ 	.word	0x00000040
        /*1460*/ 	.short	0x010a
        /*1462*/ 	.byte	0xff
	.zero		1


	//   ....[156]....
        /*1464*/ 	.word	0x00017ed0
        /*1468*/ 	.word	0x00000009
        /*146c*/ 	.word	0x000000a0
        /*1470*/ 	.short	0x010a
        /*1472*/ 	.byte	0xff
	.zero		1


	//   ....[157]....
        /*1474*/ 	.word	0x00017f40
        /*1478*/ 	.word	0x00000009
        /*147c*/ 	.word	0x00000050
        /*1480*/ 	.short	0x010a
        /*1482*/ 	.byte	0xff
	.zero		1


	//   ....[158]....
        /*1484*/ 	.word	0x00017fb0
        /*1488*/ 	.word	0x00000008
        /*148c*/ 	.word	0x000000d0
        /*1490*/ 	.short	0x010a
        /*1492*/ 	.byte	0xff
	.zero		1


	//   ....[159]....
        /*1494*/ 	.word	0x00018020
        /*1498*/ 	.word	0x00000008
        /*149c*/ 	.word	0x000000d8
        /*14a0*/ 	.short	0x010a
        /*14a2*/ 	.byte	0xff
	.zero		1


	//   ....[160]....
        /*14a4*/ 	.word	0x00018080
        /*14a8*/ 	.word	0x00000008
        /*14ac*/ 	.word	0x000000b0
        /*14b0*/ 	.short	0x010a
        /*14b2*/ 	.byte	0xff
	.zero		1


	//   ....[161]....
        /*14b4*/ 	.word	0x000180e0
        /*14b8*/ 	.word	0x00000008
        /*14bc*/ 	.word	0x00000030
        /*14c0*/ 	.short	0x010a
        /*14c2*/ 	.byte	0xff
	.zero		1


	//   ....[162]....
        /*14c4*/ 	.word	0x00018140
        /*14c8*/ 	.word	0x00000008
        /*14cc*/ 	.word	0x00000088
        /*14d0*/ 	.short	0x010a
        /*14d2*/ 	.byte	0xff
	.zero		1


	//   ....[163]....
        /*14d4*/ 	.word	0x000181a0
        /*14d8*/ 	.word	0x00000008
        /*14dc*/ 	.word	0x00000098
        /*14e0*/ 	.short	0x010a
        /*14e2*/ 	.byte	0xff
	.zero		1


	//   ....[164]....
        /*14e4*/ 	.word	0x00018210
        /*14e8*/ 	.word	0x00000070
        /*14ec*/ 	.word	0x00000080
        /*14f0*/ 	.short	0x010a
        /*14f2*/ 	.byte	0xff
	.zero		1


	//   ....[165]....
        /*14f4*/ 	.word	0x00018270
        /*14f8*/ 	.word	0x00000070
        /*14fc*/ 	.word	0x000000a8
        /*1500*/ 	.short	0x010a
        /*1502*/ 	.byte	0xff
	.zero		1


	//   ....[166]....
        /*1504*/ 	.word	0x000182e0
        /*1508*/ 	.word	0x00000070
        /*150c*/ 	.word	0x00000060
        /*1510*/ 	.short	0x010a
        /*1512*/ 	.byte	0xff
	.zero		1


	//   ....[167]....
        /*1514*/ 	.word	0x00018350
        /*1518*/ 	.word	0x00000070
        /*151c*/ 	.word	0x00000070
        /*1520*/ 	.short	0x010a
        /*1522*/ 	.byte	0xff
	.zero		1


	//   ....[168]....
        /*1524*/ 	.word	0x000183b0
        /*1528*/ 	.word	0x00000070
        /*152c*/ 	.word	0x00000090
        /*1530*/ 	.short	0x010a
        /*1532*/ 	.byte	0xff
	.zero		1


	//   ....[169]....
        /*1534*/ 	.word	0x00018420
        /*1538*/ 	.word	0x00000070
        /*153c*/ 	.word	0x000000b8
        /*1540*/ 	.short	0x010a
        /*1542*/ 	.byte	0xff
	.zero		1


	//   ....[170]....
        /*1544*/ 	.word	0x00018470
        /*1548*/ 	.word	0x00000070
        /*154c*/ 	.word	0x000000c0
        /*1550*/ 	.short	0x010a
        /*1552*/ 	.byte	0xff
	.zero		1


	//   ....[171]....
        /*1554*/ 	.word	0x000184c0
        /*1558*/ 	.word	0x00000076
        /*155c*/ 	.word	0x000000c8
        /*1560*/ 	.short	0x010a
        /*1562*/ 	.byte	0xff
	.zero		1


	//   ....[172]....
        /*1564*/ 	.word	0x00018520
        /*1568*/ 	.word	0x00000076
        /*156c*/ 	.word	0x000000a8
        /*1570*/ 	.short	0x010a
        /*1572*/ 	.byte	0xff
	.zero		1


	//   ....[173]....
        /*1574*/ 	.word	0x00018580
        /*1578*/ 	.word	0x00000076
        /*157c*/ 	.word	0x000000b8
        /*1580*/ 	.short	0x010a
        /*1582*/ 	.byte	0xff
	.zero		1


	//   ....[174]....
        /*1584*/ 	.word	0x000185d0
        /*1588*/ 	.word	0x00000003
        /*158c*/ 	.word	0x000000e8
        /*1590*/ 	.short	0x010a
        /*1592*/ 	.byte	0xff
	.zero		1


	//----- nvinfo : EIATTR_NUM_MBARRIERS
	.align		4
.L_114:
        /*1594*/ 	.byte	0x03, 0x38
        /*1596*/ 	.short	0x001d


	//----- nvinfo : EIATTR_EXIT_INSTR_OFFSETS
	.align		4
        /*1598*/ 	.byte	0x04, 0x1c
        /*159a*/ 	.short	(.L_116 - .L_115)


	//   ....[0]....
.L_115:
        /*159c*/ 	.word	0x000169f0


	//   ....[1]....
        /*15a0*/ 	.word	0x00016da0


	//----- nvinfo : EIATTR_REQNTID
	.align		4
.L_116:
        /*15a4*/ 	.byte	0x04, 0x10
        /*15a6*/ 	.short	(.L_118 - .L_117)
.L_117:
        /*15a8*/ 	.word	0x00000180
        /*15ac*/ 	.word	0x00000001
        /*15b0*/ 	.word	0x00000001


	//----- nvinfo : EIATTR_CRS_STACK_SIZE
	.align		4
.L_118:
        /*15b4*/ 	.byte	0x04, 0x1e
        /*15b6*/ 	.short	(.L_120 - .L_119)
.L_119:
        /*15b8*/ 	.word	0x00000000


	//----- nvinfo : EIATTR_CBANK_PARAM_SIZE
	.align		4
.L_120:
        /*15bc*/ 	.byte	0x03, 0x19
        /*15be*/ 	.short	0x052c


	//----- nvinfo : EIATTR_PARAM_CBANK
	.align		4
        /*15c0*/ 	.byte	0x04, 0x0a
        /*15c2*/ 	.short	(.L_122 - .L_121)
	.align		4
.L_121:
        /*15c4*/ 	.word	index@(.nv.constant0.kernel_cutlass_dkdv_bwd_cudnnsdpabwdfmha_dkdv_d256_sm100BlackwellFusedAttentionDKDVKernel_object_at__TiledMMA_ThrLayoutVMNK21111000_PermutationMNK____MMAAtom_ThrID21_ShapeMNK2566416_TVLay_2)
        /*15c8*/ 	.short	0x0380
        /*15ca*/ 	.short	0x052c


	//----- nvinfo : EIATTR_SW_WAR
	.align		4
.L_122:
        /*15cc*/ 	.byte	0x04, 0x36
        /*15ce*/ 	.short	(.L_124 - .L_123)
.L_123:
        /*15d0*/ 	.word	0x00000008
.L_124:


//--------------------- .nv.compat                --------------------------
	.section	.nv.compat,"",@"SHT_CUDA_COMPAT_INFO"
	.align	4
        /*0000*/ 	.byte	0x02, 0x02, 0x02, 0x00, 0x02, 0x05, 0x05, 0x00, 0x02, 0x03, 0x01, 0x00, 0x02, 0x06, 0x01, 0x00


//--------------------- .nv.info.kernel_cutlass_kernel_cudnnsdpabwdfmha_dq_d256_sm100BlackwellFusedAttentionDQKernel_object_at_____Int32_Int32_Int32_TiledMMA_ThrLayoutVMNK21111000_PermutationMNK____MMAAtom_ThrID21_ShapeM_1 --------------------------
	.section	.nv.info.kernel_cutlass_kernel_cudnnsdpabwdfmha_dq_d256_sm100BlackwellFusedAttentionDQKernel_object_at_____Int32_Int32_Int32_TiledMMA_ThrLayoutVMNK21111000_PermutationMNK____MMAAtom_ThrID21_ShapeM_1,"",@"SHT_CUDA_INFO"
	.sectionflags	@""
	.align	4


	//----- nvinfo : EIATTR_CUDA_API_VERSION
	.align		4
        /*0000*/ 	.byte	0x04, 0x37
        /*0002*/ 	.short	(.L_126 - .L_125)
.L_125:
        /*0004*/ 	.word	0x00000081


	//----- nvinfo : EIATTR_KPARAM_INFO
	.align		4
.L_126:
        /*0008*/ 	.byte	0x04, 0x17
        /*000a*/ 	.short	(.L_128 - .L_127)
.L_127:
        /*000c*/ 	.word	0x00000000
        /*0010*/ 	.short	0x0019
        /*0012*/ 	.short	0x0484
        /*0014*/ 	.byte	0x00, 0xf0, 0x11, 0x00


	//----- nvinfo : EIATTR_KPARAM_INFO
	.align		4
.L_128:
        /*0018*/ 	.byte	0x04, 0x17
        /*001a*/ 	.short	(.L_130 - .L_129)
.L_129:
        /*001c*/ 	.word	0x00000000
        /*0020*/ 	.short	0x0018
        /*0022*/ 	.short	0x0480
        /*0024*/ 	.byte	0x00, 0xf0, 0x11, 0x00


	//----- nvinfo : EIATTR_KPARAM_INFO
	.align		4
.L_130:
        /*0028*/ 	.byte	0x04, 0x17
        /*002a*/ 	.short	(.L_132 - .L_131)
.L_131:
        /*002c*/ 	.word	0x00000000
        /*0030*/ 	.short	0x0017
        /*0032*/ 	.short	0x047c
        /*0034*/ 	.byte	0x00, 0xf0, 0x11, 0x00


	//----- nvinfo : EIATTR_KPARAM_INFO
	.align		4
.L_132:
        /*0038*/ 	.byte	0x04, 0x17
        /*003a*/ 	.short	(.L_134 - .L_133)
.L_133:
        /*003c*/ 	.word	0x00000000
        /*0040*/ 	.short	0x0016
        /*0042*/ 	.short	0x0478
        /*0044*/ 	.byte	0x00, 0xf0, 0x11, 0x00


	//----- nvinfo : EIATTR_KPARAM_INFO
	.align		4
.L_134:
        /*0048*/ 	.byte	0x04, 0x17
        /*004a*/ 	.short	(.L_136 - .L_135)
.L_135:
        /*004c*/ 	.word	0x00000000
        /*0050*/ 	.short	0x0015
        /*0052*/ 	.short	0x0438
        /*0054*/ 	.byte	0x00, 0xf0, 0x01, 0x01


	//----- nvinfo : EIATTR_KPARAM_INFO
	.align		4
.L_136:
        /*0058*/ 	.byte	0x04, 0x17
        /*005a*/ 	.short	(.L_138 - .L_137)
.L_137:
        /*005c*/ 	.word	0x00000000
        /*0060*/ 	.short	0x0014
        /*0062*/ 	.short	0x0400
        /*0064*/ 	.byte	0x00, 0xf0, 0xe1, 0x00


	//----- nvinfo : EIATTR_KPARAM_INFO
	.align		4
.L_138:
        /*0068*/ 	.byte	0x04, 0x17
        /*006a*/ 	.short	(.L_140 - .L_139)
.L_139:
        /*006c*/ 	.word	0x00000000
        /*0070*/ 	.short	0x0013
        /*0072*/ 	.short	0x03e0
        /*0074*/ 	.byte	0x00, 0xf0, 0x81, 0x00


	//----- nvinfo : EIATTR_KPARAM_INFO
	.align		4
.L_140:
        /*0078*/ 	.byte	0x04, 0x17
        /*007a*/ 	.short	(.L_142 - .L_141)
.L_141:
        /*007c*/ 	.word	0x00000000
        /*0080*/ 	.short	0x0012
        /*0082*/ 	.short	0x03c0
        /*0084*/ 	.byte	0x00, 0xf0, 0x81, 0x00


	//----- nvinfo : EIATTR_KPARAM_INFO
	.align		4
.L_142:
        /*0088*/ 	.byte	0x04, 0x17
        /*008a*/ 	.short	(.L_144 - .L_143)
.L_143:
        /*008c*/ 	.word	0x00000000
        /*0090*/ 	.short	0x0011
        /*0092*/ 	.short	0x0340
        /*0094*/ 	.byte	0x00, 0xf0, 0x01, 0x02


	//----- nvinfo : EIATTR_KPARAM_INFO
	.align		4
.L_144:
        /*0098*/ 	.byte	0x04, 0x17
        /*009a*/ 	.short	(.L_146 - .L_145)
.L_145:
        /*009c*/ 	.word	0x00000000
        /*00a0*/ 	.short	0x0010
        /*00a2*/ 	.short	0x0300
        /*00a4*/ 	.byte	0x00, 0xf0, 0x61, 0x00


	//----- nvinfo : EIATTR_KPARAM_INFO
	.align		4
.L_146:
        /*00a8*/ 	.byte	0x04, 0x17
        /*00aa*/ 	.short	(.L_148 - .L_147)
.L_147:
        /*00ac*/ 	.word	0x00000000
        /*00b0*/ 	.short	0x000f
        /*00b2*/ 	.short	0x0280
        /*00b4*/ 	.byte	0x00, 0xf0, 0x01, 0x02


	//----- nvinfo : EIATTR_KPARAM_INFO
	.align		4
.L_148:
        /*00b8*/ 	.byte	0x04, 0x17
        /*00ba*/ 	.short	(.L_150 - .L_149)
.L_149:
        /*00bc*/ 	.word	0x00000000
        /*00c0*/ 	.short	0x000e
        /*00c2*/ 	.short	0x0240
        /*00c4*/ 	.byte	0x00, 0xf0, 0x61, 0x00


	//----- nvinfo : EIATTR_KPARAM_INFO
	.align		4
.L_150:
        /*00c8*/ 	.byte	0x04, 0x17
        /*00ca*/ 	.short	(.L_152 - .L_151)
.L_151:
        /*00cc*/ 	.word	0x00000000
        /*00d0*/ 	.short	0x000d
        /*00d2*/ 	.short	0x01c0
        /*00d4*/ 	.byte	0x00, 0xf0, 0x01, 0x02


	//----- nvinfo : EIATTR_KPARAM_INFO
	.align		4
.L_152:
        /*00d8*/ 	.byte	0x04, 0x17
        /*00da*/ 	.short	(.L_154 - .L_153)
.L_153:
        /*00dc*/ 	.word	0x00000000
        /*00e0*/ 	.short	0x000c
        /*00e2*/ 	.short	0x0180
        /*00e4*/ 	.byte	0x00, 0xf0, 0x61, 0x00


	//----- nvinfo : EIATTR_KPARAM_INFO
	.align		4
.L_154:
        /*00e8*/ 	.byte	0x04, 0x17
        /*00ea*/ 	.short	(.L_156 - .L_155)
.L_155:
        /*00ec*/ 	.word	0x00000000
        /*00f0*/ 	.short	0x000b
        /*00f2*/ 	.short	0x0100
        /*00f4*/ 	.byte	0x00, 0xf0, 0x01, 0x02


	//----- nvinfo : EIATTR_KPARAM_INFO
	.align		4
.L_156:
        /*00f8*/ 	.byte	0x04, 0x17
        /*00fa*/ 	.short	(.L_158 - .L_157)
.L_157:
        /*00fc*/ 	.word	0x00000000
        /*0100*/ 	.short	0x000a
        /*0102*/ 	.short	0x00c0
        /*0104*/ 	.byte	0x00, 0xf0, 0x61, 0x00


	//----- nvinfo : EIATTR_KPARAM_INFO
	.align		4
.L_158:
        /*0108*/ 	.byte	0x04, 0x17
        /*010a*/ 	.short	(.L_160 - .L_159)
.L_159:
        /*010c*/ 	.word	0x00000000
        /*0110*/ 	.short	0x0009
        /*0112*/ 	.short	0x0040
        /*0114*/ 	.byte	0x00, 0xf0, 0x01, 0x02


	//----- nvinfo : EIATTR_KPARAM_INFO
	.align		4
.L_160:
        /*0118*/ 	.byte	0x04, 0x17
        /*011a*/ 	.short	(.L_162 - .L_161)
.L_161:
        /*011c*/ 	.word	0x00000000
        /*0120*/ 	.short	0x0008
        /*0122*/ 	.short	0x001e
        /*0124*/ 	.byte	0x00, 0xf0, 0x0d, 0x00


	//----- nvinfo : EIATTR_KPARAM_INFO
	.align		4
.L_162:
        /*0128*/ 	.byte	0x04, 0x17
        /*012a*/ 	.short	(.L_164 - .L_163)
.L_163:
        /*012c*/ 	.word	0x00000000
        /*0130*/ 	.short	0x0007
        /*0132*/ 	.short	0x001b
        /*0134*/ 	.byte	0x00, 0xf0, 0x0d, 0x00


	//----- nvinfo : EIATTR_KPARAM_INFO
	.align		4
.L_164:
        /*0138*/ 	.byte	0x04, 0x17
        /*013a*/ 	.short	(.L_166 - .L_165)
.L_165:
        /*013c*/ 	.word	0x00000000
        /*0140*/ 	.short	0x0006
        /*0142*/ 	.short	0x0018
        /*0144*/ 	.byte	0x00, 0xf0, 0x0d, 0x00


	//----- nvinfo : EIATTR_KPARAM_INFO
	.align		4
.L_166:
        /*0148*/ 	.byte	0x04, 0x17
        /*014a*/ 	.short	(.L_168 - .L_167)
.L_167:
        /*014c*/ 	.word	0x00000000
        /*0150*/ 	.short	0x0005
        /*0152*/ 	.short	0x0014
        /*0154*/ 	.byte	0x00, 0xf0, 0x11, 0x00


	//----- nvinfo : EIATTR_KPARAM_INFO
	.align		4
.L_168:
        /*0158*/ 	.byte	0x04, 0x17
        /*015a*/ 	.short	(.L_170 - .L_169)
.L_169:
        /*015c*/ 	.word	0x00000000
        /*0160*/ 	.short	0x0004
        /*0162*/ 	.short	0x0010
        /*0164*/ 	.byte	0x00, 0xf0, 0x11, 0x00


	//----- nvinfo : EIATTR_KPARAM_INFO
	.align		4
.L_170:
        /*0168*/ 	.byte	0x04, 0x17
        /*016a*/ 	.short	(.L_172 - .L_171)
.L_171:
        /*016c*/ 	.word	0x00000000
        /*0170*/ 	.short	0x0003
        /*0172*/ 	.short	0x000c
        /*0174*/ 	.byte	0x00, 0xf0, 0x11, 0x00


	//----- nvinfo : EIATTR_KPARAM_INFO
	.align		4
.L_172:
        /*0178*/ 	.byte	0x04, 0x17
        /*017a*/ 	.short	(.L_174 - .L_173)
.L_173:
        /*017c*/ 	.word	0x00000000
        /*0180*/ 	.short	0x0002
        /*0182*/ 	.short	0x0008
        /*0184*/ 	.byte	0x00, 0xf0, 0x11, 0x00


	//----- nvinfo : EIATTR_KPARAM_INFO
	.align		4
.L_174:
        /*0188*/ 	.byte	0x04, 0x17
        /*018a*/ 	.short	(.L_176 - .L_175)
.L_175:
        /*018c*/ 	.word	0x00000000
        /*0190*/ 	.short	0x0001
        /*0192*/ 	.short	0x0004
        /*0194*/ 	.byte	0x00, 0xf0, 0x11, 0x00


	//----- nvinfo : EIATTR_KPARAM_INFO
	.align		4
.L_176:
        /*0198*/ 	.byte	0x04, 0x17
        /*019a*/ 	.short	(.L_178 - .L_177)
.L_177:
        /*019c*/ 	.word	0x00000000
        /*01a0*/ 	.short	0x0000
        /*01a2*/ 	.short	0x0000
        /*01a4*/ 	.byte	0x00, 0xf0, 0x11, 0x00


	//----- nvinfo : EIATTR_AT_ENTRY_FRAGMENTS
	.align		4
.L_178:
        /*01a8*/ 	.byte	0x04, 0x4f
        /*01aa*/ 	.short	(.L_180 - .L_179)


	//   ....[0]....
.L_179:
        /*01ac*/ 	.word	0x00000004


	//   ....[1]....
        /*01b0*/ 	.word	0x00000005


	//----- nvinfo : EIATTR_RESERVED_SMEM_USED
	.align		4
.L_180:
        /*01b4*/ 	.byte	0x01, 0x41
	.zero		2


	//----- nvinfo : EIATTR_SPARSE_MMA_MASK
	.align		4
        /*01b8*/ 	.byte	0x03, 0x50
        /*01ba*/ 	.short	0x0000


	//----- nvinfo : EIATTR_TCGEN05_2CTA_USED
	.align		4
        /*01bc*/ 	.byte	0x01, 0x52
	.zero		2


	//----- nvinfo : EIATTR_MAXREG_COUNT
	.align		4
        /*01c0*/ 	.byte	0x03, 0x1b
        /*01c2*/ 	.short	0x00a8


	//----- nvinfo : EIATTR_NUM_BARRIERS
	.align		4
        /*01c4*/ 	.byte	0x02, 0x4c
        /*01c6*/ 	.byte	0x02
	.zero		1


	//----- nvinfo : EIATTR_INT_WARP_WIDE_INSTR_OFFSETS
	.align		4
        /*01c8*/ 	.byte	0x04, 0x31
        /*01ca*/ 	.short	(.L_182 - .L_181)


	//   ....[0]....
.L_181:
        /*01cc*/ 	.word	0x000069e0


	//   ....[1]....
        /*01d0*/ 	.word	0x00006a10


	//----- nvinfo : EIATTR_COOP_GROUP_MASK_REGIDS
	.align		4
.L_182:
        /*01d4*/ 	.byte	0x04, 0x29
        /*01d6*/ 	.short	(.L_184 - .L_183)


	//   ....[0]....
.L_183:
        /*01d8*/ 	.word	0xffffffff


	//   ....[1]....
        /*01dc*/ 	.word	0xffffffff


	//   ....[2]....
        /*01e0*/ 	.word	0xffffffff


	//   ....[3]....
        /*01e4*/ 	.word	0xffffffff


	//   ....[4]....
        /*01e8*/ 	.word	0xffffffff


	//   ....[5]....
        /*01ec*/ 	.word	0xffffffff


	//----- nvinfo : EIATTR_COOP_GROUP_INSTR_OFFSETS
	.align		4
.L_184:
        /*01f0*/ 	.byte	0x04, 0x28
        /*01f2*/ 	.short	(.L_186 - .L_185)


	//   ....[0]....
.L_185:
        /*01f4*/ 	.word	0x00000900


	//   ....[1]....
        /*01f8*/ 	.word	0x00000f60


	//   ....[2]....
        /*01fc*/ 	.word	0x00001050


	//   ....[3]....
        /*0200*/ 	.word	0x000066e0


	//   ....[4]....
        /*0204*/ 	.word	0x00006860


	//   ....[5]....
        /*0208*/ 	.word	0x00006ac0


	//----- nvinfo : EIATTR_REG_RECONFIG
	.align		4
.L_186:
        /*020c*/ 	.byte	0x01, 0x54
	.zero		2


	//----- nvinfo : EIATTR_VRC_CTA_INIT_COUNT
	.align		4
        /*0210*/ 	.byte	0x02, 0x4a
        /*0212*/ 	.byte	0x80
	.zero		1


	//----- nvinfo : EIATTR_MBARRIER_INSTR_OFFSETS
	.align		4
        /*0214*/ 	.byte	0x04, 0x39
        /*0216*/ 	.short	(.L_188 - .L_187)


	//   ....[0]....
.L_187:
        /*0218*/ 	.word	0x00000450
        /*021c*/ 	.word	0x000000ff
        /*0220*/ 	.word	0x00000000
        /*0224*/ 	.short	0x0100
        /*0226*/ 	.byte	0x06
	.zero		1


	//   ....[1]....
        /*0228*/ 	.word	0x00000460
        /*022c*/ 	.word	0x000000ff
        /*0230*/ 	.word	0x00000008
        /*0234*/ 	.short	0x0100
        /*0236*/ 	.byte	0x06
	.zero		1


	//   ....[2]....
        /*0238*/ 	.word	0x00000470
        /*023c*/ 	.word	0x000000ff
        /*0240*/ 	.word	0x00000010
        /*0244*/ 	.short	0x0100
        /*0246*/ 	.byte	0x06
	.zero		1


	//   ....[3]....
        /*0248*/ 	.word	0x00000480
        /*024c*/ 	.word	0x000000ff
        /*0250*/ 	.word	0x00000018
        /*0254*/ 	.short	0x0100
        /*0256*/ 	.byte	0x06
	.zero		1


	//   ....[4]....
        /*0258*/ 	.word	0x00000600
        /*025c*/ 	.word	0x000000ff
        /*0260*/ 	.word	0x00000040
        /*0264*/ 	.short	0x0100
        /*0266*/ 	.byte	0x0a
	.zero		1


	//   ....[5]....
        /*0268*/ 	.word	0x00000610
        /*026c*/ 	.word	0x000000ff
        /*0270*/ 	.word	0x00000048
        /*0274*/ 	.short	0x0100
        /*0276*/ 	.byte	0x0a
	.zero		1


	//   ....[6]....
        /*0278*/ 	.word	0x00000620
        /*027c*/ 	.word	0x000000ff
        /*0280*/ 	.word	0x00000050
        /*0284*/ 	.short	0x0100
        /*0286*/ 	.byte	0x0a
	.zero		1


	//   ....[7]....
        /*0288*/ 	.word	0x00000630
        /*028c*/ 	.word	0x000000ff
        /*0290*/ 	.word	0x00000058
        /*0294*/ 	.short	0x0100
        /*0296*/ 	.byte	0x0a
	.zero		1


	//   ....[8]....
        /*0298*/ 	.word	0x00000640
        /*029c*/ 	.word	0x000000ff
        /*02a0*/ 	.word	0x00000070
        /*02a4*/ 	.short	0x0100
        /*02a6*/ 	.byte	0x0a
	.zero		1


	//   ....[9]....
        /*02a8*/ 	.word	0x00000650
        /*02ac*/ 	.word	0x000000ff
        /*02b0*/ 	.word	0x00000078
        /*02b4*/ 	.short	0x0100
        /*02b6*/ 	.byte	0x0a
	.zero		1


	//   ....[10]....
        /*02b8*/ 	.word	0x00000660
        /*02bc*/ 	.word	0x000000ff
        /*02c0*/ 	.word	0x00000080
        /*02c4*/ 	.short	0x0100
        /*02c6*/ 	.byte	0x0a
	.zero		1


	//   ....[11]....
        /*02c8*/ 	.word	0x00000670
        /*02cc*/ 	.word	0x000000ff
        /*02d0*/ 	.word	0x00000088
        /*02d4*/ 	.short	0x0100
        /*02d6*/ 	.byte	0x0a
	.zero		1


	//   ....[12]....
        /*02d8*/ 	.word	0x00000680
        /*02dc*/ 	.word	0x000000ff
        /*02e0*/ 	.word	0x00000020
        /*02e4*/ 	.short	0x0100
        /*02e6*/ 	.byte	0x0a
	.zero		1


	//   ....[13]....
        /*02e8*/ 	.word	0x00000690
        /*02ec*/ 	.word	0x000000ff
        /*02f0*/ 	.word	0x00000028
        /*02f4*/ 	.short	0x0100
        /*02f6*/ 	.byte	0x0a
	.zero		1


	//   ....[14]....
        /*02f8*/ 	.word	0x000006a0
        /*02fc*/ 	.word	0x000000ff
        /*0300*/ 	.word	0x00000030
        /*0304*/ 	.short	0x0100
        /*0306*/ 	.byte	0x0a
	.zero		1


	//   ....[15]....
        /*0308*/ 	.word	0x000006b0
        /*030c*/ 	.word	0x000000ff
        /*0310*/ 	.word	0x00000038
        /*0314*/ 	.short	0x0100
        /*0316*/ 	.byte	0x0a
	.zero		1


	//   ....[16]....
        /*0318*/ 	.word	0x000006c0
        /*031c*/ 	.word	0x000000ff
        /*0320*/ 	.word	0x00000060
        /*0324*/ 	.short	0x0100
        /*0326*/ 	.byte	0x0a
	.zero		1


	//   ....[17]....
        /*0328*/ 	.word	0x000006d0
        /*032c*/ 	.word	0x000000ff
        /*0330*/ 	.word	0x00000068
        /*0334*/ 	.short	0x0100
        /*0336*/ 	.byte	0x0a
	.zero		1


	//   ....[18]....
        /*0338*/ 	.word	0x000006e0
        /*033c*/ 	.word	0x000000ff
        /*0340*/ 	.word	0x00000090
        /*0344*/ 	.short	0x0100
        /*0346*/ 	.byte	0x0a
	.zero		1


	//   ....[19]....
        /*0348*/ 	.word	0x000006f0
        /*034c*/ 	.word	0x000000ff
        /*0350*/ 	.word	0x00000098
        /*0354*/ 	.short	0x0100
        /*0356*/ 	.byte	0x0a
	.zero		1


	//   ....[20]....
        /*0358*/ 	.word	0x00000700
        /*035c*/ 	.word	0x000000ff
        /*0360*/ 	.word	0x000000a0
        /*0364*/ 	.short	0x0100
        /*0366*/ 	.byte	0x0a
	.zero		1


	//   ....[21]....
        /*0368*/ 	.word	0x00000710
        /*036c*/ 	.word	0x000000ff
        /*0370*/ 	.word	0x000000a8
        /*0374*/ 	.short	0x0100
        /*0376*/ 	.byte	0x0a
	.zero		1


	//   ....[22]....
        /*0378*/ 	.word	0x00000720
        /*037c*/ 	.word	0x000000ff
        /*0380*/ 	.word	0x000000c0
        /*0384*/ 	.short	0x0100
        /*0386*/ 	.byte	0x0a
	.zero		1


	//   ....[23]....
        /*0388*/ 	.word	0x00000730
        /*038c*/ 	.word	0x000000ff
        /*0390*/ 	.word	0x000000c8
        /*0394*/ 	.short	0x0100
        /*0396*/ 	.byte	0x0a
	.zero		1


	//   ....[24]....
        /*0398*/ 	.word	0x00000740
        /*039c*/ 	.word	0x000000ff
        /*03a0*/ 	.word	0x000000b0
        /*03a4*/ 	.short	0x0100
        /*03a6*/ 	.byte	0x0a
	.zero		1


	//   ....[25]....
        /*03a8*/ 	.word	0x00000750
        /*03ac*/ 	.word	0x000000ff
        /*03b0*/ 	.word	0x000000b8
        /*03b4*/ 	.short	0x0100
        /*03b6*/ 	.byte	0x0a
	.zero		1


	//   ....[26]....
        /*03b8*/ 	.word	0x00000760
        /*03bc*/ 	.word	0x000000ff
        /*03c0*/ 	.word	0x000000d0
        /*03c4*/ 	.short	0x0100
        /*03c6*/ 	.byte	0x09
	.zero		1


	//   ....[27]....
        /*03c8*/ 	.word	0x00000770
        /*03cc*/ 	.word	0x000000ff
        /*03d0*/ 	.word	0x000000d8
        /*03d4*/ 	.short	0x0100
        /*03d6*/ 	.byte	0x09
	.zero		1


	//   ....[28]....
        /*03d8*/ 	.word	0x000007f0
        /*03dc*/ 	.word	0x000000ff
        /*03e0*/ 	.word	0x000000e0
        /*03e4*/ 	.short	0x0100
        /*03e6*/ 	.byte	0x08
	.zero		1


	//   ....[29]....
        /*03e8*/ 	.word	0x00000800
        /*03ec*/ 	.word	0x000000ff
        /*03f0*/ 	.word	0x000000e8
        /*03f4*/ 	.short	0x0100
        /*03f6*/ 	.byte	0x08
	.zero		1


	//   ....[30]....
        /*03f8*/ 	.word	0x000008c0
        /*03fc*/ 	.word	0x000000ff
        /*0400*/ 	.word	0x000000f0
        /*0404*/ 	.short	0x0100
        /*0406*/ 	.byte	0x06
	.zero		1


	//   ....[31]....
        /*0408*/ 	.word	0x00000b90
        /*040c*/ 	.word	0x00000003
        /*0410*/ 	.word	0x00000000
        /*0414*/ 	.short	0x010a
        /*0416*/ 	.byte	0xff
	.zero		1


	//   ....[32]....
        /*0418*/ 	.word	0x00000bb0
        /*041c*/ 	.word	0x00000003
        /*0420*/ 	.word	0x00000000
        /*0424*/ 	.short	0x010a
        /*0426*/ 	.byte	0xff
	.zero		1


	//   ....[33]....
        /*0428*/ 	.word	0x00000dc0
        /*042c*/ 	.word	0x00000003
        /*0430*/ 	.word	0x00000000
        /*0434*/ 	.short	0x010a
        /*0436*/ 	.byte	0xff
	.zero		1


	//   ....[34]....
        /*0438*/ 	.word	0x00000de0
        /*043c*/ 	.word	0x00000003
        /*0440*/ 	.word	0x00000000
        /*0444*/ 	.short	0x010a
        /*0446*/ 	.byte	0xff
	.zero		1


	//   ....[35]....
        /*0448*/ 	.word	0x00000ee0
        /*044c*/ 	.word	0x00000006
        /*0450*/ 	.word	0x00000000
        /*0454*/ 	.short	0x0101
        /*0456*/ 	.byte	0xff
	.zero		1


	//   ....[36]....
        /*0458*/ 	.word	0x000013e0
        /*045c*/ 	.word	0x00000004
        /*0460*/ 	.word	0x000000d8
        /*0464*/ 	.short	0x010a
        /*0466*/ 	.byte	0xff
	.zero		1


	//   ....[37]....
        /*0468*/ 	.word	0x000020c0
        /*046c*/ 	.word	0x00000004
        /*0470*/ 	.word	0x000000d0
        /*0474*/ 	.short	0x0107
        /*0476*/ 	.byte	0xff
	.zero		1


	//   ....[38]....
        /*0478*/ 	.word	0x000020f0
        /*047c*/ 	.word	0x00000004
        /*0480*/ 	.word	0x000000e8
        /*0484*/ 	.short	0x010a
        /*0486*/ 	.byte	0xff
	.zero		1


	//   ....[39]....
        /*0488*/ 	.word	0x00002df0
        /*048c*/ 	.word	0x00000004
        /*0490*/ 	.word	0x000000e0
        /*0494*/ 	.short	0x0107
        /*0496*/ 	.byte	0xff
	.zero		1


	//   ....[40]....
        /*0498*/ 	.word	0x00002ef0
        /*049c*/ 	.word	0x000000ff
        /*04a0*/ 	.word	0x00000010
        /*04a4*/ 	.short	0x010a
        /*04a6*/ 	.byte	0x18
	.zero		1


	//   ....[41]....
        /*04a8*/ 	.word	0x00003160
        /*04ac*/ 	.word	0x00000004
        /*04b0*/ 	.word	0x00000030
        /*04b4*/ 	.short	0x010a
        /*04b6*/ 	.byte	0xff
	.zero		1


	//   ....[42]....
        /*04b8*/ 	.word	0x00003360
        /*04bc*/ 	.word	0x00000004
        /*04c0*/ 	.word	0x00000038
        /*04c4*/ 	.short	0x010a
        /*04c6*/ 	.byte	0xff
	.zero		1


	//   ....[43]....
        /*04c8*/ 	.word	0x00003430
        /*04cc*/ 	.word	0x00000004
        /*04d0*/ 	.word	0x00000058
        /*04d4*/ 	.short	0x010a
        /*04d6*/ 	.byte	0xff
	.zero		1


	//   ....[44]....
        /*04d8*/ 	.word	0x000034a0
        /*04dc*/ 	.word	0x00000004
        /*04e0*/ 	.word	0x00000088
        /*04e4*/ 	.short	0x010a
        /*04e6*/ 	.byte	0xff
	.zero		1


	//   ....[45]....
        /*04e8*/ 	.word	0x000034f0
        /*04ec*/ 	.word	0x00000004
        /*04f0*/ 	.word	0x00000068
        /*04f4*/ 	.short	0x010a
        /*04f6*/ 	.byte	0xff
	.zero		1


	//   ....[46]....
        /*04f8*/ 	.word	0x00003560
        /*04fc*/ 	.word	0x00000004
        /*0500*/ 	.word	0x00000088
        /*0504*/ 	.short	0x010a
        /*0506*/ 	.byte	0xff
	.zero		1


	//   ....[47]....
        /*0508*/ 	.word	0x00003580
        /*050c*/ 	.word	0x00000004
        /*0510*/ 	.word	0x00000068
        /*0514*/ 	.short	0x010a
        /*0516*/ 	.byte	0xff
	.zero		1


	//   ....[48]....
        /*0518*/ 	.word	0x000035b0
        /*051c*/ 	.word	0x00000004
        /*0520*/ 	.word	0x00000018
        /*0524*/ 	.short	0x010a
        /*0526*/ 	.byte	0xff
	.zero		1


	//   ....[49]....
        /*0528*/ 	.word	0x00003610
        /*052c*/ 	.word	0x00000004
        /*0530*/ 	.word	0x00000038
        /*0534*/ 	.short	0x010a
        /*0536*/ 	.byte	0xff
	.zero		1


	//   ....[50]....
        /*0538*/ 	.word	0x00003670
        /*053c*/ 	.word	0x00000004
        /*0540*/ 	.word	0x000000d8
        /*0544*/ 	.short	0x010a
        /*0546*/ 	.byte	0xff
	.zero		1


	//   ....[51]....
        /*0548*/ 	.word	0x00003690
        /*054c*/ 	.word	0x00000004
        /*0550*/ 	.word	0x000000e8
        /*0554*/ 	.short	0x010a
        /*0556*/ 	.byte	0xff
	.zero		1


	//   ....[52]....
        /*0558*/ 	.word	0x00003730
        /*055c*/ 	.word	0x00000004
        /*0560*/ 	.word	0x000000b8
        /*0564*/ 	.short	0x010a
        /*0566*/ 	.byte	0xff
	.zero		1


	//   ....[53]....
        /*0568*/ 	.word	0x00003750
        /*056c*/ 	.word	0x00000004
        /*0570*/ 	.word	0x00000098
        /*0574*/ 	.short	0x010a
        /*0576*/ 	.byte	0xff
	.zero		1


	//   ....[54]....
        /*0578*/ 	.word	0x00003ae0
        /*057c*/ 	.word	0x00000002
        /*0580*/ 	.word	0x00000000
        /*0584*/ 	.short	0x010a
        /*0586*/ 	.byte	0xff
	.zero		1


	//   ....[55]....
        /*0588*/ 	.word	0x00003b10
        /*058c*/ 	.word	0x00000006
        /*0590*/ 	.word	0x00000040
        /*0594*/ 	.short	0x010a
        /*0596*/ 	.byte	0xff
	.zero		1


	//   ....[56]....
        /*0598*/ 	.word	0x00004460
        /*059c*/ 	.word	0x00000002
        /*05a0*/ 	.word	0x000000a8
        /*05a4*/ 	.short	0x010a
        /*05a6*/ 	.byte	0xff
	.zero		1


	//   ....[57]....
        /*05a8*/ 	.word	0x000045f0
        /*05ac*/ 	.word	0x00000008
        /*05b0*/ 	.word	0x00000020
        /*05b4*/ 	.short	0x010a
        /*05b6*/ 	.byte	0xff
	.zero		1


	//   ....[58]....
        /*05b8*/ 	.word	0x00004620
        /*05bc*/ 	.word	0x00000000
        /*05c0*/ 	.word	0x00000070
        /*05c4*/ 	.short	0x010a
        /*05c6*/ 	.byte	0xff
	.zero		1


	//   ....[59]....
        /*05c8*/ 	.word	0x00004fc0
        /*05cc*/ 	.word	0x00000002
        /*05d0*/ 	.word	0x000000c0
        /*05d4*/ 	.short	0x010a
        /*05d6*/ 	.byte	0xff
	.zero		1


	//   ....[60]....
        /*05d8*/ 	.word	0x000051a0
        /*05dc*/ 	.word	0x00000002
        /*05e0*/ 	.word	0x00000060
        /*05e4*/ 	.short	0x010a
        /*05e6*/ 	.byte	0xff
	.zero		1


	//   ....[61]....
        /*05e8*/ 	.word	0x000057a0
        /*05ec*/ 	.word	0x00000000
        /*05f0*/ 	.word	0x00000098
        /*05f4*/ 	.short	0x010a
        /*05f6*/ 	.byte	0xff
	.zero		1


	//   ....[62]....
        /*05f8*/ 	.word	0x000057c0
        /*05fc*/ 	.word	0x00000000
        /*0600*/ 	.word	0x000000a8
        /*0604*/ 	.short	0x010a
        /*0606*/ 	.byte	0xff
	.zero		1


	//   ....[63]....
        /*0608*/ 	.word	0x000057e0
        /*060c*/ 	.word	0x00000000
        /*0610*/ 	.word	0x000000b8
        /*0614*/ 	.short	0x010a
        /*0616*/ 	.byte	0xff
	.zero		1


	//   ....[64]....
        /*0618*/ 	.word	0x000058a0
        /*061c*/ 	.word	0x00000003
        /*0620*/ 	.word	0x000000d0
        /*0624*/ 	.short	0x010a
        /*0626*/ 	.byte	0xff
	.zero		1


	//   ....[65]....
        /*0628*/ 	.word	0x000058c0
        /*062c*/ 	.word	0x00000003
        /*0630*/ 	.word	0x000000e0
        /*0634*/ 	.short	0x010a
        /*0636*/ 	.byte	0xff
	.zero		1


	//   ....[66]....
        /*0638*/ 	.word	0x000058f0
        /*063c*/ 	.word	0x00000003
        /*0640*/ 	.word	0x000000d8
        /*0644*/ 	.short	0x0101
        /*0646*/ 	.byte	0xff
	.zero		1


	//   ....[67]....
        /*0648*/ 	.word	0x00005900
        /*064c*/ 	.word	0x00000003
        /*0650*/ 	.word	0x000000e8
        /*0654*/ 	.short	0x0101
        /*0656*/ 	.byte	0xff
	.zero		1


	//   ....[68]....
        /*0658*/ 	.word	0x00005970
        /*065c*/ 	.word	0x00000000
        /*0660*/ 	.word	0x000000c8
        /*0664*/ 	.short	0x010a
        /*0666*/ 	.byte	0xff
	.zero		1


	//   ....[69]....
        /*0668*/ 	.word	0x00005a60
        /*066c*/ 	.word	0x00000003
        /*0670*/ 	.word	0x000000b0
        /*0674*/ 	.short	0x010a
        /*0676*/ 	.byte	0xff
	.zero		1


	//   ....[70]....
        /*0678*/ 	.word	0x000065a0
        /*067c*/ 	.word	0x00000005
        /*0680*/ 	.word	0x00000000
        /*0684*/ 	.short	0x0101
        /*0686*/ 	.byte	0xff
	.zero		1


	//   ....[71]....
        /*0688*/ 	.word	0x00006830
        /*068c*/ 	.word	0x00000005
        /*0690*/ 	.word	0x00000000
        /*0694*/ 	.short	0x0101
        /*0696*/ 	.byte	0xff
	.zero		1


	//   ....[72]....
        /*0698*/ 	.word	0x00006840
        /*069c*/ 	.word	0x00000004
        /*06a0*/ 	.word	0x000000f0
        /*06a4*/ 	.short	0x010a
        /*06a6*/ 	.byte	0xff
	.zero		1


	//   ....[73]....
        /*06a8*/ 	.word	0x00006af0
        /*06ac*/ 	.word	0x00000003
        /*06b0*/ 	.word	0x00000000
        /*06b4*/ 	.short	0x010a
        /*06b6*/ 	.byte	0xff
	.zero		1


	//   ....[74]....
        /*06b8*/ 	.word	0x00006b50
        /*06bc*/ 	.word	0x00000003
        /*06c0*/ 	.word	0x00000000
        /*06c4*/ 	.short	0x010a
        /*06c6*/ 	.byte	0xff
	.zero		1


	//   ....[75]....
        /*06c8*/ 	.word	0x00006bc0
        /*06cc*/ 	.word	0x00000004
        /*06d0*/ 	.word	0x000000d8
        /*06d4*/ 	.short	0x010a
        /*06d6*/ 	.byte	0xff
	.zero		1


	//   ....[76]....
        /*06d8*/ 	.word	0x00006c30
        /*06dc*/ 	.word	0x00000004
        /*06e0*/ 	.word	0x000000e8
        /*06e4*/ 	.short	0x010a
        /*06e6*/ 	.byte	0xff
	.zero		1


	//   ....[77]....
        /*06e8*/ 	.word	0x00006ca0
        /*06ec*/ 	.word	0x00000002
        /*06f0*/ 	.word	0x00000010
        /*06f4*/ 	.short	0x010a
        /*06f6*/ 	.byte	0xff
	.zero		1


	//   ....[78]....
        /*06f8*/ 	.word	0x00006d10
        /*06fc*/ 	.word	0x00000004
        /*0700*/ 	.word	0x00000030
        /*0704*/ 	.short	0x010a
        /*0706*/ 	.byte	0xff
	.zero		1


	//   ....[79]....
        /*0708*/ 	.word	0x00006d80
        /*070c*/ 	.word	0x00000004
        /*0710*/ 	.word	0x00000038
        /*0714*/ 	.short	0x010a
        /*0716*/ 	.byte	0xff
	.zero		1


	//   ....[80]....
        /*0718*/ 	.word	0x00006df0
        /*071c*/ 	.word	0x00000004
        /*0720*/ 	.word	0x00000058
        /*0724*/ 	.short	0x010a
        /*0726*/ 	.byte	0xff
	.zero		1


	//   ....[81]....
        /*0728*/ 	.word	0x00006e60
        /*072c*/ 	.word	0x00000004
        /*0730*/ 	.word	0x00000088
        /*0734*/ 	.short	0x010a
        /*0736*/ 	.byte	0xff
	.zero		1


	//   ....[82]....
        /*0738*/ 	.word	0x00006ed0
        /*073c*/ 	.word	0x00000004
        /*0740*/ 	.word	0x00000068
        /*0744*/ 	.short	0x010a
        /*0746*/ 	.byte	0xff
	.zero		1


	//   ....[83]....
        /*0748*/ 	.word	0x00006f40
        /*074c*/ 	.word	0x00000004
        /*0750*/ 	.word	0x00000088
        /*0754*/ 	.short	0x010a
        /*0756*/ 	.byte	0xff
	.zero		1


	//   ....[84]....
        /*0758*/ 	.word	0x00006fb0
        /*075c*/ 	.word	0x00000004
        /*0760*/ 	.word	0x00000068
        /*0764*/ 	.short	0x010a
        /*0766*/ 	.byte	0xff
	.zero		1


	//   ....[85]....
        /*0768*/ 	.word	0x00007000
        /*076c*/ 	.word	0x00000004
        /*0770*/ 	.word	0x00000018
        /*0774*/ 	.short	0x010a
        /*0776*/ 	.byte	0xff
	.zero		1


	//   ....[86]....
        /*0778*/ 	.word	0x00007050
        /*077c*/ 	.word	0x00000004
        /*0780*/ 	.word	0x00000038
        /*0784*/ 	.short	0x010a
        /*0786*/ 	.byte	0xff
	.zero		1


	//   ....[87]....
        /*0788*/ 	.word	0x000070a0
        /*078c*/ 	.word	0x00000004
        /*0790*/ 	.word	0x000000d8
        /*0794*/ 	.short	0x010a
        /*0796*/ 	.byte	0xff
	.zero		1


	//   ....[88]....
        /*0798*/ 	.word	0x000070f0
        /*079c*/ 	.word	0x00000004
        /*07a0*/ 	.word	0x000000e8
        /*07a4*/ 	.short	0x010a
        /*07a6*/ 	.byte	0xff
	.zero		1


	//   ....[89]....
        /*07a8*/ 	.word	0x00007160
        /*07ac*/ 	.word	0x00000004
        /*07b0*/ 	.word	0x000000b8
        /*07b4*/ 	.short	0x010a
        /*07b6*/ 	.byte	0xff
	.zero		1


	//   ....[90]....
        /*07b8*/ 	.word	0x000071d0
        /*07bc*/ 	.word	0x00000004
        /*07c0*/ 	.word	0x00000098
        /*07c4*/ 	.short	0x010a
        /*07c6*/ 	.byte	0xff
	.zero		1


	//   ....[91]....
        /*07c8*/ 	.word	0x00007230
        /*07cc*/ 	.word	0x00000002
        /*07d0*/ 	.word	0x00000000
        /*07d4*/ 	.short	0x010a
        /*07d6*/ 	.byte	0xff
	.zero		1


	//   ....[92]....
        /*07d8*/ 	.word	0x000072a0
        /*07dc*/ 	.word	0x00000006
        /*07e0*/ 	.word	0x00000040
        /*07e4*/ 	.short	0x010a
        /*07e6*/ 	.byte	0xff
	.zero		1


	//   ....[93]....
        /*07e8*/ 	.word	0x00007310
        /*07ec*/ 	.word	0x00000002
        /*07f0*/ 	.word	0x000000a8
        /*07f4*/ 	.short	0x010a
        /*07f6*/ 	.byte	0xff
	.zero		1


	//   ....[94]....
        /*07f8*/ 	.word	0x00007370
        /*07fc*/ 	.word	0x00000008
        /*0800*/ 	.word	0x00000020
        /*0804*/ 	.short	0x010a
        /*0806*/ 	.byte	0xff
	.zero		1


	//   ....[95]....
        /*0808*/ 	.word	0x000073d0
        /*080c*/ 	.word	0x00000000
        /*0810*/ 	.word	0x00000070
        /*0814*/ 	.short	0x010a
        /*0816*/ 	.byte	0xff
	.zero		1


	//   ....[96]....
        /*0818*/ 	.word	0x00007420
        /*081c*/ 	.word	0x00000002
        /*0820*/ 	.word	0x000000c0
        /*0824*/ 	.short	0x010a
        /*0826*/ 	.byte	0xff
	.zero		1


	//   ....[97]....
        /*0828*/ 	.word	0x00007480
        /*082c*/ 	.word	0x00000002
        /*0830*/ 	.word	0x00000060
        /*0834*/ 	.short	0x010a
        /*0836*/ 	.byte	0xff
	.zero		1


	//   ....[98]....
        /*0838*/ 	.word	0x000074e0
        /*083c*/ 	.word	0x00000000
        /*0840*/ 	.word	0x00000098
        /*0844*/ 	.short	0x010a
        /*0846*/ 	.byte	0xff
	.zero		1


	//   ....[99]....
        /*0848*/ 	.word	0x00007550
        /*084c*/ 	.word	0x00000000
        /*0850*/ 	.word	0x000000a8
        /*0854*/ 	.short	0x010a
        /*0856*/ 	.byte	0xff
	.zero		1


	//   ....[100]....
        /*0858*/ 	.word	0x000075b0
        /*085c*/ 	.word	0x00000000
        /*0860*/ 	.word	0x000000b8
        /*0864*/ 	.short	0x010a
        /*0866*/ 	.byte	0xff
	.zero		1


	//   ....[101]....
        /*0868*/ 	.word	0x00007600
        /*086c*/ 	.word	0x00000003
        /*0870*/ 	.word	0x000000d0
        /*0874*/ 	.short	0x010a
        /*0876*/ 	.byte	0xff
	.zero		1


	//   ....[102]....
        /*0878*/ 	.word	0x00007650
        /*087c*/ 	.word	0x00000003
        /*0880*/ 	.word	0x000000e0
        /*0884*/ 	.short	0x010a
        /*0886*/ 	.byte	0xff
	.zero		1


	//   ....[103]....
        /*0888*/ 	.word	0x000076c0
        /*088c*/ 	.word	0x00000000
        /*0890*/ 	.word	0x000000c8
        /*0894*/ 	.short	0x010a
        /*0896*/ 	.byte	0xff
	.zero		1


	//   ....[104]....
        /*0898*/ 	.word	0x00007710
        /*089c*/ 	.word	0x00000003
        /*08a0*/ 	.word	0x000000b0
        /*08a4*/ 	.short	0x010a
        /*08a6*/ 	.byte	0xff
	.zero		1


	//   ....[105]....
        /*08a8*/ 	.word	0x00007760
        /*08ac*/ 	.word	0x00000004
        /*08b0*/ 	.word	0x000000f0
        /*08b4*/ 	.short	0x010a
        /*08b6*/ 	.byte	0xff
	.zero		1


	//----- nvinfo : EIATTR_NUM_MBARRIERS
	.align		4
.L_188:
        /*08b8*/ 	.byte	0x03, 0x38
        /*08ba*/ 	.short	0x001f


	//----- nvinfo : EIATTR_EXIT_INSTR_OFFSETS
	.align		4
        /*08bc*/ 	.byte	0x04, 0x1c
        /*08be*/ 	.short	(.L_190 - .L_189)


	//   ....[0]....
.L_189:
        /*08c0*/ 	.word	0x00006740


	//   ....[1]....
        /*08c4*/ 	.word	0x00006ad0


	//----- nvinfo : EIATTR_REQNTID
	.align		4
.L_190:
        /*08c8*/ 	.byte	0x04, 0x10
        /*08ca*/ 	.short	(.L_192 - .L_191)
.L_191:
        /*08cc*/ 	.word	0x00000180
        /*08d0*/ 	.word	0x00000001
        /*08d4*/ 	.word	0x00000001


	//----- nvinfo : EIATTR_CRS_STACK_SIZE
	.align		4
.L_192:
        /*08d8*/ 	.byte	0x04, 0x1e
        /*08da*/ 	.short	(.L_194 - .L_193)
.L_193:
        /*08dc*/ 	.word	0x00000000


	//----- nvinfo : EIATTR_CBANK_PARAM_SIZE
	.align		4
.L_194:
        /*08e0*/ 	.byte	0x03, 0x19
        /*08e2*/ 	.short	0x0488


	//----- nvinfo : EIATTR_PARAM_CBANK
	.align		4
        /*08e4*/ 	.byte	0x04, 0x0a
        /*08e6*/ 	.short	(.L_196 - .L_195)
	.align		4
.L_195:
        /*08e8*/ 	.word	index@(.nv.constant0.kernel_cutlass_kernel_cudnnsdpabwdfmha_dq_d256_sm100BlackwellFusedAttentionDQKernel_object_at_____Int32_Int32_Int32_TiledMMA_ThrLayoutVMNK21111000_PermutationMNK____MMAAtom_ThrID21_ShapeM_1)
        /*08ec*/ 	.short	0x0380
        /*08ee*/ 	.short	0x0488


	//----- nvinfo : EIATTR_SW_WAR
	.align		4
.L_196:
        /*08f0*/ 	.byte	0x04, 0x36
        /*08f2*/ 	.short	(.L_198 - .L_197)
.L_197:
        /*08f4*/ 	.word	0x00000008
.L_198:


//--------------------- .nv.info.kernel_cutlass_sum_OdO_cudnnsdpabwdfmha_backward_sm100_2kernelBlackwellFusedMultiHeadAttentionBackward_object_at__tensorptrf16gmemalign64o409625620481256div64_tensorptrf16gmemalign64o4096_0 --------------------------
	.section	.nv.info.kernel_cutlass_sum_OdO_cudnnsdpabwdfmha_backward_sm100_2kernelBlackwellFusedMultiHeadAttentionBackward_object_at__tensorptrf16gmemalign64o409625620481256div64_tensorptrf16gmemalign64o4096_0,"",@"SHT_CUDA_INFO"
	.sectionflags	@""
	.align	4


	//----- nvinfo : EIATTR_CUDA_API_VERSION
	.align		4
        /*0000*/ 	.byte	0x04, 0x37
        /*0002*/ 	.short	(.L_200 - .L_199)
.L_199:
        /*0004*/ 	.word	0x00000081


	//----- nvinfo : EIATTR_KPARAM_INFO
	.align		4
.L_200:
        /*0008*/ 	.byte	0x04, 0x17
        /*000a*/ 	.short	(.L_202 - .L_201)
.L_201:
        /*000c*/ 	.word	0x00000000
        /*0010*/ 	.short	0x000c
        /*0012*/ 	.short	0x00b4
        /*0014*/ 	.byte	0x00, 0xf0, 0x11, 0x00


	//----- nvinfo : EIATTR_KPARAM_INFO
	.align		4
.L_202:
        /*0018*/ 	.byte	0x04, 0x17
        /*001a*/ 	.short	(.L_204 - .L_203)
.L_203:
        /*001c*/ 	.word	0x00000000
        /*0020*/ 	.short	0x000b
        /*0022*/ 	.short	0x00b0
        /*0024*/ 	.byte	0x00, 0xf0, 0x11, 0x00


	//----- nvinfo : EIATTR_KPARAM_INFO
	.align		4
.L_204:
        /*0028*/ 	.byte	0x04, 0x17
        /*002a*/ 	.short	(.L_206 - .L_205)
.L_205:
        /*002c*/ 	.word	0x00000000
        /*0030*/ 	.short	0x000a
        /*0032*/ 	.short	0x00ac
        /*0034*/ 	.byte	0x00, 0xf0, 0x11, 0x00


	//----- nvinfo : EIATTR_KPARAM_INFO
	.align		4
.L_206:
        /*0038*/ 	.byte	0x04, 0x17
        /*003a*/ 	.short	(.L_208 - .L_207)
.L_207:
        /*003c*/ 	.word	0x00000000
        /*0040*/ 	.short	0x0009
        /*0042*/ 	.short	0x00a8
        /*0044*/ 	.byte	0x00, 0xf0, 0x11, 0x00


	//----- nvinfo : EIATTR_KPARAM_INFO
	.align		4
.L_208:
        /*0048*/ 	.byte	0x04, 0x17
        /*004a*/ 	.short	(.L_210 - .L_209)
.L_209:
        /*004c*/ 	.word	0x00000000
        /*0050*/ 	.short	0x0008
        /*0052*/ 	.short	0x00a4
        /*0054*/ 	.byte	0x00, 0xf0, 0x11, 0x00


	//----- nvinfo : EIATTR_KPARAM_INFO
	.align		4
.L_210:
        /*0058*/ 	.byte	0x04, 0x17
        /*005a*/ 	.short	(.L_212 - .L_211)
.L_211:
        /*005c*/ 	.word	0x00000000
        /*0060*/ 	.short	0x0007
        /*0062*/ 	.short	0x00a0
        /*0064*/ 	.byte	0x00, 0xf0, 0x11, 0x00


	//----- nvinfo : EIATTR_KPARAM_INFO
	.align		4
.L_212:
        /*0068*/ 	.byte	0x04, 0x17
        /*006a*/ 	.short	(.L_214 - .L_213)
.L_213:
        /*006c*/ 	.word	0x00000000
        /*0070*/ 	.short	0x0006
        /*0072*/ 	.short	0x009c
        /*0074*/ 	.byte	0x00, 0xf0, 0x11, 0x00


	//----- nvinfo : EIATTR_KPARAM_INFO
	.align		4
.L_214:
        /*0078*/ 	.byte	0x04, 0x17
        /*007a*/ 	.short	(.L_216 - .L_215)
.L_215:
        /*007c*/ 	.word	0x00000000
        /*0080*/ 	.short	0x0005
        /*0082*/ 	.short	0x0098
        /*0084*/ 	.byte	0x00, 0xf0, 0x11, 0x00


	//----- nvinfo : EIATTR_KPARAM_INFO
	.align		4
.L_216:
        /*0088*/ 	.byte	0x04, 0x17
        /*008a*/ 	.short	(.L_218 - .L_217)
.L_217:
        /*008c*/ 	.word	0x00000000
        /*0090*/ 	.short	0x0004
        /*0092*/ 	.short	0x0078
        /*0094*/ 	.byte	0x00, 0xf0, 0x81, 0x00


	//----- nvinfo : EIATTR_KPARAM_INFO
	.align		4
.L_218:
        /*0098*/ 	.byte	0x04, 0x17
        /*009a*/ 	.short	(.L_220 - .L_219)
.L_219:
        /*009c*/ 	.word	0x00000000
        /*00a0*/ 	.short	0x0003
        /*00a2*/ 	.short	0x0060
        /*00a4*/ 	.byte	0x00, 0xf0, 0x61, 0x00


	//----- nvinfo : EIATTR_KPARAM_INFO
	.align		4
.L_220:
        /*00a8*/ 	.byte	0x04, 0x17
        /*00aa*/ 	.short	(.L_222 - .L_221)
.L_221:
        /*00ac*/ 	.word	0x00000000
        /*00b0*/ 	.short	0x0002
        /*00b2*/ 	.short	0x0040
        /*00b4*/ 	.byte	0x00, 0xf0, 0x81, 0x00


	//----- nvinfo : EIATTR_KPARAM_INFO
	.align		4
.L_222:
        /*00b8*/ 	.byte	0x04, 0x17
        /*00ba*/ 	.short	(.L_224 - .L_223)
.L_223:
        /*00bc*/ 	.word	0x00000000
        /*00c0*/ 	.short	0x0001
        /*00c2*/ 	.short	0x0020
        /*00c4*/ 	.byte	0x00, 0xf0, 0x81, 0x00


	//----- nvinfo : EIATTR_KPARAM_INFO
	.align		4
.L_224:
        /*00c8*/ 	.byte	0x04, 0x17
        /*00ca*/ 	.short	(.L_226 - .L_225)
.L_225:
        /*00cc*/ 	.word	0x00000000
        /*00d0*/ 	.short	0x0000
        /*00d2*/ 	.short	0x0000
        /*00d4*/ 	.byte	0x00, 0xf0, 0x81, 0x00


	//----- nvinfo : EIATTR_SPARSE_MMA_MASK
	.align		4
.L_226:
        /*00d8*/ 	.byte	0x03, 0x50
        /*00da*/ 	.short	0x0000


	//----- nvinfo : EIATTR_MAXREG_COUNT
	.align		4
        /*00dc*/ 	.byte	0x03, 0x1b
        /*00de*/ 	.short	0x00ff


	//----- nvinfo : EIATTR_COOP_GROUP_MASK_REGIDS
	.align		4
        /*00e0*/ 	.byte	0x04, 0x29
        /*00e2*/ 	.short	(.L_228 - .L_227)


	//   ....[0]....
.L_227:
        /*00e4*/ 	.word	0xffffffff


	//   ....[1]....
        /*00e8*/ 	.word	0xffffffff


	//   ....[2]....
        /*00ec*/ 	.word	0xffffffff


	//----- nvinfo : EIATTR_COOP_GROUP_INSTR_OFFSETS
	.align		4
.L_228:
        /*00f0*/ 	.byte	0x04, 0x28
        /*00f2*/ 	.short	(.L_230 - .L_229)


	//   ....[0]....
.L_229:
        /*00f4*/ 	.word	0x000006e0


	//   ....[1]....
        /*00f8*/ 	.word	0x00000710


	//   ....[2]....
        /*00fc*/ 	.word	0x00000730


	//----- nvinfo : EIATTR_VRC_CTA_INIT_COUNT
	.align		4
.L_230:
        /*0100*/ 	.byte	0x02, 0x4a
	.zero		1
	.zero		1


	//----- nvinfo : EIATTR_EXIT_INSTR_OFFSETS
	.align		4
        /*0104*/ 	.byte	0x04, 0x1c
        /*0106*/ 	.short	(.L_232 - .L_231)


	//   ....[0]....
.L_231:
        /*0108*/ 	.word	0x00000030


	//   ....[1]....
        /*010c*/ 	.word	0x00000080


	//   ....[2]....
        /*0110*/ 	.word	0x00000750


	//   ....[3]....
        /*0114*/ 	.word	0x00000dd0


	//----- nvinfo : EIATTR_REQNTID
	.align		4
.L_232:
        /*0118*/ 	.byte	0x04, 0x10
        /*011a*/ 	.short	(.L_234 - .L_233)
.L_233:
        /*011c*/ 	.word	0x00000008
        /*0120*/ 	.word	0x00000010
        /*0124*/ 	.word	0x00000001


	//----- nvinfo : EIATTR_CRS_STACK_SIZE
	.align		4
.L_234:
        /*0128*/ 	.byte	0x04, 0x1e
        /*012a*/ 	.short	(.L_236 - .L_235)
.L_235:
        /*012c*/ 	.word	0x00000000


	//----- nvinfo : EIATTR_CBANK_PARAM_SIZE
	.align		4
.L_236:
        /*0130*/ 	.byte	0x03, 0x19
        /*0132*/ 	.short	0x00b8


	//----- nvinfo : EIATTR_PARAM_CBANK
	.align		4
        /*0134*/ 	.byte	0x04, 0x0a
        /*0136*/ 	.short	(.L_238 - .L_237)
	.align		4
.L_237:
        /*0138*/ 	.word	index@(.nv.constant0.kernel_cutlass_sum_OdO_cudnnsdpabwdfmha_backward_sm100_2kernelBlackwellFusedMultiHeadAttentionBackward_object_at__tensorptrf16gmemalign64o409625620481256div64_tensorptrf16gmemalign64o4096_0)
        /*013c*/ 	.short	0x0380
        /*013e*/ 	.short	0x00b8


	//----- nvinfo : EIATTR_SW_WAR
	.align		4
.L_238:
        /*0140*/ 	.byte	0x04, 0x36
        /*0142*/ 	.short	(.L_240 - .L_239)
.L_239:
        /*0144*/ 	.word	0x00000008
.L_240:


//--------------------- .nv.callgraph             --------------------------
	.section	.nv.callgraph,"",@"SHT_CUDA_CALLGRAPH"
	.align	4
	.sectionentsize	8
	.align		4
        /*0000*/ 	.word	0x00000000
	.align		4
        /*0004*/ 	.word	0xffffffff
	.align		4
        /*0008*/ 	.word	0x00000000
	.align		4
        /*000c*/ 	.word	0xfffffffe
	.align		4
        /*0010*/ 	.word	0x00000000
	.align		4
        /*0014*/ 	.word	0xfffffffd
	.align		4
        /*0018*/ 	.word	0x00000000
	.align		4
        /*001c*/ 	.word	0xfffffffc


//--------------------- .text.kernel_cutlass_dkdv_bwd_cudnnsdpabwdfmha_dkdv_d256_sm100BlackwellFusedAttentionDKDVKernel_object_at__TiledMMA_ThrLayoutVMNK21111000_PermutationMNK____MMAAtom_ThrID21_ShapeMNK2566416_TVLay_2 --------------------------
	.section	.text.kernel_cutlass_dkdv_bwd_cudnnsdpabwdfmha_dkdv_d256_sm100BlackwellFusedAttentionDKDVKernel_object_at__TiledMMA_ThrLayoutVMNK21111000_PermutationMNK____MMAAtom_ThrID21_ShapeMNK2566416_TVLay_2,"ax",@progbits
	.align	128
        .global         kernel_cutlass_dkdv_bwd_cudnnsdpabwdfmha_dkdv_d256_sm100BlackwellFusedAttentionDKDVKernel_object_at__TiledMMA_ThrLayoutVMNK21111000_PermutationMNK____MMAAtom_ThrID21_ShapeMNK2566416_TVLay_2
        .type           kernel_cutlass_dkdv_bwd_cudnnsdpabwdfmha_dkdv_d256_sm100BlackwellFusedAttentionDKDVKernel_object_at__TiledMMA_ThrLayoutVMNK21111000_PermutationMNK____MMAAtom_ThrID21_ShapeMNK2566416_TVLay_2,@function
        .size           kernel_cutlass_dkdv_bwd_cudnnsdpabwdfmha_dkdv_d256_sm100BlackwellFusedAttentionDKDVKernel_object_at__TiledMMA_ThrLayoutVMNK21111000_PermutationMNK____MMAAtom_ThrID21_ShapeMNK2566416_TVLay_2,(.L_x_446 - kernel_cutlass_dkdv_bwd_cudnnsdpabwdfmha_dkdv_d256_sm100BlackwellFusedAttentionDKDVKernel_object_at__TiledMMA_ThrLayoutVMNK21111000_PermutationMNK____MMAAtom_ThrID21_ShapeMNK2566416_TVLay_2)
        .other          kernel_cutlass_dkdv_bwd_cudnnsdpabwdfmha_dkdv_d256_sm100BlackwellFusedAttentionDKDVKernel_object_at__TiledMMA_ThrLayoutVMNK21111000_PermutationMNK____MMAAtom_ThrID21_ShapeMNK2566416_TVLay_2,@"STO_CUDA_ENTRY STV_DEFAULT"
kernel_cutlass_dkdv_bwd_cudnnsdpabwdfmha_dkdv_d256_sm100BlackwellFusedAttentionDKDVKernel_object_at__TiledMMA_ThrLayoutVMNK21111000_PermutationMNK____MMAAtom_ThrID21_ShapeMNK2566416_TVLay_2:
.text.kernel_cutlass_dkdv_bwd_cudnnsdpabwdfmha_dkdv_d256_sm100BlackwellFusedAttentionDKDVKernel_object_at__TiledMMA_ThrLayoutVMNK21111000_PermutationMNK____MMAAtom_ThrID21_ShapeMNK2566416_TVLay_2:
[----:B------:R-:W0:Y:S01]  /*0000*/  LDC R1, c[0x0][0x37c] ;  /* 0x0000df00ff017b82 */ /* 0x000e220000000800 */
[----:B------:R-:W1:Y:S07]  /*0010*/  S2R R24, SR_TID.X ;  /* 0x0000000000187919 */ /* 0x000e6e0000002100 */
[----:B------:R-:W2:Y:S01]  /*0020*/  LDC.U8 R3, c[0x0][0x38a] ;  /* 0x0000e280ff037b82 */ /* 0x000ea20000000000 */
[----:B0-----:R-:W-:Y:S01]  /*0030*/  VIADD R1, R1, 0xfffffe90 ;  /* 0xfffffe9001017836 */ /* 0x001fe20000000000 */
[----:B------:R-:W0:Y:S06]  /*0040*/  S2R R18, SR_CTAID.X ;  /* 0x0000000000127919 */ /* 0x000e2c0000002500 */
[----:B------:R-:W3:Y:S08]  /*0050*/  LDC.U8 R2, c[0x0][0x386] ;  /* 0x0000e180ff027b82 */ /* 0x000ef00000000000 */
[----:B------:R-:W4:Y:S08]  /*0060*/  LDC.U8 R6, c[0x0][0x388] ;  /* 0x0000e200ff067b82 */ /* 0x000f300000000000 */
[----:B------:R-:W5:Y:S01]  /*0070*/  LDC.U8 R8, c[0x0][0x384] ;  /* 0x0000e100ff087b82 */ /* 0x000f620000000000 */
[----:B--2---:R-:W-:-:S04]  /*0080*/  LOP3.LUT R0, R3, 0x1, RZ, 0xc0, !PT ;  /* 0x0000000103007812 */ /* 0x004fc800078ec0ff */
[----:B------:R-:W-:Y:S02]  /*0090*/  ISETP.NE.U32.AND P1, PT, R0, 0x1, PT ;  /* 0x000000010000780c */ /* 0x000fe40003f25070 */
[----:B-1----:R-:W-:Y:S01]  /*00a0*/  SHF.R.U32.HI R13, RZ, 0x5, R24 ;  /* 0x00000005ff0d7819 */ /* 0x002fe20000011618 */
[----:B------:R-:W1:Y:S01]  /*00b0*/  LDC.U8 R4, c[0x0][0x38b] ;  /* 0x0000e2c0ff047b82 */ /* 0x000e620000000000 */
[----:B---3--:R-:W-:-:S03]  /*00c0*/  LOP3.LUT R2, R2, 0x1, RZ, 0xc0, !PT ;  /* 0x0000000102027812 */ /* 0x008fc600078ec0ff */
[----:B------:R2:W-:Y:S01]  /*00d0*/  STL [R1+0xec], R13 ;  /* 0x0000ec0d01007387 */ /* 0x0005e20000100800 */
[----:B------:R-:W-:-:S03]  /*00e0*/  ISETP.EQ.U32.AND P0, PT, R2, 0x1, PT ;  /* 0x000000010200780c */ /* 0x000fc60003f02070 */
[----:B------:R-:W3:Y:S01]  /*00f0*/  LDC.U8 R5, c[0x0][0x387] ;  /* 0x0000e1c0ff057b82 */ /* 0x000ee20000000000 */
[----:B----4-:R-:W-:-:S04]  /*0100*/  LOP3.LUT R61, R6, 0x1, RZ, 0xc0, !PT ;  /* 0x00000001063d7812 */ /* 0x010fc800078ec0ff */
[----:B------:R-:W-:Y:S02]  /*0110*/  ISETP.NE.U32.AND P1, PT, R61, 0x1, PT ;  /* 0x000000013d00780c */ /* 0x000fe40003f25070 */
[----:B------:R-:W-:Y:S01]  /*0120*/  ISETP.NE.AND P1, PT, R13, 0x9, PT ;  /* 0x000000090d00780c */ /* 0x000fe20003f25270 */
[----:B------:R-:W4:Y:S01]  /*0130*/  LDC.U8 R7, c[0x0][0x385] ;  /* 0x0000e140ff077b82 */ /* 0x000f220000000000 */
[----:B-----5:R-:W-:Y:S01]  /*0140*/  LOP3.LUT R2, R8, 0x1, RZ, 0xc0, !PT ;  /* 0x0000000108027812 */ /* 0x020fe200078ec0ff */
[----:B------:R-:W-:-:S03]  /*0150*/  VOTEU.ANY UP1, P0 ;  /* 0x0000000000ff7886 */ /* 0x000fc60000020100 */
[----:B------:R-:W-:-:S03]  /*0160*/  ISETP.NE.U32.AND P4, PT, R2, 0x1, PT ;  /* 0x000000010200780c */ /* 0x000fc60003f85070 */
[----:B------:R-:W5:Y:S01]  /*0170*/  LDC.U8 R9, c[0x0][0x382] ;  /* 0x0000e080ff097b82 */ /* 0x000f620000000000 */
[----:B-1----:R-:W-:-:S04]  /*0180*/  LOP3.LUT R11, R4, 0x1, RZ, 0xc0, !PT ;  /* 0x00000001040b7812 */ /* 0x002fc800078ec0ff */
[----:B------:R-:W-:-:S03]  /*0190*/  ISETP.NE.U32.AND P2, PT, R11, 0x1, PT ;  /* 0x000000010b00780c */ /* 0x000fc60003f45070 */
[----:B------:R-:W1:Y:S01]  /*01a0*/  LDC.U8 R10, c[0x0][0x381] ;  /* 0x0000e040ff0a7b82 */ /* 0x000e620000000000 */
[----:B---3--:R-:W-:-:S04]  /*01b0*/  LOP3.LUT R4, R5, 0x1, RZ, 0xc0, !PT ;  /* 0x0000000105047812 */ /* 0x008fc800078ec0ff */
[----:B------:R-:W-:-:S03]  /*01c0*/  ISETP.NE.U32.AND P6, PT, R4, 0x1, PT ;  /* 0x000000010400780c */ /* 0x000fc60003fc5070 */
[----:B------:R-:W3:Y:S01]  /*01d0*/  LDC R14, c[0x0][0x360] ;  /* 0x0000d800ff0e7b82 */ /* 0x000ee20000000800 */
[----:B----4-:R-:W-:-:S04]  /*01e0*/  LOP3.LUT R3, R7, 0x1, RZ, 0xc0, !PT ;  /* 0x0000000107037812 */ /* 0x010fc800078ec0ff */
[----:B------:R-:W-:Y:S02]  /*01f0*/  ISETP.NE.U32.AND P5, PT, R3, 0x1, PT ;  /* 0x000000010300780c */ /* 0x000fe40003fa5070 */
[----:B-----5:R-:W-:Y:S01]  /*0200*/  LOP3.LUT R2, R9, 0x1, RZ, 0xc0, !PT ;  /* 0x0000000109027812 */ /* 0x020fe200078ec0ff */
[----:B------:R-:W4:Y:S03]  /*0210*/  S2UR UR44, SR_CTAID.Y ;  /* 0x00000000002c79c3 */ /* 0x000f260000002600 */
[----:B------:R-:W-:Y:S02]  /*0220*/  ISETP.NE.U32.AND P3, PT, R2, 0x1, PT ;  /* 0x000000010200780c */ /* 0x000fe40003f65070 */
[----:B-1----:R-:W-:-:S04]  /*0230*/  LOP3.LUT R0, R10, 0x1, RZ, 0xc0, !PT ;  /* 0x000000010a007812 */ /* 0x002fc800078ec0ff */
[----:B------:R-:W-:Y:S01]  /*0240*/  ISETP.NE.U32.AND P2, PT, R0, 0x1, PT ;  /* 0x000000010000780c */ /* 0x000fe20003f45070 */
[----:B0-2---:R-:W-:-:S12]  /*0250*/  @P1 BRA `(.L_x_0) ;  /* 0x0000000000841947 */ /* 0x005fd80003800000 */
[----:B------:R-:W0:Y:S01]  /*0260*/  LDC.64 R16, c[0x0][0x348] ;  /* 0x0000d200ff107b82 */ /* 0x000e220000000a00 */
[----:B------:R-:W-:Y:S01]  /*0270*/  UPLOP3.LUT UP0, UPT, UPT, UPT, UPT, 0x40, 0x4 ;  /* 0x000000000004789c */ /* 0x000fe20003f0e870 */
[----:B0-----:R-:W-:-:S04]  /*0280*/  IADD3 R12, P0, PT, R16, 0x40, RZ ;  /* 0x00000040100c7810 */ /* 0x001fc80007f1e0ff */
[----:B------:R-:W-:Y:S01]  /*0290*/  R2UR UR14, R12 ;  /* 0x000000000c0e72ca */ /* 0x000fe200000e0000 */
[----:B------:R-:W-:Y:S01]  /*02a0*/  IMAD.X R11, RZ, RZ, R17, P0 ;  /* 0x000000ffff0b7224 */ /* 0x000fe200000e0611 */
[----:B------:R-:W-:-:S04]  /*02b0*/  IADD3 R10, P0, PT, R16, 0x1c0, RZ ;  /* 0x000001c0100a7810 */ /* 0x000fc80007f1e0ff */
[----:B------:R-:W-:Y:S01]  /*02c0*/  R2UR UR15, R11 ;  /* 0x000000000b0f72ca */ /* 0x000fe200000e0000 */
[--C-:B------:R-:W-:Y:S01]  /*02d0*/  IMAD.X R9, RZ, RZ, R17.reuse, P0 ;  /* 0x000000ffff097224 */ /* 0x100fe200000e0611 */
[----:B------:R-:W-:Y:S02]  /*02e0*/  IADD3 R8, P0, PT, R16, 0x280, RZ ;  /* 0x0000028010087810 */ /* 0x000fe40007f1e0ff */
[----:B------:R-:W-:Y:S02]  /*02f0*/  R2UR UR12, R10 ;  /* 0x000000000a0c72ca */ /* 0x000fe400000e0000 */
[----:B------:R-:W-:Y:S01]  /*0300*/  R2UR UR13, R9 ;  /* 0x00000000090d72ca */ /* 0x000fe200000e0000 */
[----:B------:R-:W-:Y:S01]  /*0310*/  IMAD.X R7, RZ, RZ, R17, P0 ;  /* 0x000000ffff077224 */ /* 0x000fe200000e0611 */
[----:B------:R-:W-:Y:S02]  /*0320*/  IADD3 R6, P0, PT, R16, 0x100, RZ ;  /* 0x0000010010067810 */ /* 0x000fe40007f1e0ff */
[----:B------:R-:W-:-:S02]  /*0330*/  R2UR UR10, R8 ;  /* 0x00000000080a72ca */ /* 0x000fc400000e0000 */
[----:B------:R-:W-:Y:S01]  /*0340*/  R2UR UR11, R7 ;  /* 0x00000000070b72ca */ /* 0x000fe200000e0000 */
[--C-:B------:R-:W-:Y:S01]  /*0350*/  IMAD.X R5, RZ, RZ, R17.reuse, P0 ;  /* 0x000000ffff057224 */ /* 0x100fe200000e0611 */
[C---:B------:R-:W-:Y:S01]  /*0360*/  IADD3 R4, P0, PT, R16.reuse, 0x340, RZ ;  /* 0x0000034010047810 */ /* 0x040fe20007f1e0ff */
[----:B------:R0:W-:Y:S04]  /*0370*/  UTMACCTL.PF [UR14] ;  /* 0x000000000e0079b9 */ /* 0x0001e80008040000 */
[--C-:B------:R-:W-:Y:S01]  /*0380*/  IMAD.X R3, RZ, RZ, R17.reuse, P0 ;  /* 0x000000ffff037224 */ /* 0x100fe200000e0611 */
[----:B------:R-:W-:Y:S01]  /*0390*/  IADD3 R2, P0, PT, R16, 0x400, RZ ;  /* 0x0000040010027810 */ /* 0x000fe20007f1e0ff */
[----:B------:R0:W-:Y:S04]  /*03a0*/  UTMACCTL.PF [UR12] ;  /* 0x000000000c0079b9 */ /* 0x0001e80008040000 */
[----:B------:R-:W-:Y:S01]  /*03b0*/  IMAD.X R0, RZ, RZ, R17, P0 ;  /* 0x000000ffff007224 */ /* 0x000fe200000e0611 */
[----:B------:R-:W-:Y:S01]  /*03c0*/  R2UR UR8, R6 ;  /* 0x00000000060872ca */ /* 0x000fe200000e0000 */
[----:B------:R0:W-:Y:S01]  /*03d0*/  UTMACCTL.PF [UR10] ;  /* 0x000000000a0079b9 */ /* 0x0001e20008040000 */
[----:B------:R-:W-:-:S02]  /*03e0*/  R2UR UR9, R5 ;  /* 0x00000000050972ca */ /* 0x000fc400000e0000 */
[----:B------:R-:W-:Y:S02]  /*03f0*/  R2UR UR6, R4 ;  /* 0x00000000040672ca */ /* 0x000fe400000e0000 */
[----:B------:R-:W-:Y:S02]  /*0400*/  R2UR UR7, R3 ;  /* 0x00000000030772ca */ /* 0x000fe400000e0000 */
[----:B------:R-:W-:Y:S02]  /*0410*/  R2UR UR4, R2 ;  /* 0x00000000020472ca */ /* 0x000fe400000e0000 */
[----:B------:R-:W-:-:S05]  /*0420*/  R2UR UR5, R0 ;  /* 0x00000000000572ca */ /* 0x000fca00000e0000 */
[----:B------:R0:W-:Y:S04]  /*0430*/  UTMACCTL.PF [UR8] ;  /* 0x00000000080079b9 */ /* 0x0001e80008040000 */
[----:B------:R0:W-:Y:S04]  /*0440*/  UTMACCTL.PF [UR6] ;  /* 0x00000000060079b9 */ /* 0x0001e80008040000 */
[----:B------:R0:W-:Y:S02]  /*0450*/  UTMACCTL.PF [UR4] ;  /* 0x00000000040079b9 */ /* 0x0001e40008040000 */
[----:B0-----:R-:W-:Y:S05]  /*0460*/  BRA `(.L_x_1) ;  /* 0x0000000000407947 */ /* 0x001fea0003800000 */
.L_x_0:
[----:B------:R-:W-:Y:S01]  /*0470*/  ISETP.NE.AND P0, PT, R13, RZ, PT ;  /* 0x000000ff0d00720c */ /* 0x000fe20003f05270 */
[----:B------:R-:W-:-:S12]  /*0480*/  UPLOP3.LUT UP0, UPT, UPT, UPT, UPT, 0x40, 0x4 ;  /* 0x000000000004789c */ /* 0x000fd80003f0e870 */
[----:B------:R-:W-:Y:S05]  /*0490*/  @P0 BRA `(.L_x_1) ;  /* 0x0000000000340947 */ /* 0x000fea0003800000 */
[----:B------:R-:W0:Y:S01]  /*04a0*/  S2UR UR5, SR_CgaCtaId ;  /* 0x00000000000579c3 */ /* 0x000e220000008800 */
[----:B------:R-:W-:Y:S01]  /*04b0*/  MOV R0, 0x400 ;  /* 0x0000040000007802 */ /* 0x000fe20000000f00 */
[----:B------:R-:W-:Y:S01]  /*04c0*/  UMOV UR4, 0x1 ;  /* 0x0000000100047882 */ /* 0x000fe20000000000 */
[----:B------:R-:W-:Y:S02]  /*04d0*/  UPLOP3.LUT UP0, UPT, UPT, UPT, UPT, 0x80, 0x8 ;  /* 0x000000000008789c */ /* 0x000fe40003f0f070 */
[----:B------:R-:W-:-:S04]  /*04e0*/  UIADD3 UR8, UPT, UPT, -UR4, 0x100000, URZ ;  /* 0x0010000004087890 */ /* 0x000fc8000fffe1ff */
[----:B------:R-:W-:Y:S02]  /*04f0*/  USHF.L.U32 UR9, UR8, 0xb, URZ ;  /* 0x0000000b08097899 */ /* 0x000fe400080006ff */
[----:B------:R-:W-:Y:S01]  /*0500*/  USHF.L.U32 UR8, UR8, 0x1, URZ ;  /* 0x0000000108087899 */ /* 0x000fe200080006ff */
[----:B------:R-:W-:-:S13]  /*0510*/  R2UR UR6, R0 ;  /* 0x00000000000672ca */ /* 0x000fda00000e0000 */
[----:B0-----:R-:W-:Y:S01]  /*0520*/  ULEA UR5, UR5, UR6, 0x18 ;  /* 0x0000000605057291 */ /* 0x001fe2000f8ec0ff */
[----:B------:R-:W0:Y:S11]  /*0530*/  FENCE.VIEW.ASYNC.S ;  /* 0x00000000000073c6 */ /* 0x000e360000000000 */
[----:B0-----:R0:W1:Y:S01]  /*0540*/  SYNCS.EXCH.64 URZ, [UR5], UR8 ;  /* 0x0000000805ff75b2 */ /* 0x0010620008000100 */
[----:B------:R0:W2:Y:S01]  /*0550*/  SYNCS.EXCH.64 URZ, [UR5+0x8], UR8 ;  /* 0x0000080805ff75b2 */ /* 0x0000a20008000100 */
[----:B------:R-:W-:Y:S01]  /*0560*/  NOP ;  /* 0x0000000000007918 */ /* 0x000fe20000000000 */
.L_x_1:
[----:B------:R-:W-:Y:S01]  /*0570*/  PLOP3.LUT P0, PT, PT, PT, UP0, 0x80, 0x8 ;  /* 0x000000000008781c */ /* 0x000fe20003f0f008 */
[----:B------:R-:W5:Y:S01]  /*0580*/  S2R R16, SR_CgaCtaId ;  /* 0x0000000000107919 */ /* 0x000f620000008800 */
[----:B------:R-:W0:Y:S01]  /*0590*/  S2UR UR6, SR_CgaCtaId ;  /* 0x00000000000679c3 */ /* 0x000e220000008800 */
[----:B------:R-:W-:Y:S01]  /*05a0*/  UMOV UR18, 0x20 ;  /* 0x0000002000127882 */ /* 0x000fe20000000000 */
[----:B------:R-:W-:Y:S01]  /*05b0*/  UMOV UR16, 0x100 ;  /* 0x0000010000107882 */ /* 0x000fe20000000000 */
[----:B------:R-:W-:Y:S01]  /*05c0*/  UMOV UR14, 0x1 ;  /* 0x00000001000e7882 */ /* 0x000fe20000000000 */
[----:B------:R-:W-:Y:S01]  /*05d0*/  UMOV UR20, 0x200 ;  /* 0x0000020000147882 */ /* 0x000fe20000000000 */
[----:B------:R-:W-:-:S04]  /*05e0*/  @UP0 UIADD3 UR18, UPT, UPT, -UR18, 0x100000, URZ ;  /* 0x0010000012120890 */ /* 0x000fc8000fffe1ff */
[----:B------:R-:W-:Y:S02]  /*05f0*/  @UP0 USHF.L.U32 UR19, UR18, 0xb, URZ ;  /* 0x0000000b12130899 */ /* 0x000fe400080006ff */
[----:B------:R-:W-:Y:S02]  /*0600*/  @UP0 USHF.L.U32 UR18, UR18, 0x1, URZ ;  /* 0x0000000112120899 */ /* 0x000fe400080006ff */
[----:B------:R-:W-:-:S04]  /*0610*/  @UP0 UIADD3 UR16, UPT, UPT, -UR16, 0x100000, URZ ;  /* 0x0010000010100890 */ /* 0x000fc8000fffe1ff */
[----:B------:R-:W-:Y:S02]  /*0620*/  @UP0 USHF.L.U32 UR17, UR16, 0xb, URZ ;  /* 0x0000000b10110899 */ /* 0x000fe400080006ff */
[----:B------:R-:W-:Y:S02]  /*0630*/  @UP0 USHF.L.U32 UR16, UR16, 0x1, URZ ;  /* 0x0000000110100899 */ /* 0x000fe400080006ff */
[----:B------:R-:W-:-:S04]  /*0640*/  @UP0 UIADD3 UR14, UPT, UPT, -UR14, 0x100000, URZ ;  /* 0x001000000e0e0890 */ /* 0x000fc8000fffe1ff */
[----:B------:R-:W-:Y:S02]  /*0650*/  @UP0 USHF.L.U32 UR15, UR14, 0xb, URZ ;  /* 0x0000000b0e0f0899 */ /* 0x000fe400080006ff */
[----:B------:R-:W-:Y:S01]  /*0660*/  @UP0 USHF.L.U32 UR14, UR14, 0x1, URZ ;  /* 0x000000010e0e0899 */ /* 0x000fe200080006ff */
[----:B------:R-:W-:Y:S02]  /*0670*/  @P0 MOV R2, 0x400 ;  /* 0x0000040000020802 */ /* 0x000fe40000000f00 */
[----:B------:R-:W-:Y:S02]  /*0680*/  @P0 MOV R0, 0x400 ;  /* 0x0000040000000802 */ /* 0x000fe40000000f00 */
[----:B------:R-:W-:Y:S01]  /*0690*/  PLOP3.LUT P0, PT, PT, PT, UP0, 0x80, 0x8 ;  /* 0x000000000008781c */ /* 0x000fe20003f0f008 */
[----:B------:R-:W-:-:S04]  /*06a0*/  @UP0 UIADD3 UR20, UPT, UPT, -UR20, 0x100000, URZ ;  /* 0x0010000014140890 */ /* 0x000fc8000fffe1ff */
[----:B------:R-:W-:Y:S02]  /*06b0*/  @UP0 USHF.L.U32 UR21, UR20, 0xb, URZ ;  /* 0x0000000b14150899 */ /* 0x000fe400080006ff */
[----:B------:R-:W-:-:S06]  /*06c0*/  @UP0 USHF.L.U32 UR20, UR20, 0x1, URZ ;  /* 0x0000000114140899 */ /* 0x000fcc00080006ff */
[----:B------:R-:W-:Y:S02]  /*06d0*/  @P0 R2UR UR10, R2 ;  /* 0x00000000020a02ca */ /* 0x000fe400000e0000 */
[----:B------:R-:W-:-:S11]  /*06e0*/  PLOP3.LUT P0, PT, PT, PT, UP0, 0x80, 0x8 ;  /* 0x000000000008781c */ /* 0x000fd60003f0f008 */
[----:B0-----:R-:W-:Y:S02]  /*06f0*/  @UP0 ULEA UR10, UR6, UR10, 0x18 ;  /* 0x0000000a060a0291 */ /* 0x001fe4000f8ec0ff */
[----:B------:R-:W-:Y:S02]  /*0700*/  @P0 R2UR UR9, R0 ;  /* 0x00000000000902ca */ /* 0x000fe400000e0000 */
[----:B-----5:R-:W-:-:S04]  /*0710*/  LEA.HI R0, R16, R16, RZ, 0x1 ;  /* 0x0000001010007211 */ /* 0x020fc800078f08ff */
[----:B------:R-:W-:Y:S02]  /*0720*/  LOP3.LUT R15, R0, 0xfffffffe, RZ, 0xc0, !PT ;  /* 0xfffffffe000f7812 */ /* 0x000fe400078ec0ff */
[----:B------:R-:W-:Y:S02]  /*0730*/  SHF.R.U32.HI R0, RZ, 0x1, R0 ;  /* 0x00000001ff007819 */ /* 0x000fe40000011600 */
[----:B------:R-:W-:-:S03]  /*0740*/  ISETP.NE.AND P0, PT, R16, R15, PT ;  /* 0x0000000f1000720c */ /* 0x000fc60003f05270 */
[----:B------:R-:W-:Y:S01]  /*0750*/  VIADD R10, R0, 0xffffffff ;  /* 0xffffffff000a7836 */ /* 0x000fe20000000000 */
[----:B------:R-:W-:Y:S01]  /*0760*/  ISETP.LT.AND P0, PT, R16, RZ, P0 ;  /* 0x000000ff1000720c */ /* 0x000fe20000701270 */
[----:B------:R-:W-:-:S12]  /*0770*/  @UP0 ULEA UR9, UR6, UR9, 0x18 ;  /* 0x0000000906090291 */ /* 0x000fd8000f8ec0ff */
[----:B------:R-:W-:Y:S01]  /*0780*/  @!P0 IMAD.MOV R10, RZ, RZ, R0 ;  /* 0x000000ffff0a8224 */ /* 0x000fe200078e0200 */
[----:B------:R-:W-:-:S04]  /*0790*/  MOV R0, 0x400 ;  /* 0x0000040000007802 */ /* 0x000fc80000000f00 */
[----:B------:R-:W-:-:S13]  /*07a0*/  R2UR UR4, R0 ;  /* 0x00000000000472ca */ /* 0x000fda00000e0000 */
[----:B------:R-:W-:-:S06]  /*07b0*/  ULEA UR4, UR6, UR4, 0x18 ;  /* 0x0000000406047291 */ /* 0x000fcc000f8ec0ff */
[----:B------:R-:W-:-:S04]  /*07c0*/  IMAD.U32 R6, RZ, RZ, UR4 ;  /* 0x00000004ff067e24 */ /* 0x000fc8000f8e00ff */
[C---:B------:R-:W-:Y:S02]  /*07d0*/  VIADD R3, R6.reuse, 0x180 ;  /* 0x0000018006037836 */ /* 0x040fe40000000000 */
[C---:B------:R-:W-:Y:S02]  /*07e0*/  VIADD R2, R6.reuse, 0x20180 ;  /* 0x0002018006027836 */ /* 0x040fe40000000000 */
[C---:B------:R-:W-:Y:S01]  /*07f0*/  VIADD R0, R6.reuse, 0x10180 ;  /* 0x0001018006007836 */ /* 0x040fe20000000000 */
[----:B------:R-:W-:Y:S01]  /*0800*/  SHF.R.U32.HI R9, RZ, 0x4, R3 ;  /* 0x00000004ff097819 */ /* 0x000fe20000011603 */
[C---:B------:R-:W-:Y:S01]  /*0810*/  VIADD R4, R6.reuse, 0x28180 ;  /* 0x0002818006047836 */ /* 0x040fe20000000000 */
[----:B------:R-:W-:Y:S01]  /*0820*/  SHF.R.U32.HI R7, RZ, 0x4, R2 ;  /* 0x00000004ff077819 */ /* 0x000fe20000011602 */
[C---:B------:R-:W-:Y:S01]  /*0830*/  VIADD R5, R6.reuse, 0x34180 ;  /* 0x0003418006057836 */ /* 0x040fe20000000000 */
[----:B------:R-:W-:Y:S01]  /*0840*/  SHF.R.U32.HI R3, RZ, 0x4, R0 ;  /* 0x00000004ff037819 */ /* 0x000fe20000011600 */
[----:B------:R-:W-:Y:S01]  /*0850*/  VIADD R8, R6, 0x24180 ;  /* 0x0002418006087836 */ /* 0x000fe20000000000 */
[----:B------:R-:W-:-:S02]  /*0860*/  SHF.R.U32.HI R2, RZ, 0x4, R4 ;  /* 0x00000004ff027819 */ /* 0x000fc40000011604 */
[----:B------:R-:W-:Y:S02]  /*0870*/  SHF.R.U32.HI R0, RZ, 0x4, R5 ;  /* 0x00000004ff007819 */ /* 0x000fe40000011605 */
[----:B------:R-:W-:Y:S02]  /*0880*/  SHF.R.U32.HI R4, RZ, 0x4, R8 ;  /* 0x00000004ff047819 */ /* 0x000fe40000011608 */
[----:B------:R-:W-:Y:S02]  /*0890*/  LOP3.LUT R5, R3, 0x3fd8, RZ, 0xc0, !PT ;  /* 0x00003fd803057812 */ /* 0x000fe400078ec0ff */
[----:B------:R-:W-:Y:S02]  /*08a0*/  LOP3.LUT R3, R2, 0x3fd8, RZ, 0xc0, !PT ;  /* 0x00003fd802037812 */ /* 0x000fe400078ec0ff */
[----:B------:R-:W-:Y:S02]  /*08b0*/  LOP3.LUT R2, R0, 0x3fd8, RZ, 0xc0, !PT ;  /* 0x00003fd800027812 */ /* 0x000fe400078ec0ff */
[----:B------:R-:W-:-:S02]  /*08c0*/  LOP3.LUT R0, R4, 0x3fd8, RZ, 0xc0, !PT ;  /* 0x00003fd804007812 */ /* 0x000fc400078ec0ff */
[----:B------:R-:W-:Y:S02]  /*08d0*/  LOP3.LUT R19, R2, 0x10000, RZ, 0xfc, !PT ;  /* 0x0001000002137812 */ /* 0x000fe400078efcff */
[----:B------:R-:W-:Y:S02]  /*08e0*/  LOP3.LUT R17, R0, 0x2000000, RZ, 0xfc, !PT ;  /* 0x0200000000117812 */ /* 0x000fe400078efcff */
[----:B------:R-:W-:Y:S01]  /*08f0*/  LOP3.LUT R8, R9, 0x3fd8, RZ, 0xc0, !PT ;  /* 0x00003fd809087812 */ /* 0x000fe200078ec0ff */
[----:B------:R0:W-:Y:S01]  /*0900*/  STL [R1+0x88], R19 ;  /* 0x0000881301007387 */ /* 0x0001e20000100800 */
[----:B------:R-:W-:Y:S02]  /*0910*/  LOP3.LUT R7, R7, 0x3fd8, RZ, 0xc0, !PT ;  /* 0x00003fd807077812 */ /* 0x000fe400078ec0ff */
[----:B------:R-:W-:Y:S01]  /*0920*/  LOP3.LUT R9, R8, 0x10000, RZ, 0xfc, !PT ;  /* 0x0001000008097812 */ /* 0x000fe200078efcff */
[----:B------:R0:W-:Y:S01]  /*0930*/  STL [R1+0x84], R17 ;  /* 0x0000841101007387 */ /* 0x0001e20000100800 */
[----:B------:R-:W-:-:S02]  /*0940*/  LOP3.LUT R13, R7, 0x10000, RZ, 0xfc, !PT ;  /* 0x00010000070d7812 */ /* 0x000fc400078efcff */
[----:B------:R-:W-:Y:S02]  /*0950*/  LOP3.LUT R11, R5, 0x10000, RZ, 0xfc, !PT ;  /* 0x00010000050b7812 */ /* 0x000fe400078efcff */
[----:B------:R-:W-:Y:S02]  /*0960*/  LOP3.LUT R12, R3, 0x10000, RZ, 0xfc, !PT ;  /* 0x00010000030c7812 */ /* 0x000fe400078efcff */
[----:B------:R-:W-:Y:S02]  /*0970*/  R2UR UR66, R9 ;  /* 0x00000000094272ca */ /* 0x000fe400000e0000 */
[----:B------:R-:W-:Y:S02]  /*0980*/  R2UR UR64, R13 ;  /* 0x000000000d4072ca */ /* 0x000fe400000e0000 */
[----:B------:R-:W-:Y:S02]  /*0990*/  R2UR UR62, R11 ;  /* 0x000000000b3e72ca */ /* 0x000fe400000e0000 */
[----:B------:R-:W-:-:S02]  /*09a0*/  R2UR UR58, R12 ;  /* 0x000000000c3a72ca */ /* 0x000fc400000e0000 */
[----:B------:R-:W-:Y:S02]  /*09b0*/  R2UR UR56, R19 ;  /* 0x00000000133872ca */ /* 0x000fe400000e0000 */
[----:B------:R-:W-:Y:S01]  /*09c0*/  R2UR UR12, R17 ;  /* 0x00000000110c72ca */ /* 0x000fe200000e0000 */
[----:B------:R-:W-:-:S14]  /*09d0*/  BRA.U !UP0, `(.L_x_2) ;  /* 0x0000000108787547 */ /* 0x000fdc000b800000 */
[----:B------:R-:W5:Y:S01]  /*09e0*/  S2UR UR7, SR_CgaCtaId ;  /* 0x00000000000779c3 */ /* 0x000f620000008800 */
[----:B------:R-:W-:Y:S01]  /*09f0*/  MOV R0, 0x400 ;  /* 0x0000040000007802 */ /* 0x000fe20000000f00 */
[----:B------:R-:W-:Y:S02]  /*0a00*/  UMOV UR5, 0x1 ;  /* 0x0000000100057882 */ /* 0x000fe40000000000 */
[----:B------:R-:W-:-:S04]  /*0a10*/  UIADD3 UR22, UPT, UPT, -UR5, 0x100000, URZ ;  /* 0x0010000005167890 */ /* 0x000fc8000fffe1ff */
[----:B------:R-:W-:Y:S02]  /*0a20*/  USHF.L.U32 UR23, UR22, 0xb, URZ ;  /* 0x0000000b16177899 */ /* 0x000fe400080006ff */
[----:B------:R-:W-:Y:S01]  /*0a30*/  USHF.L.U32 UR22, UR22, 0x1, URZ ;  /* 0x0000000116167899 */ /* 0x000fe200080006ff */
[----:B------:R-:W-:Y:S01]  /*0a40*/  R2UR UR8, R0 ;  /* 0x00000000000872ca */ /* 0x000fe200000e0000 */
[----:B------:R-:W-:Y:S02]  /*0a50*/  UMOV UR5, 0x100 ;  /* 0x0000010000057882 */ /* 0x000fe40000000000 */
[----:B------:R-:W-:-:S04]  /*0a60*/  UIADD3 UR26, UPT, UPT, -UR5, 0x100000, URZ ;  /* 0x00100000051a7890 */ /* 0x000fc8000fffe1ff */
[----:B------:R-:W-:Y:S02]  /*0a70*/  USHF.L.U32 UR27, UR26, 0xb, URZ ;  /* 0x0000000b1a1b7899 */ /* 0x000fe400080006ff */
[----:B------:R-:W-:-:S04]  /*0a80*/  USHF.L.U32 UR26, UR26, 0x1, URZ ;  /* 0x000000011a1a7899 */ /* 0x000fc800080006ff */
[----:B-----5:R-:W-:-:S03]  /*0a90*/  ULEA UR8, UR7, UR8, 0x18 ;  /* 0x0000000807087291 */ /* 0x020fc6000f8ec0ff */
[----:B------:R-:W-:Y:S02]  /*0aa0*/  UMOV UR7, 0x20 ;  /* 0x0000002000077882 */ /* 0x000fe40000000000 */
[----:B------:R-:W-:-:S04]  /*0ab0*/  UIADD3 UR24, UPT, UPT, -UR7, 0x100000, URZ ;  /* 0x0010000007187890 */ /* 0x000fc8000fffe1ff */
[----:B------:R-:W-:Y:S02]  /*0ac0*/  USHF.L.U32 UR25, UR24, 0xb, URZ ;  /* 0x0000000b18197899 */ /* 0x000fe400080006ff */
[----:B------:R-:W-:Y:S01]  /*0ad0*/  USHF.L.U32 UR24, UR24, 0x1, URZ ;  /* 0x0000000118187899 */ /* 0x000fe200080006ff */
[----:B------:R-:W5:Y:S02]  /*0ae0*/  FENCE.VIEW.ASYNC.S ;  /* 0x00000000000073c6 */ /* 0x000f640000000000 */
[----:B-----5:R0:W4:Y:S01]  /*0af0*/  SYNCS.EXCH.64 URZ, [UR8+0x10], UR22 ;  /* 0x0000101608ff75b2 */ /* 0x0201220008000100 */
[----:B------:R0:W3:Y:S01]  /*0b00*/  SYNCS.EXCH.64 URZ, [UR8+0x18], UR22 ;  /* 0x0000181608ff75b2 */ /* 0x0000e20008000100 */
[----:B------:R0:W2:Y:S01]  /*0b10*/  SYNCS.EXCH.64 URZ, [UR8+0x20], UR22 ;  /* 0x0000201608ff75b2 */ /* 0x0000a20008000100 */
[----:B------:R0:W1:Y:S01]  /*0b20*/  SYNCS.EXCH.64 URZ, [UR8+0x28], UR22 ;  /* 0x0000281608ff75b2 */ /* 0x0000620008000100 */
[----:B------:R0:W0:Y:S01]  /*0b30*/  SYNCS.EXCH.64 URZ, [UR8+0x30], UR22 ;  /* 0x0000301608ff75b2 */ /* 0x0000220008000100 */
[----:B------:R0:W0:Y:S01]  /*0b40*/  SYNCS.EXCH.64 URZ, [UR8+0x38], UR22 ;  /* 0x0000381608ff75b2 */ /* 0x0000220008000100 */
[----:B------:R0:W0:Y:S01]  /*0b50*/  SYNCS.EXCH.64 URZ, [UR8+0x40], UR22 ;  /* 0x0000401608ff75b2 */ /* 0x0000220008000100 */
[----:B------:R0:W0:Y:S01]  /*0b60*/  SYNCS.EXCH.64 URZ, [UR8+0x48], UR22 ;  /* 0x0000481608ff75b2 */ /* 0x0000220008000100 */
[----:B------:R0:W0:Y:S01]  /*0b70*/  SYNCS.EXCH.64 URZ, [UR8+0x50], UR22 ;  /* 0x0000501608ff75b2 */ /* 0x0000220008000100 */
[----:B------:R0:W0:Y:S01]  /*0b80*/  SYNCS.EXCH.64 URZ, [UR8+0x58], UR22 ;  /* 0x0000581608ff75b2 */ /* 0x0000220008000100 */
[----:B------:R0:W0:Y:S01]  /*0b90*/  SYNCS.EXCH.64 URZ, [UR8+0x60], UR24 ;  /* 0x0000601808ff75b2 */ /* 0x0000220008000100 */
[----:B------:R0:W0:Y:S01]  /*0ba0*/  SYNCS.EXCH.64 URZ, [UR8+0x68], UR26 ;  /* 0x0000681a08ff75b2 */ /* 0x0000220008000100 */
[----:B------:R-:W-:Y:S01]  /*0bb0*/  NOP ;  /* 0x0000000000007918 */ /* 0x000fe20000000000 */
.L_x_2:
[----:B------:R-:W-:Y:S01]  /*0bc0*/  NOP ;  /* 0x0000000000007918 */ /* 0x000fe20000000000 */
[----:B01234-:R-:W-:Y:S06]  /*0bd0*/  BAR.SYNC.DEFER_BLOCKING 0x0 ;  /* 0x0000000000007b1d */ /* 0x01ffec0000010000 */
[----:B------:R-:W0:Y:S02]  /*0be0*/  FENCE.VIEW.ASYNC.S ;  /* 0x00000000000073c6 */ /* 0x000e240000000000 */
[----:B0-----:R0:W1:Y:S01]  /*0bf0*/  @UP0 SYNCS.EXCH.64 URZ, [UR10+0x70], UR18 ;  /* 0x000070120aff05b2 */ /* 0x0010620008000100 */
[----:B------:R0:W1:Y:S01]  /*0c00*/  @UP0 SYNCS.EXCH.64 URZ, [UR10+0x78], UR16 ;  /* 0x000078100aff05b2 */ /* 0x0000620008000100 */
[----:B------:R-:W-:Y:S01]  /*0c10*/  NOP ;  /* 0x0000000000007918 */ /* 0x000fe20000000000 */
[----:B-1----:R-:W-:Y:S06]  /*0c20*/  BAR.SYNC.DEFER_BLOCKING 0x0 ;  /* 0x0000000000007b1d */ /* 0x002fec0000010000 */
[----:B------:R0:W1:Y:S01]  /*0c30*/  @UP0 SYNCS.EXCH.64 URZ, [UR9+0x80], UR14 ;  /* 0x0000800e09ff05b2 */ /* 0x0000620008000100 */
[----:B------:R0:W2:Y:S01]  /*0c40*/  @UP0 SYNCS.EXCH.64 URZ, [UR9+0x88], UR20 ;  /* 0x0000881409ff05b2 */ /* 0x0000a20008000100 */
[----:B------:R-:W-:Y:S05]  /*0c50*/  BRA.U !UP0, `(.L_x_3) ;  /* 0x00000001085c7547 */ /* 0x000fea000b800000 */
[----:B------:R-:W-:Y:S01]  /*0c60*/  MOV R0, 0x400 ;  /* 0x0000040000007802 */ /* 0x000fe20000000f00 */
[----:B------:R-:W-:Y:S01]  /*0c70*/  UMOV UR7, 0x1 ;  /* 0x0000000100077882 */ /* 0x000fe20000000000 */
[----:B------:R-:W-:Y:S01]  /*0c80*/  UMOV UR5, 0x200 ;  /* 0x0000020000057882 */ /* 0x000fe20000000000 */
[----:B0-----:R-:W-:-:S04]  /*0c90*/  UIADD3 UR10, UPT, UPT, -UR7, 0x100000, URZ ;  /* 0x00100000070a7890 */ /* 0x001fc8000fffe1ff */
[----:B------:R-:W-:Y:S02]  /*0ca0*/  USHF.L.U32 UR11, UR10, 0xb, URZ ;  /* 0x0000000b0a0b7899 */ /* 0x000fe400080006ff */
[----:B------:R-:W-:Y:S01]  /*0cb0*/  USHF.L.U32 UR10, UR10, 0x1, URZ ;  /* 0x000000010a0a7899 */ /* 0x000fe200080006ff */
[----:B------:R-:W-:-:S13]  /*0cc0*/  R2UR UR8, R0 ;  /* 0x00000000000872ca */ /* 0x000fda00000e0000 */
[----:B------:R-:W-:Y:S02]  /*0cd0*/  ULEA UR8, UR6, UR8, 0x18 ;  /* 0x0000000806087291 */ /* 0x000fe4000f8ec0ff */
[----:B------:R-:W-:-:S04]  /*0ce0*/  UIADD3 UR6, UPT, UPT, -UR5, 0x100000, URZ ;  /* 0x0010000005067890 */ /* 0x000fc8000fffe1ff */
[----:B------:R-:W-:Y:S02]  /*0cf0*/  USHF.L.U32 UR7, UR6, 0xb, URZ ;  /* 0x0000000b06077899 */ /* 0x000fe400080006ff */
[----:B------:R-:W-:Y:S01]  /*0d00*/  USHF.L.U32 UR6, UR6, 0x1, URZ ;  /* 0x0000000106067899 */ /* 0x000fe200080006ff */
[----:B------:R-:W0:Y:S03]  /*0d10*/  FENCE.VIEW.ASYNC.S ;  /* 0x00000000000073c6 */ /* 0x000e260000000000 */
[----:B0-----:R3:W4:Y:S08]  /*0d20*/  SYNCS.EXCH.64 URZ, [UR8+0x90], UR10 ;  /* 0x0000900a08ff75b2 */ /* 0x0017300008000100 */
[----:B------:R3:W0:Y:S01]  /*0d30*/  SYNCS.EXCH.64 URZ, [UR8+0x98], UR6 ;  /* 0x0000980608ff75b2 */ /* 0x0006220008000100 */
[----:B------:R3:W2:Y:S01]  /*0d40*/  SYNCS.EXCH.64 URZ, [UR8+0xa0], UR6 ;  /* 0x0000a00608ff75b2 */ /* 0x0006a20008000100 */
[----:B------:R3:W1:Y:S01]  /*0d50*/  SYNCS.EXCH.64 URZ, [UR8+0xa8], UR10 ;  /* 0x0000a80a08ff75b2 */ /* 0x0006620008000100 */
[----:B------:R3:W0:Y:S01]  /*0d60*/  SYNCS.EXCH.64 URZ, [UR8+0xb0], UR6 ;  /* 0x0000b00608ff75b2 */ /* 0x0006220008000100 */
[----:B------:R3:W0:Y:S01]  /*0d70*/  SYNCS.EXCH.64 URZ, [UR8+0xb8], UR10 ;  /* 0x0000b80a08ff75b2 */ /* 0x0006220008000100 */
[----:B------:R3:W0:Y:S01]  /*0d80*/  SYNCS.EXCH.64 URZ, [UR8+0xc0], UR10 ;  /* 0x0000c00a08ff75b2 */ /* 0x0006220008000100 */
[----:B------:R3:W0:Y:S01]  /*0d90*/  SYNCS.EXCH.64 URZ, [UR8+0xc8], UR10 ;  /* 0x0000c80a08ff75b2 */ /* 0x0006220008000100 */
[----:B------:R3:W0:Y:S01]  /*0da0*/  SYNCS.EXCH.64 URZ, [UR8+0xd0], UR6 ;  /* 0x0000d00608ff75b2 */ /* 0x0006220008000100 */
[----:B------:R3:W0:Y:S02]  /*0db0*/  SYNCS.EXCH.64 URZ, [UR8+0xd8], UR6 ;  /* 0x0000d80608ff75b2 */ /* 0x0006240008000100 */
[----:B---3--:R-:W-:Y:S01]  /*0dc0*/  NOP ;  /* 0x0000000000007918 */ /* 0x008fe20000000000 */
.L_x_3:
[----:B012-4-:R-:W-:Y:S01]  /*0dd0*/  BAR.SYNC.DEFER_BLOCKING 0x0, 0x180 ;  /* 0x0006000000007b1d */ /* 0x017fe20000010000 */
[----:B------:R-:W-:Y:S01]  /*0de0*/  LOP3.LUT R50, R18, 0x1, RZ, 0xc0, !PT ;  /* 0x0000000112327812 */ /* 0x000fe200078ec0ff */
[----:B------:R-:W-:Y:S01]  /*0df0*/  IMAD.IADD R15, R16, 0x1, -R15 ;  /* 0x00000001100f7824 */ /* 0x000fe200078e0a0f */
[----:B------:R-:W-:-:S03]  /*0e00*/  IADD3 R123, PT, PT, R10, R10, RZ ;  /* 0x0000000a0a7b7210 */ /* 0x000fc60007ffe0ff */
[----:B------:R-:W-:Y:S01]  /*0e10*/  UMOV UR67, 0x40004040 ;  /* 0x4000404000437882 */ /* 0x000fe20000000000 */
[----:B------:R-:W-:Y:S01]  /*0e20*/  UMOV UR65, 0x40004040 ;  /* 0x4000404000417882 */ /* 0x000fe20000000000 */
[----:B------:R-:W-:Y:S01]  /*0e30*/  UMOV UR63, 0x40004040 ;  /* 0x40004040003f7882 */ /* 0x000fe20000000000 */
[----:B------:R-:W-:Y:S05]  /*0e40*/  @P1 BRA `(.L_x_4) ;  /* 0x0000000000201947 */ /* 0x000fea0003800000 */
[----:B------:R-:W-:Y:S01]  /*0e50*/  UMOV UR5, 0x20 ;  /* 0x0000002000057882 */ /* 0x000fe20000000000 */
[----:B------:R-:W-:Y:S01]  /*0e60*/  ELECT P0, URZ, PT ;  /* 0x0000000000ff782f */ /* 0x000fe20003800000 */
[----:B------:R-:W-:-:S04]  /*0e70*/  UIADD3 UR6, UPT, UPT, -UR5, 0x100000, URZ ;  /* 0x0010000005067890 */ /* 0x000fc8000fffe1ff */
[----:B------:R-:W-:Y:S02]  /*0e80*/  USHF.L.U32 UR7, UR6, 0xb, URZ ;  /* 0x0000000b06077899 */ /* 0x000fe400080006ff */
[----:B------:R-:W-:Y:S01]  /*0e90*/  USHF.L.U32 UR6, UR6, 0x1, URZ ;  /* 0x0000000106067899 */ /* 0x000fe200080006ff */
[----:B------:R-:W0:Y:S11]  /*0ea0*/  FENCE.VIEW.ASYNC.S ;  /* 0x00000000000073c6 */ /* 0x000e360000000000 */
[----:B0-----:R0:W1:Y:S01]  /*0eb0*/  SYNCS.EXCH.64 URZ, [UR4+0xe8], UR6 ;  /* 0x0000e80604ff75b2 */ /* 0x0010620008000100 */
[----:B------:R-:W-:Y:S01]  /*0ec0*/  NOP ;  /* 0x0000000000007918 */ /* 0x000fe20000000000 */
.L_x_4:
[----:B------:R-:W-:Y:S01]  /*0ed0*/  UMOV UR59, 0x40004040 ;  /* 0x40004040003b7882 */ /* 0x000fe20000000000 */
[----:B------:R-:W-:Y:S01]  /*0ee0*/  UMOV UR57, 0x40004040 ;  /* 0x4000404000397882 */ /* 0x000fe20000000000 */
[----:B------:R-:W-:Y:S01]  /*0ef0*/  UMOV UR13, 0x40004040 ;  /* 0x40004040000d7882 */ /* 0x000fe20000000000 */
[----:B------:R-:W-:Y:S01]  /*0f00*/  NOP ;  /* 0x0000000000007918 */ /* 0x000fe20000000000 */
[----:B------:R-:W-:Y:S05]  /*0f10*/  @P1 BRA `(.L_x_5) ;  /* 0x0000000400801947 */ /* 0x000fea0003800000 */
[----:B-1----:R-:W-:Y:S01]  /*0f20*/  NOP ;  /* 0x0000000000007918 */ /* 0x002fe20000000000 */
[----:B------:R-:W-:-:S04]  /*0f30*/  MOV R0, 0x40 ;  /* 0x0000004000007802 */ /* 0x000fc80000000f00 */
[----:B------:R-:W-:-:S06]  /*0f40*/  LEA R0, R16, R0, 0x18 ;  /* 0x0000000010007211 */ /* 0x000fcc00078ec0ff */
[----:B------:R-:W1:Y:S02]  /*0f50*/  LDS.U8 R0, [R0] ;  /* 0x0000000000007984 */ /* 0x000e640000000000 */
[----:B-1----:R-:W-:-:S13]  /*0f60*/  ISETP.NE.AND P0, PT, R0, RZ, PT ;  /* 0x000000ff0000720c */ /* 0x002fda0003f05270 */
[----:B------:R-:W-:Y:S05]  /*0f70*/  @P0 BRA `(.L_x_6) ;  /* 0x0000000400500947 */ /* 0x000fea0003800000 */
[C---:B------:R-:W-:Y:S02]  /*0f80*/  LOP3.LUT R0, R16.reuse, 0x1, RZ, 0xc0, !PT ;  /* 0x0000000110007812 */ /* 0x040fe400078ec0ff */
[----:B------:R-:W-:Y:S02]  /*0f90*/  LOP3.LUT R10, R16, 0x1, RZ, 0x3c, !PT ;  /* 0x00000001100a7812 */ /* 0x000fe400078e3cff */
[----:B------:R-:W-:-:S13]  /*0fa0*/  ISETP.NE.U32.AND P1, PT, R0, 0x1, PT ;  /* 0x000000010000780c */ /* 0x000fda0003f25070 */
[----:B------:R-:W-:Y:S05]  /*0fb0*/  @!P1 BRA `(.L_x_7) ;  /* 0x0000000000c49947 */ /* 0x000fea0003800000 */
[----:B------:R-:W-:Y:S01]  /*0fc0*/  ELECT P0, URZ, PT ;  /* 0x0000000000ff782f */ /* 0x000fe20003800000 */
[----:B------:R-:W-:-:S12]  /*0fd0*/  BSSY B0, `(.L_x_7) ;  /* 0x000002f000007945 */ /* 0x000fd80003800000 */
[----:B------:R-:W-:Y:S05]  /*0fe0*/  @!P0 BRA `(.L_x_8) ;  /* 0x0000000000b48947 */ /* 0x000fea0003800000 */
[----:B------:R-:W-:-:S05]  /*0ff0*/  UMOV UR5, 0x10 ;  /* 0x0000001000057882 */ /* 0x000fca0000000000 */
[----:B------:R-:W-:Y:S04]  /*1000*/  DEPBAR.LE SB1, 0x36 ;  /* 0x00009d800000791a */ /* 0x000fe80000000000 */
[----:B------:R-:W1:Y:S02]  /*1010*/  UTCATOMSWS.2CTA.FIND_AND_SET.ALIGN UP0, UR5, UR5 ;  /* 0x00000005000575e3 */ /* 0x000e640008200800 */
[----:B-1----:R-:W-:Y:S01]  /*1020*/  PLOP3.LUT P0, PT, PT, PT, UP0, 0x80, 0x8 ;  /* 0x000000000008781c */ /* 0x002fe20003f0f008 */
[----:B------:R-:W-:-:S03]  /*1030*/  IMAD.U32 R2, RZ, RZ, UR5 ;  /* 0x00000005ff027e24 */ /* 0x000fc6000f8e00ff */
[----:B------:R-:W-:-:S04]  /*1040*/  SEL R0, RZ, 0xffffffff, !P0 ;  /* 0xffffffffff007807 */ /* 0x000fc80004000000 */
[----:B------:R-:W-:-:S13]  /*1050*/  ISETP.NE.AND P0, PT, R0, RZ, PT ;  /* 0x000000ff0000720c */ /* 0x000fda0003f05270 */
[----:B------:R-:W-:Y:S05]  /*1060*/  @P0 BRA `(.L_x_9) ;  /* 0x0000000000240947 */ /* 0x000fea0003800000 */
.L_x_10:
[----:B------:R-:W-:Y:S05]  /*1070*/  NANOSLEEP 0x64 ;  /* 0x000000640000795d */ /* 0x000fea0003800000 */
[----:B------:R-:W-:-:S05]  /*1080*/  UMOV UR5, 0x10 ;  /* 0x0000001000057882 */ /* 0x000fca0000000000 */
[----:B------:R-:W-:Y:S04]  /*1090*/  DEPBAR.LE SB1, 0x36 ;  /* 0x00009d800000791a */ /* 0x000fe80000000000 */
[----:B------:R-:W1:Y:S02]  /*10a0*/  UTCATOMSWS.2CTA.FIND_AND_SET.ALIGN UP0, UR5, UR5 ;  /* 0x00000005000575e3 */ /* 0x000e640008200800 */
[----:B-1----:R-:W-:Y:S01]  /*10b0*/  PLOP3.LUT P0, PT, PT, PT, UP0, 0x80, 0x8 ;  /* 0x000000000008781c */ /* 0x002fe20003f0f008 */
[----:B------:R-:W-:-:S03]  /*10c0*/  IMAD.U32 R2, RZ, RZ, UR5 ;  /* 0x00000005ff027e24 */ /* 0x000fc6000f8e00ff */
[----:B------:R-:W-:-:S04]  /*10d0*/  SEL R0, RZ, 0xffffffff, !P0 ;  /* 0xffffffffff007807 */ /* 0x000fc80004000000 */
[----:B------:R-:W-:-:S13]  /*10e0*/  ISETP.NE.AND P0, PT, R0, RZ, PT ;  /* 0x000000ff0000720c */ /* 0x000fda0003f05270 */
[----:B------:R-:W-:Y:S05]  /*10f0*/  @!P0 BRA `(.L_x_10) ;  /* 0xfffffffc00dc8947 */ /* 0x000fea000383ffff */
.L_x_9:
[----:B------:R-:W-:Y:S01]  /*1100*/  MOV R0, 0x60 ;  /* 0x0000006000007802 */ /* 0x000fe20000000f00 */
[----:B------:R-:W-:Y:S02]  /*1110*/  VIADD R6, R6, 0xe0 ;  /* 0x000000e006067836 */ /* 0x000fe40000000000 */
[----:B------:R-:W-:Y:S01]  /*1120*/  IMAD.MOV.U32 R17, RZ, RZ, 0x4 ;  /* 0x00000004ff117424 */ /* 0x000fe200078e00ff */
[----:B------:R-:W-:Y:S02]  /*1130*/  LEA R8, R16, R0, 0x18 ;  /* 0x0000000010087211 */ /* 0x000fe400078ec0ff */
[----:B------:R-:W-:-:S03]  /*1140*/  MOV R0, 0x58 ;  /* 0x0000005800007802 */ /* 0x000fc60000000f00 */
[----:B------:R-:W1:Y:S01]  /*1150*/  LDS R4, [R8] ;  /* 0x0000000008047984 */ /* 0x000e620000000800 */
[----:B------:R-:W-:Y:S01]  /*1160*/  LEA R0, R16, R0, 0x18 ;  /* 0x0000000010007211 */ /* 0x000fe200078ec0ff */
[----:B-1----:R-:W-:-:S04]  /*1170*/  IMAD.U32 R4, R4, -0x80000000, RZ ;  /* 0x8000000004047824 */ /* 0x002fc800078e00ff */
[----:B------:R-:W1:Y:S02]  /*1180*/  SYNCS.PHASECHK.TRANS64.TRYWAIT P0, [R0+URZ], R4 ;  /* 0x00000004000075a7 */ /* 0x000e6400080011ff */
[----:B-1----:R-:W-:Y:S05]  /*1190*/  @P0 BRA `(.L_x_11) ;  /* 0x0000000000080947 */ /* 0x002fea0003800000 */
[----:B------:R-:W1:Y:S02]  /*11a0*/  SYNCS.PHASECHK.TRANS64.TRYWAIT P0, [R0+URZ], R4 ;  /* 0x00000004000075a7 */ /* 0x000e6400080011ff */
[----:B-1----:R-:W-:Y:S05]  /*11b0*/  @!P0 BRA `(.L_x_12) ;  /* 0x0000015800fc8947 */ /* 0x002fea0003800000 */
.L_x_11:
[----:B------:R-:W-:Y:S01]  /*11c0*/  PRMT R7, R10, 0x654, R0 ;  /* 0x000006540a077816 */ /* 0x000fe20000000000 */
[----:B------:R-:W-:Y:S01]  /*11d0*/  IMAD.SHL.U32 R3, R2, 0x20, RZ ;  /* 0x0000002002037824 */ /* 0x000fe200078e00ff */
[----:B------:R-:W-:Y:S01]  /*11e0*/  PRMT R6, R10, 0x654, R6 ;  /* 0x000006540a067816 */ /* 0x000fe20000000006 */
[----:B-1----:R-:W-:Y:S01]  /*11f0*/  IMAD.MOV.U32 R5, RZ, RZ, 0x1 ;  /* 0x00000001ff057424 */ /* 0x002fe200078e00ff */
[----:B------:R1:W-:Y:S01]  /*1200*/  SYNCS.ARRIVE.TRANS64.RED RZ, [R7+URZ], R17 ;  /* 0x0000001107ff79a7 */ /* 0x0003e200080004ff */
[----:B------:R-:W-:Y:S01]  /*1210*/  VIADD R0, R2, 0x10 ;  /* 0x0000001002007836 */ /* 0x000fe20000000000 */
[----:B------:R2:W-:Y:S01]  /*1220*/  STS [UR4+0xe0], R3 ;  /* 0x0000e003ff007988 */ /* 0x0005e20008000804 */
[----:B------:R-:W-:-:S03]  /*1230*/  IMAD.MOV.U32 R4, RZ, RZ, 0xffff ;  /* 0x0000ffffff047424 */ /* 0x000fc600078e00ff */
[----:B------:R3:W-:Y:S02]  /*1240*/  STAS [R6.64], R2 ;  /* 0x0000000206007dbd */ /* 0x0007e4000c0008ff */
[----:B------:R-:W-:Y:S02]  /*1250*/  SHF.L.U32 R4, R4, R2, RZ ;  /* 0x0000000204047219 */ /* 0x000fe400000006ff */
[----:B--2---:R-:W-:Y:S02]  /*1260*/  SHF.L.U32 R3, R5, R0, RZ ;  /* 0x0000000005037219 */ /* 0x004fe400000006ff */
[----:B------:R-:W-:-:S04]  /*1270*/  MOV R0, 0x50 ;  /* 0x0000005000007802 */ /* 0x000fc80000000f00 */
[----:B------:R-:W-:Y:S02]  /*1280*/  LEA R0, R16, R0, 0x18 ;  /* 0x0000000010007211 */ /* 0x000fe400078ec0ff */
[----:B---3--:R-:W-:-:S05]  /*1290*/  LOP3.LUT R2, R3, R4, RZ, 0xfc, !PT ;  /* 0x0000000403027212 */ /* 0x008fca00078efcff */
[----:B------:R1:W-:Y:S04]  /*12a0*/  ATOMS.OR RZ, [R0], R2 ;  /* 0x0000000200ff738c */ /* 0x0003e80003000000 */
[----:B------:R1:W-:Y:S02]  /*12b0*/  ATOMS.XOR RZ, [R8], R5 ;  /* 0x0000000508ff738c */ /* 0x0003e40003800000 */
.L_x_8:
[----:B0-----:R-:W-:Y:S05]  /*12c0*/  BSYNC B0 ;  /* 0x0000000000007941 */ /* 0x001fea0003800000 */
.L_x_7:
[----:B------:R-:W-:Y:S05]  /*12d0*/  @P1 BRA `(.L_x_13) ;  /* 0x0000000000881947 */ /* 0x000fea0003800000 */
[----:B------:R-:W-:Y:S05]  /*12e0*/  WARPSYNC.ALL ;  /* 0x0000000000007948 */ /* 0x000fea0003800000 */
[----:B------:R-:W-:Y:S01]  /*12f0*/  NOP ;  /* 0x0000000000007918 */ /* 0x000fe20000000000 */
[----:B------:R-:W-:-:S13]  /*1300*/  ELECT P0, URZ, PT ;  /* 0x0000000000ff782f */ /* 0x000fda0003800000 */
[----:B------:R-:W-:Y:S05]  /*1310*/  @!P0 BRA `(.L_x_13) ;  /* 0x0000000000788947 */ /* 0x000fea0003800000 */
[----:B-1----:R-:W-:-:S04]  /*1320*/  MOV R0, 0x60 ;  /* 0x0000006000007802 */ /* 0x002fc80000000f00 */
        /* <DEDUP_REMOVED lines=9> */
.L_x_14:
[----:B------:R-:W2:Y:S01]  /*13c0*/  LDS R0, [UR4+0xe0] ;  /* 0x0000e004ff007984 */ /* 0x000ea20008000800 */
[----:B-1----:R-:W-:Y:S02]  /*13d0*/  IMAD.MOV.U32 R3, RZ, RZ, 0xffff ;  /* 0x0000ffffff037424 */ /* 0x002fe400078e00ff */
[----:B------:R-:W-:Y:S02]  /*13e0*/  IMAD.MOV.U32 R7, RZ, RZ, 0x1 ;  /* 0x00000001ff077424 */ /* 0x000fe400078e00ff */
[C---:B--2---:R-:W-:Y:S01]  /*13f0*/  IMAD.SHL.U32 R5, R0.reuse, 0x20, RZ ;  /* 0x0000002000057824 */ /* 0x044fe200078e00ff */
[----:B------:R-:W-:Y:S01]  /*1400*/  SHF.L.U32 R3, R3, R0, RZ ;  /* 0x0000000003037219 */ /* 0x000fe200000006ff */
[----:B------:R-:W-:-:S03]  /*1410*/  VIADD R2, R0, 0x10 ;  /* 0x0000001000027836 */ /* 0x000fc60000000000 */
[----:B------:R2:W-:Y:S01]  /*1420*/  STS [UR4+0xe0], R5 ;  /* 0x0000e005ff007988 */ /* 0x0005e20008000804 */
[----:B------:R-:W-:Y:S02]  /*1430*/  MOV R0, 0x50 ;  /* 0x0000005000007802 */ /* 0x000fe40000000f00 */
[----:B------:R-:W-:-:S04]  /*1440*/  SHF.L.U32 R2, R7, R2, RZ ;  /* 0x0000000207027219 */ /* 0x000fc800000006ff */
[----:B------:R-:W-:Y:S02]  /*1450*/  LOP3.LUT R3, R2, R3, RZ, 0xfc, !PT ;  /* 0x0000000302037212 */ /* 0x000fe400078efcff */
[----:B------:R-:W-:Y:S02]  /*1460*/  LEA R2, R16, R0, 0x18 ;  /* 0x0000000010027211 */ /* 0x000fe400078ec0ff */
[----:B------:R-:W-:-:S03]  /*1470*/  PRMT R0, R10, 0x654, R4 ;  /* 0x000006540a007816 */ /* 0x000fc60000000004 */
[----:B------:R2:W-:Y:S01]  /*1480*/  ATOMS.OR RZ, [R2], R3 ;  /* 0x0000000302ff738c */ /* 0x0005e20003000000 */
[----:B------:R2:W-:Y:S03]  /*1490*/  SYNCS.ARRIVE.TRANS64.RED.A1T0 RZ, [R0+URZ], RZ ;  /* 0x000000ff00ff79a7 */ /* 0x0005e600081004ff */
[----:B------:R2:W-:Y:S01]  /*14a0*/  ATOMS.XOR RZ, [R6], R7 ;  /* 0x0000000706ff738c */ /* 0x0005e20003800000 */
[----:B------:R-:W-:Y:S05]  /*14b0*/  BRA `(.L_x_13) ;  /* 0x0000000000107947 */ /* 0x000fea0003800000 */
.L_x_6:
[----:B------:R-:W-:Y:S02]  /*14c0*/  MOV R0, 0xffffffff ;  /* 0xffffffff00007802 */ /* 0x000fe40000000f00 */
[----:B------:R-:W-:-:S03]  /*14d0*/  MOV R2, 0x1500 ;  /* 0x0000150000027802 */ /* 0x000fc60000000f00 */
[----:B------:R1:W-:Y:S04]  /*14e0*/  STS [UR4+0xe0], R0 ;  /* 0x0000e000ff007988 */ /* 0x0003e80008000804 */
[----:B01----:R-:W-:Y:S05]  /*14f0*/  CALL.REL.NOINC `($__internal_1_$__cuda_sm10x_tcgen05_guardrail_trap_phase_invalid_during_alloc) ;  /* 0x0000017000547944 */ /* 0x003fea0003c00000 */
.L_x_13:
[----:B------:R-:W-:Y:S05]  /*1500*/  WARPSYNC.ALL ;  /* 0x0000000000007948 */ /* 0x000fea0003800000 */
[----:B------:R-:W-:Y:S01]  /*1510*/  NOP ;  /* 0x0000000000007918 */ /* 0x000fe20000000000 */
.L_x_5:
[----:B-12---:R-:W1:Y:S01]  /*1520*/  S2R R2, SR_CgaCtaId ;  /* 0x0000000000027919 */ /* 0x006e620000008800 */
[----:B------:R-:W-:Y:S01]  /*1530*/  MOV R0, 0x400 ;  /* 0x0000040000007802 */ /* 0x000fe20000000f00 */
[----:B------:R-:W-:Y:S03]  /*1540*/  BAR.SYNC.DEFER_BLOCKING 0x1, 0x180 ;  /* 0x0046000000007b1d */ /* 0x000fe60000010000 */
[----:B------:R-:W-:Y:S02]  /*1550*/  R2UR UR5, R0 ;  /* 0x00000000000572ca */ /* 0x000fe400000e0000 */
[----:B01----:R-:W-:Y:S01]  /*1560*/  R2UR UR4, R2 ;  /* 0x00000000020472ca */ /* 0x003fe200000e0000 */
[----:B------:R0:W-:-:S12]  /*1570*/  STL [R1+0x80], R2 ;  /* 0x0000800201007387 */ /* 0x0001d80000100800 */
[----:B------:R-:W-:-:S09]  /*1580*/  ULEA UR4, UR4, UR5, 0x18 ;  /* 0x0000000504047291 */ /* 0x000fd2000f8ec0ff */
[----:B------:R-:W1:Y:S01]  /*1590*/  LDS R0, [UR4+0xe0] ;  /* 0x0000e004ff007984 */ /* 0x000e620008000800 */
[----:B------:R-:W-:Y:S01]  /*15a0*/  NOP ;  /* 0x0000000000007918 */ /* 0x000fe20000000000 */
[----:B0-----:R-:W0:Y:S02]  /*15b0*/  LDC R2, c[0x0][0x36c] ;  /* 0x0000db00ff027b82 */ /* 0x001e240000000800 */
[----:B0-----:R-:W-:Y:S02]  /*15c0*/  ISETP.EQ.U32.AND P1, PT, R2, 0x1, PT ;  /* 0x000000010200780c */ /* 0x001fe40003f22070 */
[----:B-1----:R-:W-:-:S11]  /*15d0*/  R2UR UR5, R0 ;  /* 0x00000000000572ca */ /* 0x002fd600000e0000 */
[----:B------:R-:W-:Y:S05]  /*15e0*/  @!P1 BRA `(.L_x_16) ;  /* 0x0000000000289947 */ /* 0x000fea0003800000 */
[----:B------:R-:W-:Y:S01]  /*15f0*/  @!PT LDS RZ, [RZ] ;  /* 0x00000000fffff984 */ /* 0x000fe20000000800 */
[----:B------:R-:W-:Y:S01]  /*1600*/  @!PT LDS RZ, [RZ] ;  /* 0x00000000fffff984 */ /* 0x000fe20000000800 */
[----:B------:R-:W-:Y:S01]  /*1610*/  @!PT LDS RZ, [RZ] ;  /* 0x00000000fffff984 */ /* 0x000fe20000000800 */
[----:B------:R-:W-:Y:S01]  /*1620*/  @!PT LDS RZ, [RZ] ;  /* 0x00000000fffff984 */ /* 0x000fe20000000800 */
[----:B------:R-:W-:-:S00]  /*1630*/  MEMBAR.ALL.CTA ;  /* 0x0000000000007992 */ /* 0x000fc00000008000 */
[----:B------:R-:W-:Y:S06]  /*1640*/  MEMBAR.ALL.GPU ;  /* 0x0000000000007992 */ /* 0x000fec000000a000 */
[----:B------:R-:W-:-:S00]  /*1650*/  ERRBAR ;  /* 0x00000000000079ab */ /* 0x000fc00000000000 */
[----:B------:R-:W-:Y:S08]  /*1660*/  CGAERRBAR ;  /* 0x00000000000075ab */ /* 0x000ff00000000000 */
[----:B------:R-:W-:Y:S01]  /*1670*/  UCGABAR_ARV ;  /* 0x00000000000079c7 */ /* 0x000fe20008000000 */
[----:B------:R-:W-:Y:S05]  /*1680*/  BRA `(.L_x_17) ;  /* 0x0000000000047947 */ /* 0x000fea0003800000 */
.L_x_16:
[----:B------:R-:W-:Y:S01]  /*1690*/  NOP ;  /* 0x0000000000007918 */ /* 0x000fe20000000000 */
.L_x_17:
[----:B------:R-:W0:Y:S01]  /*16a0*/  LDC R16, c[0x0][0x888] ;  /* 0x00022200ff107b82 */ /* 0x000e220000000800 */
[----:B------:R-:W-:Y:S01]  /*16b0*/  UIADD3 UR32, UPT, UPT, UR4, 0x2c180, URZ ;  /* 0x0002c18004207890 */ /* 0x000fe2000fffe0ff */
[----:B------:R-:W-:Y:S01]  /*16c0*/  IMAD.U32 R34, RZ, RZ, UR4 ;  /* 0x00000004ff227e24 */ /* 0x000fe2000f8e00ff */
[----:B------:R-:W-:Y:S01]  /*16d0*/  UMOV UR9, 0x40004040 ;  /* 0x4000404000097882 */ /* 0x000fe20000000000 */
[----:B------:R-:W-:Y:S01]  /*16e0*/  UMOV UR7, 0x40004040 ;  /* 0x4000404000077882 */ /* 0x000fe20000000000 */
[----:B0-----:R-:W-:Y:S01]  /*16f0*/  IMAD.MOV R0, RZ, RZ, -R16 ;  /* 0x000000ffff007224 */ /* 0x001fe200078e0a10 */
[C---:B------:R-:W-:Y:S01]  /*1700*/  ISETP.GT.AND P0, PT, R16.reuse, RZ, PT ;  /* 0x000000ff1000720c */ /* 0x040fe20003f04270 */
[----:B------:R-:W-:-:S03]  /*1710*/  VIADD R7, R16, 0xffffffff ;  /* 0xffffffff10077836 */ /* 0x000fc60000000000 */
[----:B------:R-:W-:Y:S02]  /*1720*/  SHF.R.S32.HI R0, RZ, 0x1f, R0 ;  /* 0x0000001fff007819 */ /* 0x000fe40000011400 */
[----:B------:R-:W-:Y:S02]  /*1730*/  SHF.R.S32.HI R2, RZ, 0x1f, R7 ;  /* 0x0000001fff027819 */ /* 0x000fe40000011407 */
[----:B------:R-:W-:Y:S02]  /*1740*/  LEA.HI R0, R0, -R16, RZ, 0x6 ;  /* 0x8000001000007211 */ /* 0x000fe400078f30ff */
[----:B------:R-:W-:Y:S01]  /*1750*/  LEA.HI R7, R2, R7, RZ, 0x6 ;  /* 0x0000000702077211 */ /* 0x000fe200078f30ff */
[----:B------:R-:W-:Y:S01]  /*1760*/  VIADD R2, R34, 0x30180 ;  /* 0x0003018022027836 */ /* 0x000fe20000000000 */
[----:B------:R-:W-:Y:S02]  /*1770*/  SHF.R.S32.HI R0, RZ, 0x6, R0 ;  /* 0x00000006ff007819 */ /* 0x000fe40000011400 */
[----:B------:R-:W-:-:S02]  /*1780*/  LEA.HI.SX32 R7, R7, 0x1, 0x1a ;  /* 0x0000000107077811 */ /* 0x000fc400078fd2ff */
[----:B------:R-:W-:Y:S01]  /*1790*/  SHF.R.U32.HI R2, RZ, 0x4, R2 ;  /* 0x00000004ff027819 */ /* 0x000fe20000011602 */
[----:B------:R-:W-:-:S03]  /*17a0*/  IMAD.MOV R0, RZ, RZ, -R0 ;  /* 0x000000ffff007224 */ /* 0x000fc600078e0a00 */
[----:B------:R-:W-:Y:S01]  /*17b0*/  LOP3.LUT R2, R2, 0x3fd8, RZ, 0xc0, !PT ;  /* 0x00003fd802027812 */ /* 0x000fe200078ec0ff */
[----:B------:R-:W-:Y:S02]  /*17c0*/  @!P0 IMAD.MOV.U32 R7, RZ, RZ, R0 ;  /* 0x000000ffff078224 */ /* 0x000fe400078e0000 */
[----:B------:R-:W-:Y:S01]  /*17d0*/  IMAD.U32 R0, RZ, RZ, UR32 ;  /* 0x00000020ff007e24 */ /* 0x000fe2000f8e00ff */
[----:B------:R-:W-:-:S04]  /*17e0*/  LOP3.LUT R35, R2, 0x10000, RZ, 0xfc, !PT ;  /* 0x0001000002237812 */ /* 0x000fc800078efcff */
[----:B------:R-:W-:Y:S02]  /*17f0*/  SHF.R.U32.HI R0, RZ, 0x4, R0 ;  /* 0x00000004ff007819 */ /* 0x000fe40000011600 */
[----:B------:R-:W-:Y:S02]  /*1800*/  R2UR UR8, R35 ;  /* 0x00000000230872ca */ /* 0x000fe400000e0000 */
[----:B------:R-:W-:-:S04]  /*1810*/  LOP3.LUT R0, R0, 0x3fd8, RZ, 0xc0, !PT ;  /* 0x00003fd800007812 */ /* 0x000fc800078ec0ff */
[----:B------:R-:W-:-:S04]  /*1820*/  LOP3.LUT R36, R0, 0x2000000, RZ, 0xfc, !PT ;  /* 0x0200000000247812 */ /* 0x000fc800078efcff */
[----:B------:R-:W-:Y:S01]  /*1830*/  R2UR UR6, R36 ;  /* 0x00000000240672ca */ /* 0x000fe200000e0000 */
[----:B------:R-:W-:-:S14]  /*1840*/  @!P1 BRA `(.L_x_18) ;  /* 0x00000000000c9947 */ /* 0x000fdc0003800000 */
[----:B------:R-:W-:Y:S01]  /*1850*/  UCGABAR_WAIT ;  /* 0x0000000000007dc7 */ /* 0x000fe20008000000 */
[----:B------:R-:W-:Y:S01]  /*1860*/  CCTL.IVALL ;  /* 0x00000000ff00798f */ /* 0x000fe20002000000 */
[----:B------:R-:W-:Y:S05]  /*1870*/  BRA `(.L_x_19) ;  /* 0x0000000000047947 */ /* 0x000fea0003800000 */
.L_x_18:
[----:B------:R-:W-:Y:S06]  /*1880*/  BAR.SYNC.DEFER_BLOCKING 0x0 ;  /* 0x0000000000007b1d */ /* 0x000fec0000010000 */
.L_x_19:
[----:B------:R-:W0:Y:S02]  /*1890*/  LDC R93, c[0x0][0x894] ;  /* 0x00022500ff5d7b82 */ /* 0x000e240000000800 */
[----:B0-----:R-:W-:-:S05]  /*18a0*/  IMAD R93, R7, R93, RZ ;  /* 0x0000005d075d7224 */ /* 0x001fca00078e02ff */
[----:B------:R-:W-:-:S13]  /*18b0*/  ISETP.GT.AND P0, PT, R93, RZ, PT ;  /* 0x000000ff5d00720c */ /* 0x000fda0003f04270 */
[----:B------:R-:W-:Y:S05]  /*18c0*/  @P0 BRA `(.L_x_20) ;  /* 0x0000001c00040947 */ /* 0x000fea0003800000 */
[----:B------:R-:W0:Y:S01]  /*18d0*/  S2R R3, SR_CTAID.X ;  /* 0x0000000000037919 */ /* 0x000e220000002500 */
[----:B------:R-:W1:Y:S01]  /*18e0*/  LDC R0, c[0x0][0x88c] ;  /* 0x00022300ff007b82 */ /* 0x000e620000000800 */
[----:B0-----:R-:W-:-:S04]  /*18f0*/  SHF.L.U32 R19, R3, 0x7, RZ ;  /* 0x0000000703137819 */ /* 0x001fc800000006ff */
[----:B-1----:R-:W-:-:S13]  /*1900*/  ISETP.GE.AND P0, PT, R19, R0, PT ;  /* 0x000000001300720c */ /* 0x002fda0003f06270 */
[----:B------:R-:W-:Y:S05]  /*1910*/  @P0 BRA `(.L_x_21) ;  /* 0x0000014c00e00947 */ /* 0x000fea0003800000 */
[----:B------:R-:W0:Y:S01]  /*1920*/  S2R R15, SR_CTAID.Y ;  /* 0x00000000000f7919 */ /* 0x000e220000002600 */
[----:B------:R-:W1:Y:S01]  /*1930*/  LDC R11, c[0x0][0x824] ;  /* 0x00020900ff0b7b82 */ /* 0x000e620000000800 */
[----:B------:R-:W-:Y:S01]  /*1940*/  IMAD.SHL.U32 R10, R24, 0x8, RZ ;  /* 0x00000008180a7824 */ /* 0x000fe200078e00ff */
[----:B------:R-:W-:Y:S01]  /*1950*/  MOV R5, 0x1a50 ;  /* 0x00001a5000057802 */ /* 0x000fe20000000f00 */
[----:B------:R-:W-:-:S03]  /*1960*/  IMAD.SHL.U32 R22, R14, 0x8, RZ ;  /* 0x000000080e167824 */ /* 0x000fc600078e00ff */
[----:B------:R-:W-:Y:S02]  /*1970*/  LOP3.LUT R0, RZ, R10, RZ, 0x33, !PT ;  /* 0x0000000aff007212 */ /* 0x000fe400078e33ff */
[----:B------:R-:W1:Y:S01]  /*1980*/  S2UR UR4, SR_CTAID.Z ;  /* 0x00000000000479c3 */ /* 0x000e620000002700 */
[C---:B------:R-:W-:Y:S02]  /*1990*/  LOP3.LUT R4, R22.reuse, 0xffff, RZ, 0xc0, !PT ;  /* 0x0000ffff16047812 */ /* 0x040fe400078ec0ff */
[----:B------:R-:W-:-:S05]  /*19a0*/  IADD3 R0, PT, PT, -R22, R0, RZ ;  /* 0x0000000016007210 */ /* 0x000fca0007ffe1ff */
[----:B------:R-:W2:Y:S01]  /*19b0*/  LDC R2, c[0x0][0x83c] ;  /* 0x00020f00ff027b82 */ /* 0x000ea20000000800 */
[----:B0-----:R-:W-:-:S04]  /*19c0*/  IMAD.SHL.U32 R15, R15, 0x100, RZ ;  /* 0x000001000f0f7824 */ /* 0x001fc800078e00ff */
[----:B-1----:R-:W-:-:S04]  /*19d0*/  IMAD R11, R11, UR4, R15 ;  /* 0x000000040b0b7c24 */ /* 0x002fc8000f8e020f */
[----:B------:R-:W-:Y:S02]  /*19e0*/  IMAD R11, R3, 0x40000, R11 ;  /* 0x00040000030b7824 */ /* 0x000fe400078e020b */
[----:B--2---:R-:W-:-:S03]  /*19f0*/  IMAD R15, R2, UR4, R15 ;  /* 0x00000004020f7c24 */ /* 0x004fc6000f8e020f */
[----:B------:R-:W-:Y:S02]  /*1a00*/  SHF.R.S32.HI R12, RZ, 0x1f, R11 ;  /* 0x0000001fff0c7819 */ /* 0x000fe4000001140b */
[----:B------:R-:W-:Y:S02]  /*1a10*/  LEA R15, R3, R15, 0x12 ;  /* 0x0000000f030f7211 */ /* 0x000fe400078e90ff */
[----:B------:R-:W-:Y:S02]  /*1a20*/  LOP3.LUT R3, R0, 0xffff, RZ, 0xc0, !PT ;  /* 0x0000ffff00037812 */ /* 0x000fe400078ec0ff */
[----:B------:R-:W-:Y:S02]  /*1a30*/  SHF.R.S32.HI R18, RZ, 0x1f, R15 ;  /* 0x0000001fff127819 */ /* 0x000fe4000001140f */
[----:B------:R-:W-:Y:S05]  /*1a40*/  CALL.REL.NOINC `($__internal_3_$__cuda_sm20_div_u16) ;  /* 0x0000016c00187944 */ /* 0x000fea0003c00000 */
[----:B------:R-:W0:Y:S01]  /*1a50*/  LDC R23, c[0x0][0x88c] ;  /* 0x00022300ff177b82 */ /* 0x000e220000000800 */
[----:B------:R-:W-:Y:S01]  /*1a60*/  LOP3.LUT R20, R0, 0x3, RZ, 0xc0, !PT ;  /* 0x0000000300147812 */ /* 0x000fe200078ec0ff */
[----:B------:R-:W-:Y:S01]  /*1a70*/  BSSY.RECONVERGENT B0, `(.L_x_22) ;  /* 0x0000036000007945 */ /* 0x000fe20003800200 */
[----:B------:R-:W-:Y:S02]  /*1a80*/  IMAD.MOV.U32 R6, RZ, RZ, R10 ;  /* 0x000000ffff067224 */ /* 0x000fe400078e000a */
[C---:B------:R-:W-:Y:S02]  /*1a90*/  ISETP.NE.AND P0, PT, R20.reuse, 0x2, PT ;  /* 0x000000021400780c */ /* 0x040fe40003f05270 */
[----:B------:R-:W-:Y:S01]  /*1aa0*/  LOP3.LUT R21, R20, 0x2, RZ, 0x3c, !PT ;  /* 0x0000000214157812 */ /* 0x000fe200078e3cff */
[----:B------:R-:W1:Y:S08]  /*1ab0*/  LDC R13, c[0x0][0x890] ;  /* 0x00022400ff0d7b82 */ /* 0x000e700000000800 */
[----:B------:R-:W2:Y:S02]  /*1ac0*/  LDC.64 R16, c[0x0][0x810] ;  /* 0x00020400ff107b82 */ /* 0x000ea40000000a00 */
[----:B------:R-:W-:Y:S05]  /*1ad0*/  @!P0 BRA `(.L_x_23) ;  /* 0x0000000000bc8947 */ /* 0x000fea0003800000 */
[----:B------:R-:W3:Y:S01]  /*1ae0*/  LDC.64 R4, c[0x0][0x810] ;  /* 0x00020400ff047b82 */ /* 0x000ee20000000a00 */
[----:B------:R-:W-:Y:S02]  /*1af0*/  IADD3 R2, P0, PT, R11, R11, RZ ;  /* 0x0000000b0b027210 */ /* 0x000fe40007f1e0ff */
[----:B------:R-:W-:-:S03]  /*1b00*/  MOV R6, R10 ;  /* 0x0000000a00067202 */ /* 0x000fc60000000f00 */
[----:B------:R-:W-:Y:S02]  /*1b10*/  IMAD.X R3, R12, 0x1, R12, P0 ;  /* 0x000000010c037824 */ /* 0x000fe400000e060c */
[----:B------:R-:W4:Y:S01]  /*1b20*/  LDC R7, c[0x0][0x88c] ;  /* 0x00022300ff077b82 */ /* 0x000f220000000800 */
[----:B------:R-:W-:-:S07]  /*1b30*/  IMAD.WIDE.U32 R2, R24, 0x10, R2 ;  /* 0x0000001018027825 */ /* 0x000fce00078e0002 */
[----:B------:R-:W2:Y:S01]  /*1b40*/  LDC R8, c[0x0][0x890] ;  /* 0x00022400ff087b82 */ /* 0x000ea20000000800 */
[----:B---3--:R-:W-:-:S05]  /*1b50*/  IADD3 R2, P0, PT, R2, R4, RZ ;  /* 0x0000000402027210 */ /* 0x008fca0007f1e0ff */
[----:B------:R-:W-:Y:S01]  /*1b60*/  IMAD.X R4, R3, 0x1, R5, P0 ;  /* 0x0000000103047824 */ /* 0x000fe200000e0605 */
[----:B------:R-:W-:-:S07]  /*1b70*/  IADD3 R5, PT, PT, -R21, RZ, RZ ;  /* 0x000000ff15057210 */ /* 0x000fce0007ffe1ff */
.L_x_24:
[----:B------:R-:W-:Y:S01]  /*1b80*/  LOP3.LUT R0, R6, 0xf8, RZ, 0xc0, !PT ;  /* 0x000000f806007812 */ /* 0x000fe200078ec0ff */
[----:B------:R-:W3:Y:S01]  /*1b90*/  LDC.64 R26, c[0x0][0x358] ;  /* 0x0000d600ff1a7b82 */ /* 0x000ee20000000a00 */
[----:B------:R-:W-:-:S03]  /*1ba0*/  VIADD R5, R5, 0x1 ;  /* 0x0000000105057836 */ /* 0x000fc60000000000 */
[----:B------:R-:W-:Y:S01]  /*1bb0*/  IMAD.IADD R3, R19, 0x1, R0 ;  /* 0x0000000113037824 */ /* 0x000fe200078e0200 */
[--C-:B------:R-:W-:Y:S01]  /*1bc0*/  SHF.R.U32.HI R0, RZ, 0x8, R6.reuse ;  /* 0x00000008ff007819 */ /* 0x100fe20000011606 */
[----:B------:R-:W-:-:S03]  /*1bd0*/  IMAD.IADD R6, R22, 0x1, R6 ;  /* 0x0000000116067824 */ /* 0x000fc600078e0206 */
[----:B----4-:R-:W-:Y:S01]  /*1be0*/  ISETP.GE.AND P0, PT, R3, R7, PT ;  /* 0x000000070300720c */ /* 0x010fe20003f06270 */
[----:B------:R-:W-:-:S03]  /*1bf0*/  IMAD.MOV.U32 R3, RZ, RZ, R4 ;  /* 0x000000ffff037224 */ /* 0x000fc600078e0004 */
[----:B--2---:R-:W-:-:S13]  /*1c00*/  ISETP.GE.OR P0, PT, R0, R8, P0 ;  /* 0x000000080000720c */ /* 0x004fda0000706670 */
[C---:B---3--:R-:W-:Y:S02]  /*1c10*/  @!P0 R2UR UR20, R26.reuse ;  /* 0x000000001a1482ca */ /* 0x048fe400000e0000 */
[C---:B------:R-:W-:Y:S02]  /*1c20*/  @!P0 R2UR UR21, R27.reuse ;  /* 0x000000001b1582ca */ /* 0x040fe400000e0000 */
[C---:B------:R-:W-:Y:S02]  /*1c30*/  @!P0 R2UR UR18, R26.reuse ;  /* 0x000000001a1282ca */ /* 0x040fe400000e0000 */
[C---:B------:R-:W-:Y:S02]  /*1c40*/  @!P0 R2UR UR19, R27.reuse ;  /* 0x000000001b1382ca */ /* 0x040fe400000e0000 */
[----:B------:R-:W-:Y:S02]  /*1c50*/  @!P0 R2UR UR16, R26 ;  /* 0x000000001a1082ca */ /* 0x000fe400000e0000 */
[----:B------:R-:W-:-:S02]  /*1c60*/  @!P0 R2UR UR17, R27 ;  /* 0x000000001b1182ca */ /* 0x000fc400000e0000 */
[C---:B------:R-:W-:Y:S02]  /*1c70*/  @!P0 R2UR UR14, R26.reuse ;  /* 0x000000001a0e82ca */ /* 0x040fe400000e0000 */
[C---:B------:R-:W-:Y:S01]  /*1c80*/  @!P0 R2UR UR15, R27.reuse ;  /* 0x000000001b0f82ca */ /* 0x040fe200000e0000 */
[----:B------:R-:W-:Y:S01]  /*1c90*/  @!P0 STG.E.U16 desc[UR20][R2.64+0xe], RZ ;  /* 0x00000eff02008986 */ /* 0x000fe2000c101514 */
[C---:B------:R-:W-:Y:S02]  /*1ca0*/  @!P0 R2UR UR12, R26.reuse ;  /* 0x000000001a0c82ca */ /* 0x040fe400000e0000 */
[C---:B------:R-:W-:Y:S01]  /*1cb0*/  @!P0 R2UR UR13, R27.reuse ;  /* 0x000000001b0d82ca */ /* 0x040fe200000e0000 */
[----:B------:R-:W-:Y:S01]  /*1cc0*/  @!P0 STG.E.U16 desc[UR18][R2.64+0xc], RZ ;  /* 0x00000cff02008986 */ /* 0x000fe2000c101512 */
[C---:B------:R-:W-:Y:S02]  /*1cd0*/  @!P0 R2UR UR10, R26.reuse ;  /* 0x000000001a0a82ca */ /* 0x040fe400000e0000 */
[----:B------:R-:W-:Y:S01]  /*1ce0*/  @!P0 R2UR UR11, R27 ;  /* 0x000000001b0b82ca */ /* 0x000fe200000e0000 */
[----:B------:R-:W-:Y:S01]  /*1cf0*/  @!P0 STG.E.U16 desc[UR16][R2.64+0xa], RZ ;  /* 0x00000aff02008986 */ /* 0x000fe2000c101510 */
[----:B------:R-:W-:-:S02]  /*1d00*/  @!P0 R2UR UR8, R26 ;  /* 0x000000001a0882ca */ /* 0x000fc400000e0000 */
[C---:B------:R-:W-:Y:S01]  /*1d10*/  @!P0 R2UR UR9, R27.reuse ;  /* 0x000000001b0982ca */ /* 0x040fe200000e0000 */
[----:B------:R-:W-:Y:S01]  /*1d20*/  @!P0 STG.E.U16 desc[UR14][R2.64+0x8], RZ ;  /* 0x000008ff02008986 */ /* 0x000fe2000c10150e */
[----:B------:R-:W-:Y:S02]  /*1d30*/  @!P0 R2UR UR6, R26 ;  /* 0x000000001a0682ca */ /* 0x000fe400000e0000 */
[----:B------:R-:W-:Y:S01]  /*1d40*/  @!P0 R2UR UR7, R27 ;  /* 0x000000001b0782ca */ /* 0x000fe200000e0000 */
[----:B------:R-:W-:Y:S04]  /*1d50*/  @!P0 STG.E.U16 desc[UR12][R2.64+0x6], RZ ;  /* 0x000006ff02008986 */ /* 0x000fe8000c10150c */
[----:B------:R-:W-:Y:S04]  /*1d60*/  @!P0 STG.E.U16 desc[UR10][R2.64+0x4], RZ ;  /* 0x000004ff02008986 */ /* 0x000fe8000c10150a */
[----:B------:R-:W-:Y:S04]  /*1d70*/  @!P0 STG.E.U16 desc[UR8][R2.64+0x2], RZ ;  /* 0x000002ff02008986 */ /* 0x000fe8000c101508 */
[----:B------:R2:W-:Y:S01]  /*1d80*/  @!P0 STG.E.U16 desc[UR6][R2.64], RZ ;  /* 0x000000ff02008986 */ /* 0x0005e2000c101506 */
[----:B------:R-:W-:Y:S01]  /*1d90*/  ISETP.NE.AND P0, PT, R5, RZ, PT ;  /* 0x000000ff0500720c */ /* 0x000fe20003f05270 */
[----:B--2---:R-:W-:-:S04]  /*1da0*/  IMAD.WIDE.U32 R2, R14, 0x10, R2 ;  /* 0x000000100e027825 */ /* 0x004fc800078e0002 */
[----:B------:R-:W-:-:S08]  /*1db0*/  IMAD.MOV.U32 R4, RZ, RZ, R3 ;  /* 0x000000ffff047224 */ /* 0x000fd000078e0003 */
[----:B------:R-:W-:Y:S05]  /*1dc0*/  @P0 BRA `(.L_x_24) ;  /* 0xfffffffc006c0947 */ /* 0x000fea000383ffff */
.L_x_23:
[----:B------:R-:W-:Y:S05]  /*1dd0*/  BSYNC.RECONVERGENT B0 ;  /* 0x0000000000007941 */ /* 0x000fea0003800200 */
.L_x_22:
[----:B------:R-:W-:Y:S01]  /*1de0*/  BSSY.RECONVERGENT B1, `(.L_x_25) ;  /* 0x000009c000017945 */ /* 0x000fe20003800200 */
[C---:B------:R-:W-:Y:S01]  /*1df0*/  IMAD R9, R14.reuse, 0x18, R6 ;  /* 0x000000180e097824 */ /* 0x040fe200078e0206 */
[-C--:B------:R-:W-:Y:S02]  /*1e00*/  LEA R8, R14, R6.reuse, 0x4 ;  /* 0x000000060e087211 */ /* 0x080fe400078e20ff */
[----:B------:R-:W-:-:S07]  /*1e10*/  IADD3 R7, PT, PT, R22, R6, RZ ;  /* 0x0000000616077210 */ /* 0x000fce0007ffe0ff */
.L_x_34:
[----:B01--4-:R-:W-:Y:S01]  /*1e20*/  LOP3.LUT R3, R6, 0xf8, RZ, 0xc0, !PT ;  /* 0x000000f806037812 */ /* 0x013fe200078ec0ff */
[----:B---3--:R-:W3:Y:S01]  /*1e30*/  LDC.64 R26, c[0x0][0x358] ;  /* 0x0000d600ff1a7b82 */ /* 0x008ee20000000a00 */
[----:B------:R-:W-:Y:S01]  /*1e40*/  LOP3.LUT R2, R7, 0xf8, RZ, 0xc0, !PT ;  /* 0x000000f807027812 */ /* 0x000fe200078ec0ff */
[----:B------:R-:W-:Y:S01]  /*1e50*/  BSSY.RECONVERGENT B0, `(.L_x_26) ;  /* 0x0000030000007945 */ /* 0x000fe20003800200 */
[----:B------:R-:W-:Y:S01]  /*1e60*/  LOP3.LUT R0, R8, 0xf8, RZ, 0xc0, !PT ;  /* 0x000000f808007812 */ /* 0x000fe200078ec0ff */
[----:B------:R-:W-:Y:S01]  /*1e70*/  IMAD.IADD R5, R19, 0x1, R3 ;  /* 0x0000000113057824 */ /* 0x000fe200078e0203 */
[----:B------:R-:W-:Y:S01]  /*1e80*/  LOP3.LUT R4, R9, 0xf8, RZ, 0xc0, !PT ;  /* 0x000000f809047812 */ /* 0x000fe200078ec0ff */
[C---:B------:R-:W-:Y:S02]  /*1e90*/  IMAD.IADD R3, R19.reuse, 0x1, R2 ;  /* 0x0000000113037824 */ /* 0x040fe400078e0202 */
[----:B------:R-:W-:Y:S01]  /*1ea0*/  IMAD.IADD R2, R19, 0x1, R0 ;  /* 0x0000000113027824 */ /* 0x000fe200078e0200 */
[----:B0-----:R-:W-:Y:S01]  /*1eb0*/  ISETP.GE.AND P0, PT, R5, R23, PT ;  /* 0x000000170500720c */ /* 0x001fe20003f06270 */
[----:B------:R-:W-:Y:S01]  /*1ec0*/  IMAD.IADD R0, R19, 0x1, R4 ;  /* 0x0000000113007824 */ /* 0x000fe200078e0204 */
[----:B------:R-:W-:-:S02]  /*1ed0*/  SHF.R.U32.HI R4, RZ, 0x8, R6 ;  /* 0x00000008ff047819 */ /* 0x000fc40000011606 */
[----:B------:R-:W-:Y:S02]  /*1ee0*/  ISETP.GE.AND P3, PT, R3, R23, PT ;  /* 0x000000170300720c */ /* 0x000fe40003f66270 */
[----:B-1----:R-:W-:Y:S02]  /*1ef0*/  ISETP.GE.OR P0, PT, R4, R13, P0 ;  /* 0x0000000d0400720c */ /* 0x002fe40000706670 */
[-C--:B------:R-:W-:Y:S02]  /*1f00*/  ISETP.GE.AND P2, PT, R2, R23.reuse, PT ;  /* 0x000000170200720c */ /* 0x080fe40003f46270 */
[----:B------:R-:W-:Y:S02]  /*1f10*/  ISETP.GE.AND P1, PT, R0, R23, PT ;  /* 0x000000170000720c */ /* 0x000fe40003f26270 */
[----:B------:R-:W-:Y:S02]  /*1f20*/  SHF.R.U32.HI R3, RZ, 0x8, R7 ;  /* 0x00000008ff037819 */ /* 0x000fe40000011607 */
[----:B------:R-:W-:-:S02]  /*1f30*/  SHF.R.U32.HI R2, RZ, 0x8, R8 ;  /* 0x00000008ff027819 */ /* 0x000fc40000011608 */
[----:B------:R-:W-:Y:S02]  /*1f40*/  SHF.R.U32.HI R0, RZ, 0x8, R9 ;  /* 0x00000008ff007819 */ /* 0x000fe40000011609 */
[-C--:B------:R-:W-:Y:S02]  /*1f50*/  ISETP.GE.OR P3, PT, R3, R13.reuse, P3 ;  /* 0x0000000d0300720c */ /* 0x080fe40001f66670 */
[-C--:B------:R-:W-:Y:S02]  /*1f60*/  ISETP.GE.OR P4, PT, R2, R13.reuse, P2 ;  /* 0x0000000d0200720c */ /* 0x080fe40001786670 */
[----:B------:R-:W-:Y:S01]  /*1f70*/  ISETP.GE.OR P5, PT, R0, R13, P1 ;  /* 0x0000000d0000720c */ /* 0x000fe20000fa6670 */
[----:B------:R-:W-:-:S12]  /*1f80*/  @P0 BRA `(.L_x_27) ;  /* 0x0000000000700947 */ /* 0x000fd80003800000 */
[----:B------:R-:W-:Y:S02]  /*1f90*/  IADD3 R2, P2, PT, R11, R6, RZ ;  /* 0x000000060b027210 */ /* 0x000fe40007f5e0ff */
[C---:B---3--:R-:W-:Y:S02]  /*1fa0*/  R2UR UR20, R26.reuse ;  /* 0x000000001a1472ca */ /* 0x048fe400000e0000 */
[C---:B------:R-:W-:Y:S01]  /*1fb0*/  R2UR UR21, R27.reuse ;  /* 0x000000001b1572ca */ /* 0x040fe200000e0000 */
[----:B------:R-:W-:Y:S01]  /*1fc0*/  IMAD.X R0, RZ, RZ, R12, P2 ;  /* 0x000000ffff007224 */ /* 0x000fe200010e060c */
[C---:B------:R-:W-:Y:S02]  /*1fd0*/  R2UR UR18, R26.reuse ;  /* 0x000000001a1272ca */ /* 0x040fe400000e0000 */
[----:B------:R-:W-:Y:S02]  /*1fe0*/  R2UR UR19, R27 ;  /* 0x000000001b1372ca */ /* 0x000fe400000e0000 */
[----:B------:R-:W-:-:S02]  /*1ff0*/  R2UR UR16, R26 ;  /* 0x000000001a1072ca */ /* 0x000fc400000e0000 */
[C---:B------:R-:W-:Y:S02]  /*2000*/  R2UR UR17, R27.reuse ;  /* 0x000000001b1172ca */ /* 0x040fe400000e0000 */
[C---:B------:R-:W-:Y:S02]  /*2010*/  R2UR UR14, R26.reuse ;  /* 0x000000001a0e72ca */ /* 0x040fe400000e0000 */
[C---:B------:R-:W-:Y:S02]  /*2020*/  R2UR UR15, R27.reuse ;  /* 0x000000001b0f72ca */ /* 0x040fe400000e0000 */
[C---:B------:R-:W-:Y:S02]  /*2030*/  R2UR UR12, R26.reuse ;  /* 0x000000001a0c72ca */ /* 0x040fe400000e0000 */
[----:B------:R-:W-:Y:S02]  /*2040*/  R2UR UR13, R27 ;  /* 0x000000001b0d72ca */ /* 0x000fe400000e0000 */
[----:B------:R-:W-:-:S02]  /*2050*/  R2UR UR10, R26 ;  /* 0x000000001a0a72ca */ /* 0x000fc400000e0000 */
[C---:B------:R-:W-:Y:S02]  /*2060*/  R2UR UR11, R27.reuse ;  /* 0x000000001b0b72ca */ /* 0x040fe400000e0000 */
[C---:B------:R-:W-:Y:S02]  /*2070*/  R2UR UR8, R26.reuse ;  /* 0x000000001a0872ca */ /* 0x040fe400000e0000 */
[C---:B------:R-:W-:Y:S02]  /*2080*/  R2UR UR9, R27.reuse ;  /* 0x000000001b0972ca */ /* 0x040fe400000e0000 */
[----:B------:R-:W-:Y:S02]  /*2090*/  R2UR UR6, R26 ;  /* 0x000000001a0672ca */ /* 0x000fe400000e0000 */
[----:B------:R-:W-:Y:S02]  /*20a0*/  R2UR UR7, R27 ;  /* 0x000000001b0772ca */ /* 0x000fe400000e0000 */
[----:B--2---:R-:W-:-:S04]  /*20b0*/  IADD3 R2, P1, P0, R2, R16, R2 ;  /* 0x0000001002027210 */ /* 0x004fc8000783e002 */
[----:B------:R-:W-:-:S05]  /*20c0*/  IADD3.X R3, PT, PT, R0, R17, R0, P1, P0 ;  /* 0x0000001100037210 */ /* 0x000fca0000fe0400 */
[----:B------:R0:W-:Y:S04]  /*20d0*/  STG.E.U16 desc[UR20][R2.64+0xe], RZ ;  /* 0x00000eff02007986 */ /* 0x0001e8000c101514 */
[----:B------:R0:W-:Y:S04]  /*20e0*/  STG.E.U16 desc[UR18][R2.64+0xc], RZ ;  /* 0x00000cff02007986 */ /* 0x0001e8000c101512 */
[----:B------:R0:W-:Y:S04]  /*20f0*/  STG.E.U16 desc[UR16][R2.64+0xa], RZ ;  /* 0x00000aff02007986 */ /* 0x0001e8000c101510 */
[----:B------:R0:W-:Y:S04]  /*2100*/  STG.E.U16 desc[UR14][R2.64+0x8], RZ ;  /* 0x000008ff02007986 */ /* 0x0001e8000c10150e */
[----:B------:R0:W-:Y:S04]  /*2110*/  STG.E.U16 desc[UR12][R2.64+0x6], RZ ;  /* 0x000006ff02007986 */ /* 0x0001e8000c10150c */
[----:B------:R0:W-:Y:S04]  /*2120*/  STG.E.U16 desc[UR10][R2.64+0x4], RZ ;  /* 0x000004ff02007986 */ /* 0x0001e8000c10150a */
[----:B------:R0:W-:Y:S04]  /*2130*/  STG.E.U16 desc[UR8][R2.64+0x2], RZ ;  /* 0x000002ff02007986 */ /* 0x0001e8000c101508 */
[----:B------:R0:W-:Y:S02]  /*2140*/  STG.E.U16 desc[UR6][R2.64], RZ ;  /* 0x000000ff02007986 */ /* 0x0001e4000c101506 */
.L_x_27:
[----:B------:R-:W-:Y:S05]  /*2150*/  BSYNC.RECONVERGENT B0 ;  /* 0x0000000000007941 */ /* 0x000fea0003800200 */
.L_x_26:
[----:B------:R-:W-:Y:S04]  /*2160*/  BSSY.RECONVERGENT B0, `(.L_x_28) ;  /* 0x000001e000007945 */ /* 0x000fe80003800200 */
[----:B------:R-:W-:Y:S05]  /*2170*/  @P3 BRA `(.L_x_29) ;  /* 0x0000000000703947 */ /* 0x000fea0003800000 */
[----:B0-----:R-:W-:Y:S02]  /*2180*/  IADD3 R2, P2, PT, R11, R7, RZ ;  /* 0x000000070b027210 */ /* 0x001fe40007f5e0ff */
        /* <DEDUP_REMOVED lines=27> */
.L_x_29:
[----:B------:R-:W-:Y:S05]  /*2340*/  BSYNC.RECONVERGENT B0 ;  /* 0x0000000000007941 */ /* 0x000fea0003800200 */
.L_x_28:
[----:B------:R-:W-:Y:S04]  /*2350*/  BSSY.RECONVERGENT B0, `(.L_x_30) ;  /* 0x000001e000007945 */ /* 0x000fe80003800200 */
[----:B------:R-:W-:Y:S05]  /*2360*/  @P4 BRA `(.L_x_31) ;  /* 0x0000000000704947 */ /* 0x000fea0003800000 */
[----:B01----:R-:W-:Y:S02]  /*2370*/  IADD3 R2, P2, PT, R11, R8, RZ ;  /* 0x000000080b027210 */ /* 0x003fe40007f5e0ff */
        /* <DEDUP_REMOVED lines=27> */
.L_x_31:
[----:B------:R-:W-:Y:S05]  /*2530*/  BSYNC.RECONVERGENT B0 ;  /* 0x0000000000007941 */ /* 0x000fea0003800200 */
.L_x_30:
[----:B------:R-:W-:Y:S01]  /*2540*/  BSSY.RECONVERGENT B0, `(.L_x_32) ;  /* 0x000001f000007945 */ /* 0x000fe20003800200 */
[----:B------:R-:W-:-:S03]  /*2550*/  IADD3 R4, PT, PT, R22, R6, R22 ;  /* 0x0000000616047210 */ /* 0x000fc60007ffe016 */
[----:B------:R-:W-:Y:S05]  /*2560*/  @P5 BRA `(.L_x_33) ;  /* 0x0000000000705947 */ /* 0x000fea0003800000 */
[----:B01--4-:R-:W-:Y:S02]  /*2570*/  IADD3 R2, P2, PT, R11, R9, RZ ;  /* 0x000000090b027210 */ /* 0x013fe40007f5e0ff */
        /* <DEDUP_REMOVED lines=27> */
.L_x_33:
[----:B------:R-:W-:Y:S05]  /*2730*/  BSYNC.RECONVERGENT B0 ;  /* 0x0000000000007941 */ /* 0x000fea0003800200 */
.L_x_32:
[----:B------:R-:W-:Y:S01]  /*2740*/  IADD3 R6, PT, PT, R22, R4, R22 ;  /* 0x0000000416067210 */ /* 0x000fe20007ffe016 */
[C---:B------:R-:W-:Y:S01]  /*2750*/  IMAD R9, R14.reuse, 0x20, R9 ;  /* 0x000000200e097824 */ /* 0x040fe200078e0209 */
[C---:B------:R-:W-:Y:S01]  /*2760*/  LEA R8, R14.reuse, R8, 0x5 ;  /* 0x000000080e087211 */ /* 0x040fe200078e28ff */
[----:B------:R-:W-:Y:S01]  /*2770*/  IMAD R7, R14, 0x20, R7 ;  /* 0x000000200e077824 */ /* 0x000fe200078e0207 */
[----:B------:R-:W-:-:S13]  /*2780*/  ISETP.GE.U32.AND P0, PT, R6, 0x10000, PT ;  /* 0x000100000600780c */ /* 0x000fda0003f06070 */
[----:B------:R-:W-:Y:S05]  /*2790*/  @!P0 BRA `(.L_x_34) ;  /* 0xfffffff400a08947 */ /* 0x000fea000383ffff */
[----:B------:R-:W-:Y:S05]  /*27a0*/  BSYNC.RECONVERGENT B1 ;  /* 0x0000000000017941 */ /* 0x000fea0003800200 */
.L_x_25:
[----:B------:R-:W0:Y:S01]  /*27b0*/  LDC R11, c[0x0][0x88c] ;  /* 0x00022300ff0b7b82 */ /* 0x000e220000000800 */
[----:B------:R-:W-:Y:S01]  /*27c0*/  ISETP.NE.AND P0, PT, R20, 0x2, PT ;  /* 0x000000021400780c */ /* 0x000fe20003f05270 */
[----:B------:R-:W-:Y:S06]  /*27d0*/  BSSY.RECONVERGENT B0, `(.L_x_35) ;  /* 0x0000032000007945 */ /* 0x000fec0003800200 */
[----:B------:R-:W1:Y:S08]  /*27e0*/  LDC R9, c[0x0][0x890] ;  /* 0x00022400ff097b82 */ /* 0x000e700000000800 */
[----:B------:R-:W4:Y:S01]  /*27f0*/  LDC.64 R12, c[0x0][0x828] ;  /* 0x00020a00ff0c7b82 */ /* 0x000f220000000a00 */
[----:B------:R-:W-:Y:S05]  /*2800*/  @!P0 BRA `(.L_x_36) ;  /* 0x0000000000b88947 */ /* 0x000fea0003800000 */
[----:B------:R-:W5:Y:S01]  /*2810*/  LDC.64 R4, c[0x0][0x828] ;  /* 0x00020a00ff047b82 */ /* 0x000f620000000a00 */
[----:B01--4-:R-:W-:-:S05]  /*2820*/  IADD3 R2, P0, PT, R15, R15, RZ ;  /* 0x0000000f0f027210 */ /* 0x013fca0007f1e0ff */
[----:B------:R-:W-:Y:S02]  /*2830*/  IMAD.X R3, R18, 0x1, R18, P0 ;  /* 0x0000000112037824 */ /* 0x000fe400000e0612 */
[----:B------:R-:W0:Y:S01]  /*2840*/  LDC R7, c[0x0][0x88c] ;  /* 0x00022300ff077b82 */ /* 0x000e220000000800 */
[----:B------:R-:W-:-:S07]  /*2850*/  IMAD.WIDE.U32 R2, R24, 0x10, R2 ;  /* 0x0000001018027825 */ /* 0x000fce00078e0002 */
[----:B------:R-:W1:Y:S01]  /*2860*/  LDC R6, c[0x0][0x890] ;  /* 0x00022400ff067b82 */ /* 0x000e620000000800 */
[----:B-----5:R-:W-:-:S04]  /*2870*/  IADD3 R2, P0, PT, R2, R4, RZ ;  /* 0x0000000402027210 */ /* 0x020fc80007f1e0ff */
[----:B------:R-:W-:Y:S01]  /*2880*/  IADD3.X R4, PT, PT, R3, R5, RZ, P0, !PT ;  /* 0x0000000503047210 */ /* 0x000fe200007fe4ff */
[----:B------:R-:W-:-:S08]  /*2890*/  IMAD.MOV R5, RZ, RZ, -R21 ;  /* 0x000000ffff057224 */ /* 0x000fd000078e0a15 */
.L_x_37:
[----:B------:R-:W-:Y:S01]  /*28a0*/  LOP3.LUT R0, R10, 0xf8, RZ, 0xc0, !PT ;  /* 0x000000f80a007812 */ /* 0x000fe200078ec0ff */
[----:B--2---:R-:W2:Y:S01]  /*28b0*/  LDC.64 R16, c[0x0][0x358] ;  /* 0x0000d600ff107b82 */ /* 0x004ea20000000a00 */
[----:B------:R-:W-:-:S03]  /*28c0*/  VIADD R5, R5, 0x1 ;  /* 0x0000000105057836 */ /* 0x000fc60000000000 */
[----:B------:R-:W-:Y:S01]  /*28d0*/  IMAD.IADD R3, R19, 0x1, R0 ;  /* 0x0000000113037824 */ /* 0x000fe200078e0200 */
[--C-:B------:R-:W-:Y:S01]  /*28e0*/  SHF.R.U32.HI R0, RZ, 0x8, R10.reuse ;  /* 0x00000008ff007819 */ /* 0x100fe2000001160a */
[----:B------:R-:W-:-:S03]  /*28f0*/  IMAD.IADD R10, R22, 0x1, R10 ;  /* 0x00000001160a7824 */ /* 0x000fc600078e020a */
[----:B0-----:R-:W-:Y:S01]  /*2900*/  ISETP.GE.AND P0, PT, R3, R7, PT ;  /* 0x000000070300720c */ /* 0x001fe20003f06270 */
[----:B------:R-:W-:-:S03]  /*2910*/  IMAD.MOV.U32 R3, RZ, RZ, R4 ;  /* 0x000000ffff037224 */ /* 0x000fc600078e0004 */
[----:B-1----:R-:W-:-:S13]  /*2920*/  ISETP.GE.OR P0, PT, R0, R6, P0 ;  /* 0x000000060000720c */ /* 0x002fda0000706670 */
[C---:B--2---:R-:W-:Y:S02]  /*2930*/  @!P0 R2UR UR20, R16.reuse ;  /* 0x00000000101482ca */ /* 0x044fe400000e0000 */
        /* <DEDUP_REMOVED lines=24> */
[----:B0-----:R-:W-:-:S04]  /*2ac0*/  IMAD.WIDE.U32 R2, R14, 0x10, R2 ;  /* 0x000000100e027825 */ /* 0x001fc800078e0002 */
[----:B------:R-:W-:-:S08]  /*2ad0*/  IMAD.MOV.U32 R4, RZ, RZ, R3 ;  /* 0x000000ffff047224 */ /* 0x000fd000078e0003 */
[----:B------:R-:W-:Y:S05]  /*2ae0*/  @P0 BRA `(.L_x_37) ;  /* 0xfffffffc006c0947 */ /* 0x000fea000383ffff */
.L_x_36:
[----:B------:R-:W-:Y:S05]  /*2af0*/  BSYNC.RECONVERGENT B0 ;  /* 0x0000000000007941 */ /* 0x000fea0003800200 */
.L_x_35:
[----:B------:R-:W-:Y:S01]  /*2b00*/  BSSY.RECONVERGENT B1, `(.L_x_38) ;  /* 0x000009c000017945 */ /* 0x000fe20003800200 */
[C---:B------:R-:W-:Y:S01]  /*2b10*/  IMAD R8, R14.reuse, 0x18, R10 ;  /* 0x000000180e087824 */ /* 0x040fe200078e020a */
[-C--:B------:R-:W-:Y:S02]  /*2b20*/  LEA R7, R14, R10.reuse, 0x4 ;  /* 0x0000000a0e077211 */ /* 0x080fe400078e20ff */
[----:B------:R-:W-:-:S07]  /*2b30*/  IADD3 R6, PT, PT, R22, R10, RZ ;  /* 0x0000000a16067210 */ /* 0x000fce0007ffe0ff */
.L_x_47:
[----:B012-4-:R-:W-:Y:S01]  /*2b40*/  LOP3.LUT R3, R10, 0xf8, RZ, 0xc0, !PT ;  /* 0x000000f80a037812 */ /* 0x017fe200078ec0ff */
[----:B--2---:R-:W0:Y:S01]  /*2b50*/  LDC.64 R16, c[0x0][0x358] ;  /* 0x0000d600ff107b82 */ /* 0x004e220000000a00 */
[----:B------:R-:W-:Y:S01]  /*2b60*/  LOP3.LUT R2, R6, 0xf8, RZ, 0xc0, !PT ;  /* 0x000000f806027812 */ /* 0x000fe200078ec0ff */
[----:B------:R-:W-:Y:S01]  /*2b70*/  BSSY.RECONVERGENT B0, `(.L_x_39) ;  /* 0x0000030000007945 */ /* 0x000fe20003800200 */
[----:B------:R-:W-:Y:S01]  /*2b80*/  LOP3.LUT R0, R7, 0xf8, RZ, 0xc0, !PT ;  /* 0x000000f807007812 */ /* 0x000fe200078ec0ff */
[C---:B------:R-:W-:Y:S01]  /*2b90*/  IMAD.IADD R5, R19.reuse, 0x1, R3 ;  /* 0x0000000113057824 */ /* 0x040fe200078e0203 */
[----:B------:R-:W-:Y:S01]  /*2ba0*/  LOP3.LUT R4, R8, 0xf8, RZ, 0xc0, !PT ;  /* 0x000000f808047812 */ /* 0x000fe200078ec0ff */
[C---:B------:R-:W-:Y:S02]  /*2bb0*/  IMAD.IADD R3, R19.reuse, 0x1, R2 ;  /* 0x0000000113037824 */ /* 0x040fe400078e0202 */
[----:B------:R-:W-:Y:S01]  /*2bc0*/  IMAD.IADD R2, R19, 0x1, R0 ;  /* 0x0000000113027824 */ /* 0x000fe200078e0200 */
[----:B------:R-:W-:Y:S01]  /*2bd0*/  ISETP.GE.AND P0, PT, R5, R11, PT ;  /* 0x0000000b0500720c */ /* 0x000fe20003f06270 */
[----:B------:R-:W-:Y:S01]  /*2be0*/  IMAD.IADD R0, R19, 0x1, R4 ;  /* 0x0000000113007824 */ /* 0x000fe200078e0204 */
[----:B------:R-:W-:-:S02]  /*2bf0*/  SHF.R.U32.HI R4, RZ, 0x8, R10 ;  /* 0x00000008ff047819 */ /* 0x000fc4000001160a */
[----:B------:R-:W-:Y:S02]  /*2c00*/  ISETP.GE.AND P3, PT, R3, R11, PT ;  /* 0x0000000b0300720c */ /* 0x000fe40003f66270 */
[----:B------:R-:W-:Y:S02]  /*2c10*/  ISETP.GE.OR P0, PT, R4, R9, P0 ;  /* 0x000000090400720c */ /* 0x000fe40000706670 */
        /* <DEDUP_REMOVED lines=10> */
[C---:B0-----:R-:W-:Y:S02]  /*2cc0*/  R2UR UR20, R16.reuse ;  /* 0x00000000101472ca */ /* 0x041fe400000e0000 */
        /* <DEDUP_REMOVED lines=16> */
[----:B------:R-:W-:-:S04]  /*2dd0*/  IADD3 R2, P1, P0, R2, R12, R2 ;  /* 0x0000000c02027210 */ /* 0x000fc8000783e002 */
        /* <DEDUP_REMOVED lines=9> */
.L_x_40:
[----:B------:R-:W-:Y:S05]  /*2e70*/  BSYNC.RECONVERGENT B0 ;  /* 0x0000000000007941 */ /* 0x000fea0003800200 */
.L_x_39:
[----:B------:R-:W-:Y:S04]  /*2e80*/  BSSY.RECONVERGENT B0, `(.L_x_41) ;  /* 0x000001e000007945 */ /* 0x000fe80003800200 */
[----:B------:R-:W-:Y:S05]  /*2e90*/  @P3 BRA `(.L_x_42) ;  /* 0x0000000000703947 */ /* 0x000fea0003800000 */
[----:B-1----:R-:W-:Y:S02]  /*2ea0*/  IADD3 R2, P2, PT, R15, R6, RZ ;  /* 0x000000060f027210 */ /* 0x002fe40007f5e0ff */
        /* <DEDUP_REMOVED lines=27> */
.L_x_42:
[----:B------:R-:W-:Y:S05]  /*3060*/  BSYNC.RECONVERGENT B0 ;  /* 0x0000000000007941 */ /* 0x000fea0003800200 */
.L_x_41:
[----:B------:R-:W-:Y:S04]  /*3070*/  BSSY.RECONVERGENT B0, `(.L_x_43) ;  /* 0x000001e000007945 */ /* 0x000fe80003800200 */
[----:B------:R-:W-:Y:S05]  /*3080*/  @P4 BRA `(.L_x_44) ;  /* 0x0000000000704947 */ /* 0x000fea0003800000 */
[----:B-12---:R-:W-:Y:S02]  /*3090*/  IADD3 R2, P2, PT, R15, R7, RZ ;  /* 0x000000070f027210 */ /* 0x006fe40007f5e0ff */
        /* <DEDUP_REMOVED lines=27> */
.L_x_44:
[----:B------:R-:W-:Y:S05]  /*3250*/  BSYNC.RECONVERGENT B0 ;  /* 0x0000000000007941 */ /* 0x000fea0003800200 */
.L_x_43:
[----:B------:R-:W-:Y:S01]  /*3260*/  BSSY.RECONVERGENT B0, `(.L_x_45) ;  /* 0x000001f000007945 */ /* 0x000fe20003800200 */
[----:B------:R-:W-:-:S03]  /*3270*/  IADD3 R4, PT, PT, R22, R10, R22 ;  /* 0x0000000a16047210 */ /* 0x000fc60007ffe016 */
[----:B------:R-:W-:Y:S05]  /*3280*/  @P5 BRA `(.L_x_46) ;  /* 0x0000000000705947 */ /* 0x000fea0003800000 */
[----:B-12-4-:R-:W-:Y:S02]  /*3290*/  IADD3 R2, P2, PT, R15, R8, RZ ;  /* 0x000000080f027210 */ /* 0x016fe40007f5e0ff */
        /* <DEDUP_REMOVED lines=27> */
.L_x_46:
[----:B------:R-:W-:Y:S05]  /*3450*/  BSYNC.RECONVERGENT B0 ;  /* 0x0000000000007941 */ /* 0x000fea0003800200 */
.L_x_45:
[----:B------:R-:W-:Y:S01]  /*3460*/  IADD3 R10, PT, PT, R22, R4, R22 ;  /* 0x00000004160a7210 */ /* 0x000fe20007ffe016 */
[C---:B------:R-:W-:Y:S01]  /*3470*/  IMAD R8, R14.reuse, 0x20, R8 ;  /* 0x000000200e087824 */ /* 0x040fe200078e0208 */
[C---:B------:R-:W-:Y:S01]  /*3480*/  LEA R7, R14.reuse, R7, 0x5 ;  /* 0x000000070e077211 */ /* 0x040fe200078e28ff */
[----:B------:R-:W-:Y:S01]  /*3490*/  IMAD R6, R14, 0x20, R6 ;  /* 0x000000200e067824 */ /* 0x000fe200078e0206 */
[----:B------:R-:W-:-:S13]  /*34a0*/  ISETP.GE.U32.AND P0, PT, R10, 0x10000, PT ;  /* 0x000100000a00780c */ /* 0x000fda0003f06070 */
[----:B------:R-:W-:Y:S05]  /*34b0*/  @!P0 BRA `(.L_x_47) ;  /* 0xfffffff400a08947 */ /* 0x000fea000383ffff */
[----:B------:R-:W-:Y:S05]  /*34c0*/  BSYNC.RECONVERGENT B1 ;  /* 0x0000000000017941 */ /* 0x000fea0003800200 */
.L_x_38:
[----:B------:R-:W-:Y:S05]  /*34d0*/  BRA `(.L_x_21) ;  /* 0x0000013000f07947 */ /* 0x000fea0003800000 */
.L_x_20:
[----:B------:R-:W2:Y:S01]  /*34e0*/  LDL R0, [R1+0xec] ;  /* 0x0000ec0001007983 */ /* 0x000ea20000100800 */
[----:B------:R-:W-:Y:S01]  /*34f0*/  BSSY.RECONVERGENT B1, `(.L_x_21) ;  /* 0x000133a000017945 */ /* 0x000fe20003800200 */
[----:B--2---:R-:W-:-:S13]  /*3500*/  ISETP.NE.AND P0, PT, R0, 0x9, PT ;  /* 0x000000090000780c */ /* 0x004fda0003f05270 */
[----:B------:R-:W-:Y:S05]  /*3510*/  @P0 BRA `(.L_x_48) ;  /* 0x0000003800780947 */ /* 0x000fea0003800000 */
[----:B------:R-:W-:-:S04]  /*3520*/  ISETP.NE.AND P0, PT, R50, RZ, PT ;  /* 0x000000ff3200720c */ /* 0x000fc80003f05270 */
[----:B------:R-:W-:-:S04]  /*3530*/  P2R R13, PR, RZ, 0x1 ;  /* 0x00000001ff0d7803 */ /* 0x000fc80000000000 */
[----:B------:R-:W0:-:S00]  /*3540*/  USETMAXREG.DEALLOC.CTAPOOL 0x60 ;  /* 0x00000060000079c8 */ /* 0x000e0000080e0500 */
[----:B0-----:R-:W-:-:S04]  /*3550*/  HFMA2 R12, -RZ, RZ, -0.0 , 0 ;  /* 0x80000000ff0c7431 */ /* 0x001fc800000001ff */
[----:B------:R-:W0:Y:S02]  /*3560*/  SYNCS.PHASECHK.TRANS64.TRYWAIT P0, [UR4+0x18], R12 ;  /* 0x0000180cff0075a7 */ /* 0x000e240008001104 */
[----:B0-----:R-:W-:Y:S05]  /*3570*/  @!P0 BRA `(.L_x_49) ;  /* 0x00000138003c8947 */ /* 0x001fea0003800000 */
.L_x_161:
[----:B------:R-:W-:-:S13]  /*3580*/  ISETP.NE.AND P0, PT, R13, RZ, PT ;  /* 0x000000ff0d00720c */ /* 0x000fda0003f05270 */
[----:B------:R-:W-:Y:S05]  /*3590*/  @P0 BRA `(.L_x_50) ;  /* 0x00000000000c0947 */ /* 0x000fea0003800000 */
[----:B------:R-:W-:-:S13]  /*35a0*/  ELECT P0, URZ, PT ;  /* 0x0000000000ff782f */ /* 0x000fda0003800000 */
[----:B------:R-:W-:-:S04]  /*35b0*/  @P0 MOV R0, 0x20000 ;  /* 0x0002000000000802 */ /* 0x000fc80000000f00 */
[----:B------:R1:W-:Y:S03]  /*35c0*/  @P0 SYNCS.ARRIVE.TRANS64 RZ, [UR4+0x10], R0 ;  /* 0x00001000ffff09a7 */ /* 0x0003e60008000004 */
.L_x_50:
[----:B------:R-:W-:Y:S01]  /*35d0*/  ELECT P3, URZ, PT ;  /* 0x0000000000ff782f */ /* 0x000fe20003860000 */
[----:B-1----:R-:W1:Y:S01]  /*35e0*/  S2R R0, SR_CTAID.X ;  /* 0x0000000000007919 */ /* 0x002e620000002500 */
[----:B------:R-:W-:Y:S02]  /*35f0*/  ELECT P2, URZ, PT ;  /* 0x0000000000ff782f */ /* 0x000fe40003840000 */
[----:B------:R-:W-:Y:S02]  /*3600*/  R2UR UR6, R50 ;  /* 0x00000000320672ca */ /* 0x000fe400000e0000 */
[----:B------:R-:W-:Y:S01]  /*3610*/  ELECT P1, URZ, PT ;  /* 0x0000000000ff782f */ /* 0x000fe20003820000 */
[----:B------:R-:W2:Y:S01]  /*3620*/  S2UR UR17, SR_CTAID.Z ;  /* 0x00000000001179c3 */ /* 0x000ea20000002700 */
[----:B------:R-:W-:Y:S01]  /*3630*/  ELECT P0, URZ, PT ;  /* 0x0000000000ff782f */ /* 0x000fe20003800000 */
[----:B------:R-:W-:Y:S02]  /*3640*/  UIADD3 UR40, UPT, UPT, UR4, 0x180, URZ ;  /* 0x0000018004287890 */ /* 0x000fe4000fffe0ff */
[----:B------:R-:W-:-:S02]  /*3650*/  UIADD3 UR24, UPT, UPT, UR4, 0x4180, URZ ;  /* 0x0000418004187890 */ /* 0x000fc4000fffe0ff */
[----:B------:R-:W-:Y:S02]  /*3660*/  UIADD3 UR16, UPT, UPT, UR4, 0x8180, URZ ;  /* 0x0000818004107890 */ /* 0x000fe4000fffe0ff */
[----:B------:R-:W3:Y:S01]  /*3670*/  @P3 LDC.64 R4, c[0x0][0x348] ;  /* 0x0000d200ff043b82 */ /* 0x000ee20000000a00 */
[----:B------:R-:W-:Y:S01]  /*3680*/  UMOV UR42, URZ ;  /* 0x000000ff002a7c82 */ /* 0x000fe20008000000 */
[----:B------:R-:W-:Y:S01]  /*3690*/  UMOV UR26, 0x40 ;  /* 0x00000040001a7882 */ /* 0x000fe20000000000 */
[----:B------:R-:W-:Y:S01]  /*36a0*/  USHF.L.U32 UR34, UR6, 0x7, URZ ;  /* 0x0000000706227899 */ /* 0x000fe200080006ff */
[----:B------:R-:W-:Y:S01]  /*36b0*/  UMOV UR28, UR44 ;  /* 0x0000002c001c7c82 */ /* 0x000fe20008000000 */
[----:B------:R-:W-:Y:S01]  /*36c0*/  UMOV UR18, 0x80 ;  /* 0x0000008000127882 */ /* 0x000fe20000000000 */
[----:B------:R-:W-:Y:S02]  /*36d0*/  UMOV UR20, UR44 ;  /* 0x0000002c00147c82 */ /* 0x000fe40008000000 */
[----:B------:R-:W4:Y:S08]  /*36e0*/  @P2 LDC.64 R8, c[0x0][0x348] ;  /* 0x0000d200ff082b82 */ /* 0x000f300000000a00 */
[----:B------:R-:W5:Y:S01]  /*36f0*/  @P1 LDC.64 R10, c[0x0][0x348] ;  /* 0x0000d200ff0a1b82 */ /* 0x000f620000000a00 */
[----:B--2---:R-:W-:Y:S01]  /*3700*/  UMOV UR45, UR17 ;  /* 0x00000011002d7c82 */ /* 0x004fe20008000000 */
[----:B------:R-:W-:Y:S01]  /*3710*/  UMOV UR29, UR17 ;  /* 0x00000011001d7c82 */ /* 0x000fe20008000000 */
[----:B------:R-:W-:Y:S01]  /*3720*/  UMOV UR21, UR17 ;  /* 0x0000001100157c82 */ /* 0x000fe20008000000 */
[----:B01----:R-:W-:-:S02]  /*3730*/  IMAD.SHL.U32 R3, R0, 0x80, RZ ;  /* 0x0000008000037824 */ /* 0x003fc400078e00ff */
[----:B------:R-:W-:Y:S02]  /*3740*/  VIADD R0, R34, 0x10 ;  /* 0x0000001022007836 */ /* 0x000fe40000000000 */
[----:B------:R-:W0:Y:S01]  /*3750*/  @P0 LDC.64 R14, c[0x0][0x348] ;  /* 0x0000d200ff0e0b82 */ /* 0x000e220000000a00 */
[----:B---3--:R-:W-:Y:S02]  /*3760*/  @P3 IADD3 R2, P5, PT, R4, 0x40, RZ ;  /* 0x0000004004023810 */ /* 0x008fe40007fbe0ff */
[----:B------:R-:W-:Y:S02]  /*3770*/  R2UR UR43, R3 ;  /* 0x00000000032b72ca */ /* 0x000fe400000e0000 */
[----:B------:R-:W-:Y:S01]  /*3780*/  R2UR UR41, R0 ;  /* 0x00000000002972ca */ /* 0x000fe200000e0000 */
[----:B------:R-:W-:Y:S01]  /*3790*/  @P3 IMAD.X R0, RZ, RZ, R5, P5 ;  /* 0x000000ffff003224 */ /* 0x000fe200028e0605 */
[----:B------:R-:W-:Y:S02]  /*37a0*/  @P3 R2UR UR14, R2 ;  /* 0x00000000020e32ca */ /* 0x000fe400000e0000 */
[----:B----4-:R-:W-:-:S02]  /*37b0*/  @P2 IADD3 R3, P4, PT, R8, 0x40, RZ ;  /* 0x0000004008032810 */ /* 0x010fc40007f9e0ff */
[----:B------:R-:W-:Y:S02]  /*37c0*/  @P3 R2UR UR13, R0 ;  /* 0x00000000000d32ca */ /* 0x000fe400000e0000 */
[----:B------:R-:W-:Y:S01]  /*37d0*/  @P2 R2UR UR12, R3 ;  /* 0x00000000030c22ca */ /* 0x000fe200000e0000 */
[----:B------:R-:W-:Y:S01]  /*37e0*/  @P2 IMAD.X R4, RZ, RZ, R9, P4 ;  /* 0x000000ffff042224 */ /* 0x000fe200020e0609 */
[----:B-----5:R-:W-:Y:S01]  /*37f0*/  @P1 IADD3 R5, P5, PT, R10, 0x40, RZ ;  /* 0x000000400a051810 */ /* 0x020fe20007fbe0ff */
[----:B------:R-:W-:-:S03]  /*3800*/  ULOP3.LUT UR43, UR34, 0xffffff00, UR43, 0xf8, !UPT ;  /* 0xffffff00222b7892 */ /* 0x000fc6000f8ef82b */
[----:B------:R-:W-:Y:S01]  /*3810*/  @P2 R2UR UR11, R4 ;  /* 0x00000000040b22ca */ /* 0x000fe200000e0000 */
[----:B------:R-:W-:Y:S01]  /*3820*/  IMAD.U32 R4, RZ, RZ, UR14 ;  /* 0x0000000eff047e24 */ /* 0x000fe2000f8e00ff */
[----:B------:R-:W-:Y:S01]  /*3830*/  @P1 R2UR UR10, R5 ;  /* 0x00000000050a12ca */ /* 0x000fe200000e0000 */
[----:B------:R-:W-:Y:S01]  /*3840*/  @P1 IMAD.X R3, RZ, RZ, R11, P5 ;  /* 0x000000ffff031224 */ /* 0x000fe200028e060b */
[----:B------:R-:W-:Y:S01]  /*3850*/  ULOP3.LUT UR41, UR41, 0xfefffc10, URZ, 0xc0, !UPT ;  /* 0xfefffc1029297892 */ /* 0x000fe2000f8ec0ff */
[----:B0-----:R-:W-:Y:S01]  /*3860*/  @P0 IADD3 R2, P4, PT, R14, 0x40, RZ ;  /* 0x000000400e020810 */ /* 0x001fe20007f9e0ff */
[----:B------:R-:W-:Y:S01]  /*3870*/  IMAD.U32 R5, RZ, RZ, UR13 ;  /* 0x0000000dff057e24 */ /* 0x000fe2000f8e00ff */
[----:B------:R-:W-:Y:S01]  /*3880*/  @P3 R2UR UR36, R4 ;  /* 0x00000000042432ca */ /* 0x000fe200000e0000 */
[----:B------:R-:W-:Y:S01]  /*3890*/  UMOV UR27, UR43 ;  /* 0x0000002b001b7c82 */ /* 0x000fe20008000000 */
[----:B------:R-:W-:Y:S01]  /*38a0*/  @P1 R2UR UR9, R3 ;  /* 0x00000000030912ca */ /* 0x000fe200000e0000 */
[----:B------:R-:W-:Y:S01]  /*38b0*/  @P0 IMAD.X R0, RZ, RZ, R15, P4 ;  /* 0x000000ffff000224 */ /* 0x000fe200020e060f */
[----:B------:R-:W-:Y:S01]  /*38c0*/  @P0 R2UR UR8, R2 ;  /* 0x00000000020802ca */ /* 0x000fe200000e0000 */
[----:B------:R-:W-:Y:S01]  /*38d0*/  IMAD.U32 R2, RZ, RZ, UR12 ;  /* 0x0000000cff027e24 */ /* 0x000fe2000f8e00ff */
[----:B------:R-:W-:Y:S01]  /*38e0*/  @P3 R2UR UR37, R5 ;  /* 0x00000000052532ca */ /* 0x000fe200000e0000 */
[----:B------:R-:W-:Y:S01]  /*38f0*/  IMAD.U32 R3, RZ, RZ, UR11 ;  /* 0x0000000bff037e24 */ /* 0x000fe2000f8e00ff */
[----:B------:R-:W-:Y:S01]  /*3900*/  @P0 R2UR UR7, R0 ;  /* 0x00000000000702ca */ /* 0x000fe200000e0000 */
[----:B------:R-:W-:Y:S01]  /*3910*/  IMAD.U32 R4, RZ, RZ, UR10 ;  /* 0x0000000aff047e24 */ /* 0x000fe2000f8e00ff */
[----:B------:R-:W-:Y:S01]  /*3920*/  @P2 R2UR UR30, R2 ;  /* 0x00000000021e22ca */ /* 0x000fe200000e0000 */
[----:B------:R-:W-:Y:S01]  /*3930*/  UMOV UR25, UR41 ;  /* 0x0000002900197c82 */ /* 0x000fe20008000000 */
[----:B------:R-:W-:Y:S01]  /*3940*/  @P2 R2UR UR31, R3 ;  /* 0x00000000031f22ca */ /* 0x000fe200000e0000 */
[----:B------:R-:W-:Y:S01]  /*3950*/  UMOV UR13, UR17 ;  /* 0x00000011000d7c82 */ /* 0x000fe20008000000 */
[----:B------:R-:W-:Y:S01]  /*3960*/  @P1 R2UR UR22, R4 ;  /* 0x00000000041612ca */ /* 0x000fe200000e0000 */
[----:B------:R-:W-:Y:S01]  /*3970*/  IMAD.U32 R5, RZ, RZ, UR9 ;  /* 0x00000009ff057e24 */ /* 0x000fe2000f8e00ff */
[----:B------:R-:W-:Y:S01]  /*3980*/  UMOV UR19, UR43 ;  /* 0x0000002b00137c82 */ /* 0x000fe20008000000 */
[----:B------:R-:W-:Y:S01]  /*3990*/  IMAD.U32 R2, RZ, RZ, UR8 ;  /* 0x00000008ff027e24 */ /* 0x000fe2000f8e00ff */
[----:B------:R-:W-:Y:S01]  /*39a0*/  UIADD3 UR8, UPT, UPT, UR4, 0xc180, URZ ;  /* 0x0000c18004087890 */ /* 0x000fe2000fffe0ff */
[----:B------:R0:W-:Y:S01]  /*39b0*/  UTMALDG.4D.2CTA [UR40], [UR36], desc[URZ] ;  /* 0x0000ff28240075b4 */ /* 0x0001e20008219000 */
[----:B------:R-:W-:Y:S01]  /*39c0*/  @P1 R2UR UR23, R5 ;  /* 0x00000000051712ca */ /* 0x000fe200000e0000 */
[----:B------:R-:W-:Y:S01]  /*39d0*/  IMAD.U32 R3, RZ, RZ, UR7 ;  /* 0x00000007ff037e24 */ /* 0x000fe2000f8e00ff */
[----:B------:R-:W-:Y:S01]  /*39e0*/  @P0 R2UR UR14, R2 ;  /* 0x00000000020e02ca */ /* 0x000fe200000e0000 */
[----:B------:R-:W-:Y:S01]  /*39f0*/  UMOV UR17, UR41 ;  /* 0x0000002900117c82 */ /* 0x000fe20008000000 */
[----:B------:R-:W-:Y:S01]  /*3a00*/  UMOV UR10, 0xc0 ;  /* 0x000000c0000a7882 */ /* 0x000fe20000000000 */
[----:B------:R-:W-:Y:S01]  /*3a10*/  UMOV UR12, UR44 ;  /* 0x0000002c000c7c82 */ /* 0x000fe20008000000 */
[----:B------:R-:W-:Y:S01]  /*3a20*/  @P0 R2UR UR15, R3 ;  /* 0x00000000030f02ca */ /* 0x000fe200000e0000 */
[----:B------:R0:W-:Y:S01]  /*3a30*/  UTMALDG.4D.2CTA [UR24], [UR30], desc[URZ] ;  /* 0x0000ff181e0075b4 */ /* 0x0001e20008219000 */
[----:B------:R-:W-:Y:S01]  /*3a40*/  UMOV UR11, UR43 ;  /* 0x0000002b000b7c82 */ /* 0x000fe20008000000 */
[----:B------:R-:W-:-:S04]  /*3a50*/  UMOV UR9, UR41 ;  /* 0x0000002900097c82 */ /* 0x000fc80008000000 */
[----:B------:R0:W-:Y:S06]  /*3a60*/  UTMALDG.4D.2CTA [UR16], [UR22], desc[URZ] ;  /* 0x0000ff10160075b4 */ /* 0x0001ec0008219000 */
[----:B------:R0:W-:Y:S01]  /*3a70*/  UTMALDG.4D.2CTA [UR8], [UR14], desc[URZ] ;  /* 0x0000ff080e0075b4 */ /* 0x0001e20008219000 */
[----:B------:R-:W1:Y:S02]  /*3a80*/  SYNCS.PHASECHK.TRANS64.TRYWAIT P0, [UR4+0x8], R12 ;  /* 0x0000080cff0075a7 */ /* 0x000e640008001104 */
[----:B01----:R-:W-:Y:S05]  /*3a90*/  @!P0 BRA `(.L_x_51) ;  /* 0x0000013400108947 */ /* 0x003fea0003800000 */
.L_x_163:
[----:B------:R-:W-:-:S13]  /*3aa0*/  ISETP.NE.AND P0, PT, R13, RZ, PT ;  /* 0x000000ff0d00720c */ /* 0x000fda0003f05270 */
[----:B------:R-:W-:Y:S05]  /*3ab0*/  @P0 BRA `(.L_x_52) ;  /* 0x00000000000c0947 */ /* 0x000fea0003800000 */
[----:B------:R-:W-:-:S13]  /*3ac0*/  ELECT P0, URZ, PT ;  /* 0x0000000000ff782f */ /* 0x000fda0003800000 */
[----:B------:R-:W-:-:S04]  /*3ad0*/  @P0 MOV R0, 0x8000 ;  /* 0x0000800000000802 */ /* 0x000fc80000000f00 */
[----:B------:R1:W-:Y:S03]  /*3ae0*/  @P0 SYNCS.ARRIVE.TRANS64 RZ, [UR4], R0 ;  /* 0x00000000ffff09a7 */ /* 0x0003e60008000004 */
.L_x_52:
[----:B------:R-:W-:Y:S01]  /*3af0*/  ELECT P3, URZ, PT ;  /* 0x0000000000ff782f */ /* 0x000fe20003860000 */
[----:B------:R-:W2:Y:S01]  /*3b00*/  S2UR UR14, SR_CTAID.Z ;  /* 0x00000000000e79c3 */ /* 0x000ea20000002700 */
[----:B------:R-:W-:Y:S02]  /*3b10*/  ELECT P2, URZ, PT ;  /* 0x0000000000ff782f */ /* 0x000fe40003840000 */
[----:B------:R-:W-:Y:S02]  /*3b20*/  ELECT P1, URZ, PT ;  /* 0x0000000000ff782f */ /* 0x000fe40003820000 */
[----:B------:R-:W-:Y:S01]  /*3b30*/  ELECT P0, URZ, PT ;  /* 0x0000000000ff782f */ /* 0x000fe20003800000 */
[----:B------:R-:W-:Y:S02]  /*3b40*/  USHF.L.U32 UR51, UR6, 0x5, URZ ;  /* 0x0000000506337899 */ /* 0x000fe400080006ff */
[----:B------:R-:W-:Y:S02]  /*3b50*/  UIADD3 UR48, UPT, UPT, UR4, 0x20180, URZ ;  /* 0x0002018004307890 */ /* 0x000fe4000fffe0ff */
[----:B------:R-:W-:-:S02]  /*3b60*/  ULOP3.LUT UR15, UR4, 0xfefffc00, URZ, 0xc0, !UPT ;  /* 0xfefffc00040f7892 */ /* 0x000fc4000f8ec0ff */
[----:B0-----:R-:W0:Y:S01]  /*3b70*/  @P3 LDC.64 R2, c[0x0][0x348] ;  /* 0x0000d200ff023b82 */ /* 0x001e220000000a00 */
[----:B------:R-:W-:Y:S01]  /*3b80*/  UIADD3 UR24, UPT, UPT, UR4, 0x21180, URZ ;  /* 0x0002118004187890 */ /* 0x000fe2000fffe0ff */
[----:B------:R-:W-:Y:S01]  /*3b90*/  IMAD.U32 R35, RZ, RZ, UR51 ;  /* 0x00000033ff237e24 */ /* 0x000fe2000f8e00ff */
[----:B------:R-:W-:Y:S01]  /*3ba0*/  UIADD3 UR16, UPT, UPT, UR4, 0x22180, URZ ;  /* 0x0002218004107890 */ /* 0x000fe2000fffe0ff */
[----:B------:R-:W-:Y:S01]  /*3bb0*/  UMOV UR50, URZ ;  /* 0x000000ff00327c82 */ /* 0x000fe20008000000 */
[----:B------:R-:W-:Y:S01]  /*3bc0*/  UMOV UR52, URZ ;  /* 0x000000ff00347c82 */ /* 0x000fe20008000000 */
[----:B------:R-:W-:Y:S02]  /*3bd0*/  UMOV UR53, UR44 ;  /* 0x0000002c00357c82 */ /* 0x000fe40008000000 */
[----:B------:R-:W3:Y:S01]  /*3be0*/  @P2 LDC.64 R4, c[0x0][0x348] ;  /* 0x0000d200ff042b82 */ /* 0x000ee20000000a00 */
[----:B------:R-:W-:Y:S01]  /*3bf0*/  UMOV UR49, UR15 ;  /* 0x0000000f00317c82 */ /* 0x000fe20008000000 */
[----:B------:R-:W-:Y:S01]  /*3c00*/  UMOV UR26, 0x40 ;  /* 0x00000040001a7882 */ /* 0x000fe20000000000 */
[----:B------:R-:W-:Y:S01]  /*3c10*/  UMOV UR28, URZ ;  /* 0x000000ff001c7c82 */ /* 0x000fe20008000000 */
[----:B--2---:R-:W-:Y:S01]  /*3c20*/  UMOV UR54, UR14 ;  /* 0x0000000e00367c82 */ /* 0x004fe20008000000 */
[----:B------:R-:W-:Y:S01]  /*3c30*/  UMOV UR29, UR44 ;  /* 0x0000002c001d7c82 */ /* 0x000fe20008000000 */
[----:B------:R-:W-:Y:S01]  /*3c40*/  UMOV UR30, UR14 ;  /* 0x0000000e001e7c82 */ /* 0x000fe20008000000 */
[----:B------:R-:W-:Y:S01]  /*3c50*/  UMOV UR25, UR15 ;  /* 0x0000000f00197c82 */ /* 0x000fe20008000000 */
[----:B------:R-:W2:Y:S01]  /*3c60*/  @P1 LDC.64 R8, c[0x0][0x348] ;  /* 0x0000d200ff081b82 */ /* 0x000ea20000000a00 */
[----:B------:R-:W-:Y:S01]  /*3c70*/  UMOV UR27, UR51 ;  /* 0x00000033001b7c82 */ /* 0x000fe20008000000 */
[----:B------:R-:W-:Y:S01]  /*3c80*/  UMOV UR18, 0x80 ;  /* 0x0000008000127882 */ /* 0x000fe20000000000 */
[----:B------:R-:W-:Y:S01]  /*3c90*/  UMOV UR20, URZ ;  /* 0x000000ff00147c82 */ /* 0x000fe20008000000 */
[----:B------:R-:W-:Y:S01]  /*3ca0*/  UMOV UR21, UR44 ;  /* 0x0000002c00157c82 */ /* 0x000fe20008000000 */
[----:B------:R-:W-:Y:S01]  /*3cb0*/  UMOV UR22, UR14 ;  /* 0x0000000e00167c82 */ /* 0x000fe20008000000 */
[----:B------:R-:W-:Y:S01]  /*3cc0*/  UMOV UR17, UR15 ;  /* 0x0000000f00117c82 */ /* 0x000fe20008000000 */
[----:B------:R-:W-:Y:S01]  /*3cd0*/  UMOV UR13, UR44 ;  /* 0x0000002c000d7c82 */ /* 0x000fe20008000000 */
[----:B------:R-:W4:Y:S01]  /*3ce0*/  @P0 LDC.64 R10, c[0x0][0x348] ;  /* 0x0000d200ff0a0b82 */ /* 0x000f220000000a00 */
[----:B0-----:R-:W-:Y:S01]  /*3cf0*/  @P3 IADD3 R2, P4, PT, R2, 0x1c0, RZ ;  /* 0x000001c002023810 */ /* 0x001fe20007f9e0ff */
[----:B------:R-:W-:-:S03]  /*3d00*/  IMAD.U32 R40, RZ, RZ, UR15 ;  /* 0x0000000fff287e24 */ /* 0x000fc6000f8e00ff */
[----:B------:R-:W-:Y:S01]  /*3d10*/  @P3 R2UR UR8, R2 ;  /* 0x00000000020832ca */ /* 0x000fe200000e0000 */
[----:B-1----:R-:W-:Y:S01]  /*3d20*/  @P3 IMAD.X R0, RZ, RZ, R3, P4 ;  /* 0x000000ffff003224 */ /* 0x002fe200020e0603 */
[----:B---3--:R-:W-:-:S04]  /*3d30*/  @P2 IADD3 R2, P4, PT, R4, 0x1c0, RZ ;  /* 0x000001c004022810 */ /* 0x008fc80007f9e0ff */
[----:B------:R-:W-:Y:S01]  /*3d40*/  @P3 R2UR UR7, R0 ;  /* 0x00000000000732ca */ /* 0x000fe200000e0000 */
[----:B------:R-:W-:Y:S01]  /*3d50*/  @P2 IMAD.X R0, RZ, RZ, R5, P4 ;  /* 0x000000ffff002224 */ /* 0x000fe200020e0605 */
[----:B------:R-:W-:Y:S02]  /*3d60*/  @P2 R2UR UR12, R2 ;  /* 0x00000000020c22ca */ /* 0x000fe400000e0000 */
[----:B--2---:R-:W-:Y:S02]  /*3d70*/  @P1 IADD3 R6, P5, PT, R8, 0x1c0, RZ ;  /* 0x000001c008061810 */ /* 0x004fe40007fbe0ff */
[----:B------:R-:W-:Y:S01]  /*3d80*/  @P2 R2UR UR11, R0 ;  /* 0x00000000000b22ca */ /* 0x000fe200000e0000 */
[----:B------:R-:W-:Y:S01]  /*3d90*/  IMAD.U32 R2, RZ, RZ, UR8 ;  /* 0x00000008ff027e24 */ /* 0x000fe2000f8e00ff */
[----:B------:R-:W-:Y:S01]  /*3da0*/  @P1 R2UR UR10, R6 ;  /* 0x00000000060a12ca */ /* 0x000fe200000e0000 */
[----:B------:R-:W-:Y:S01]  /*3db0*/  @P1 IMAD.X R4, RZ, RZ, R9, P5 ;  /* 0x000000ffff041224 */ /* 0x000fe200028e0609 */
[----:B----4-:R-:W-:-:S03]  /*3dc0*/  @P0 IADD3 R5, P4, PT, R10, 0x1c0, RZ ;  /* 0x000001c00a050810 */ /* 0x010fc60007f9e0ff */
[----:B------:R-:W-:Y:S01]  /*3dd0*/  IMAD.U32 R3, RZ, RZ, UR7 ;  /* 0x00000007ff037e24 */ /* 0x000fe2000f8e00ff */
[----:B------:R-:W-:Y:S02]  /*3de0*/  @P1 R2UR UR9, R4 ;  /* 0x00000000040912ca */ /* 0x000fe400000e0000 */
        /* <DEDUP_REMOVED lines=11> */
[----:B------:R-:W-:Y:S01]  /*3ea0*/  IMAD.U32 R5, RZ, RZ, UR9 ;  /* 0x00000009ff057e24 */ /* 0x000fe2000f8e00ff */
[----:B------:R-:W-:Y:S01]  /*3eb0*/  @P1 R2UR UR36, R4 ;  /* 0x00000000042412ca */ /* 0x000fe200000e0000 */
[----:B------:R-:W-:Y:S01]  /*3ec0*/  IMAD.U32 R2, RZ, RZ, UR8 ;  /* 0x00000008ff027e24 */ /* 0x000fe2000f8e00ff */
[----:B------:R-:W-:-:S02]  /*3ed0*/  UIADD3 UR8, UPT, UPT, UR4, 0x23180, URZ ;  /* 0x0002318004087890 */ /* 0x000fc4000fffe0ff */
[----:B------:R-:W-:Y:S01]  /*3ee0*/  @P1 R2UR UR37, R5 ;  /* 0x00000000052512ca */ /* 0x000fe200000e0000 */
[----:B------:R0:W-:Y:S01]  /*3ef0*/  UTMALDG.5D.2CTA [UR48], [UR40], desc[URZ] ;  /* 0x0000ff30280075b4 */ /* 0x0001e20008221000 */
[----:B------:R-:W-:Y:S01]  /*3f00*/  @P0 R2UR UR6, R2 ;  /* 0x00000000020602ca */ /* 0x000fe200000e0000 */
[----:B------:R-:W-:Y:S01]  /*3f10*/  IMAD.U32 R3, RZ, RZ, UR7 ;  /* 0x00000007ff037e24 */ /* 0x000fe2000f8e00ff */
[----:B------:R-:W-:Y:S01]  /*3f20*/  UMOV UR19, UR11 ;  /* 0x0000000b00137c82 */ /* 0x000fe20008000000 */
[----:B------:R-:W-:Y:S01]  /*3f30*/  UMOV UR10, 0xc0 ;  /* 0x000000c0000a7882 */ /* 0x000fe20000000000 */
[----:B------:R-:W-:Y:S01]  /*3f40*/  UMOV UR12, URZ ;  /* 0x000000ff000c7c82 */ /* 0x000fe20008000000 */
[----:B------:R-:W-:Y:S01]  /*3f50*/  UMOV UR9, UR15 ;  /* 0x0000000f00097c82 */ /* 0x000fe20008000000 */
[----:B------:R-:W-:Y:S01]  /*3f60*/  @P0 R2UR UR7, R3 ;  /* 0x00000000030702ca */ /* 0x000fe200000e0000 */
[----:B------:R0:W-:Y:S04]  /*3f70*/  UTMALDG.5D.2CTA [UR24], [UR38], desc[URZ] ;  /* 0x0000ff18260075b4 */ /* 0x0001e80008221000 */
[----:B------:R0:W-:Y:S08]  /*3f80*/  UTMALDG.5D.2CTA [UR16], [UR36], desc[URZ] ;  /* 0x0000ff10240075b4 */ /* 0x0001f00008221000 */
[----:B------:R0:W-:Y:S01]  /*3f90*/  UTMALDG.5D.2CTA [UR8], [UR6], desc[URZ] ;  /* 0x0000ff08060075b4 */ /* 0x0001e20008221000 */
[----:B------:R-:W1:Y:S02]  /*3fa0*/  SYNCS.PHASECHK.TRANS64.TRYWAIT P0, [UR4+0x68], R12 ;  /* 0x0000680cff0075a7 */ /* 0x000e640008001104 */
[----:B01----:R-:W-:Y:S05]  /*3fb0*/  @!P0 BRA `(.L_x_53) ;  /* 0x0000012c00e48947 */ /* 0x003fea0003800000 */
.L_x_165:
[----:B------:R-:W1:Y:S01]  /*3fc0*/  LDC R6, c[0x0][0x858] ;  /* 0x00021600ff067b82 */ /* 0x000e620000000800 */
[C---:B------:R-:W-:Y:S02]  /*3fd0*/  IMAD.IADD R5, R24.reuse, 0x1, R24 ;  /* 0x0000000118057824 */ /* 0x040fe400078e0218 */
[----:B------:R-:W-:-:S03]  /*3fe0*/  IMAD.SHL.U32 R41, R24, 0x8, RZ ;  /* 0x0000000818297824 */ /* 0x000fc600078e00ff */
[----:B------:R-:W-:Y:S02]  /*3ff0*/  LOP3.LUT R5, R5, 0x3e, RZ, 0xc0, !PT ;  /* 0x0000003e05057812 */ /* 0x000fe400078ec0ff */
[----:B------:R-:W1:Y:S01]  /*4000*/  S2UR UR6, SR_CTAID.Z ;  /* 0x00000000000679c3 */ /* 0x000e620000002700 */
[----:B------:R-:W-:Y:S02]  /*4010*/  LOP3.LUT R41, R41, 0xf8, RZ, 0xc0, !PT ;  /* 0x000000f829297812 */ /* 0x000fe400078ec0ff */
[C---:B------:R-:W-:Y:S01]  /*4020*/  VIADD R0, R5.reuse, 0x1 ;  /* 0x0000000105007836 */ /* 0x040fe20000000000 */
[-C--:B------:R-:W-:Y:S02]  /*4030*/  ISETP.GE.AND P5, PT, R5, R16.reuse, PT ;  /* 0x000000100500720c */ /* 0x080fe40003fa6270 */
[----:B------:R-:W-:Y:S02]  /*4040*/  VIADD R20, R41, UR4 ;  /* 0x0000000429147c36 */ /* 0x000fe40008000000 */
[----:B------:R-:W2:Y:S01]  /*4050*/  LDC.64 R8, c[0x0][0x358] ;  /* 0x0000d600ff087b82 */ /* 0x000ea20000000a00 */
[----:B------:R-:W-:-:S07]  /*4060*/  ISETP.GE.AND P4, PT, R0, R16, PT ;  /* 0x000000100000720c */ /* 0x000fce0003f86270 */
[----:B------:R-:W3:Y:S08]  /*4070*/  LDC R4, c[0x0][0x854] ;  /* 0x00021500ff047b82 */ /* 0x000ef00000000800 */
[----:B0-----:R-:W0:Y:S01]  /*4080*/  LDC.64 R2, c[0x0][0x840] ;  /* 0x00021000ff027b82 */ /* 0x001e220000000a00 */
[----:B-1----:R-:W-:-:S04]  /*4090*/  IMAD R6, R6, UR6, RZ ;  /* 0x0000000606067c24 */ /* 0x002fc8000f8e02ff */
[----:B------:R-:W-:Y:S01]  /*40a0*/  IMAD.IADD R0, R5, 0x1, R6 ;  /* 0x0000000105007824 */ /* 0x000fe200078e0206 */
[C---:B--2---:R-:W-:Y:S02]  /*40b0*/  @!P5 R2UR UR8, R8.reuse ;  /* 0x000000000808d2ca */ /* 0x044fe400000e0000 */
[C---:B------:R-:W-:Y:S02]  /*40c0*/  @!P5 R2UR UR9, R9.reuse ;  /* 0x000000000909d2ca */ /* 0x040fe400000e0000 */
[----:B------:R-:W-:Y:S02]  /*40d0*/  @!P4 R2UR UR6, R8 ;  /* 0x000000000806c2ca */ /* 0x000fe400000e0000 */
[----:B------:R-:W-:Y:S01]  /*40e0*/  @!P4 R2UR UR7, R9 ;  /* 0x000000000907c2ca */ /* 0x000fe200000e0000 */
[----:B---3--:R-:W-:-:S04]  /*40f0*/  IMAD R0, R4, UR44, R0 ;  /* 0x0000002c04007c24 */ /* 0x008fc8000f8e0200 */
[----:B0-----:R-:W-:-:S05]  /*4100*/  IMAD.WIDE R2, R0, 0x4, R2 ;  /* 0x0000000400027825 */ /* 0x001fca00078e0202 */
[----:B------:R-:W-:Y:S01]  /*4110*/  @!PT LDS RZ, [RZ] ;  /* 0x00000000fffff984 */ /* 0x000fe20000000800 */
[----:B------:R-:W-:Y:S01]  /*4120*/  @!PT LDS RZ, [RZ] ;  /* 0x00000000fffff984 */ /* 0x000fe20000000800 */
[----:B------:R-:W-:Y:S01]  /*4130*/  @!PT LDS RZ, [RZ] ;  /* 0x00000000fffff984 */ /* 0x000fe20000000800 */
[----:B------:R0:W-:Y:S04]  /*4140*/  @!P5 LDGSTS.E.LTC128B [R20+0x38180], desc[UR8][R2.64] ;  /* 0x381800000214dfae */ /* 0x0001e8000b9a1208 */
[----:B------:R0:W-:Y:S04]  /*4150*/  @P5 STS [R41+UR4+0x38180], RZ ;  /* 0x038180ff29005988 */ /* 0x0001e80008000804 */
[----:B------:R-:W-:Y:S01]  /*4160*/  @!PT LDS RZ, [RZ] ;  /* 0x00000000fffff984 */ /* 0x000fe20000000800 */
[----:B------:R-:W-:Y:S01]  /*4170*/  @!PT LDS RZ, [RZ] ;  /* 0x00000000fffff984 */ /* 0x000fe20000000800 */
[----:B------:R-:W-:Y:S01]  /*4180*/  @!PT LDS RZ, [RZ] ;  /* 0x00000000fffff984 */ /* 0x000fe20000000800 */
[----:B------:R0:W-:Y:S04]  /*4190*/  @!P4 LDGSTS.E.LTC128B [R20+0x38184], desc[UR6][R2.64+0x4] ;  /* 0x381840040214cfae */ /* 0x0001e8000b9a1206 */
[----:B------:R0:W-:Y:S01]  /*41a0*/  @P4 STS [R41+UR4+0x38184], RZ ;  /* 0x038184ff29004988 */ /* 0x0001e20008000804 */
[----:B------:R-:W-:-:S03]  /*41b0*/  NOP ;  /* 0x0000000000007918 */ /* 0x000fc60000000000 */
[----:B------:R-:W-:Y:S01]  /*41c0*/  ARRIVES.LDGSTSBAR.64.ARVCNT [UR4+0x60] ;  /* 0x00006000ff0079b0 */ /* 0x000fe20008001a04 */
[----:B------:R-:W-:Y:S01]  /*41d0*/  NOP ;  /* 0x0000000000007918 */ /* 0x000fe20000000000 */
[----:B------:R-:W1:Y:S02]  /*41e0*/  SYNCS.PHASECHK.TRANS64.TRYWAIT P0, [UR4+0x28], R12 ;  /* 0x0000280cff0075a7 */ /* 0x000e640008001104 */
[----:B01----:R-:W-:Y:S05]  /*41f0*/  @!P0 BRA `(.L_x_54) ;  /* 0x0000012c00708947 */ /* 0x003fea0003800000 */
.L_x_167:
[----:B------:R-:W-:-:S13]  /*4200*/  ISETP.NE.AND P0, PT, R13, RZ, PT ;  /* 0x000000ff0d00720c */ /* 0x000fda0003f05270 */
[----:B------:R-:W-:Y:S05]  /*4210*/  @P0 BRA `(.L_x_55) ;  /* 0x00000000000c0947 */ /* 0x000fea0003800000 */
[----:B------:R-:W-:-:S13]  /*4220*/  ELECT P0, URZ, PT ;  /* 0x0000000000ff782f */ /* 0x000fda0003800000 */
[----:B------:R-:W-:-:S04]  /*4230*/  @P0 MOV R0, 0x20000 ;  /* 0x0002000000000802 */ /* 0x000fc80000000f00 */
[----:B------:R1:W-:Y:S03]  /*4240*/  @P0 SYNCS.ARRIVE.TRANS64 RZ, [UR4+0x20], R0 ;  /* 0x00002000ffff09a7 */ /* 0x0003e60008000004 */
.L_x_55:
[----:B------:R-:W-:Y:S01]  /*4250*/  ELECT P3, URZ, PT ;  /* 0x0000000000ff782f */ /* 0x000fe20003860000 */
[----:B------:R-:W2:Y:S01]  /*4260*/  S2UR UR17, SR_CTAID.Z ;  /* 0x00000000001179c3 */ /* 0x000ea20000002700 */
[----:B------:R-:W-:Y:S02]  /*4270*/  ELECT P2, URZ, PT ;  /* 0x0000000000ff782f */ /* 0x000fe40003840000 */
[----:B------:R-:W-:Y:S01]  /*4280*/  ELECT P1, URZ, PT ;  /* 0x0000000000ff782f */ /* 0x000fe20003820000 */
[----:B------:R-:W-:Y:S02]  /*4290*/  UIADD3 UR8, UPT, UPT, UR4, 0x10180, URZ ;  /* 0x0001018004087890 */ /* 0x000fe4000fffe0ff */
[----:B------:R-:W-:Y:S02]  /*42a0*/  UIADD3 UR24, UPT, UPT, UR4, 0x14180, URZ ;  /* 0x0001418004187890 */ /* 0x000fe4000fffe0ff */
[----:B------:R-:W-:Y:S02]  /*42b0*/  UIADD3 UR16, UPT, UPT, UR4, 0x18180, URZ ;  /* 0x0001818004107890 */ /* 0x000fe4000fffe0ff */
[----:B------:R-:W-:-:S02]  /*42c0*/  UIADD3 UR40, UPT, UPT, UR4, 0x1c180, URZ ;  /* 0x0001c18004287890 */ /* 0x000fc4000fffe0ff */
[----:B0-----:R-:W0:Y:S01]  /*42d0*/  @P3 LDC.64 R2, c[0x0][0x348] ;  /* 0x0000d200ff023b82 */ /* 0x001e220000000a00 */
[----:B------:R-:W-:Y:S01]  /*42e0*/  UMOV UR12, UR44 ;  /* 0x0000002c000c7c82 */ /* 0x000fe20008000000 */
[----:B------:R-:W-:Y:S01]  /*42f0*/  UMOV UR26, 0x40 ;  /* 0x00000040001a7882 */ /* 0x000fe20000000000 */
[----:B------:R-:W-:Y:S01]  /*4300*/  UMOV UR27, UR43 ;  /* 0x0000002b001b7c82 */ /* 0x000fe20008000000 */
[----:B------:R-:W-:Y:S01]  /*4310*/  UMOV UR28, UR44 ;  /* 0x0000002c001c7c82 */ /* 0x000fe20008000000 */
[----:B------:R-:W-:Y:S01]  /*4320*/  UMOV UR18, 0x80 ;  /* 0x0000008000127882 */ /* 0x000fe20000000000 */
[----:B------:R-:W-:Y:S01]  /*4330*/  UMOV UR19, UR43 ;  /* 0x0000002b00137c82 */ /* 0x000fe20008000000 */
[----:B------:R-:W-:Y:S01]  /*4340*/  UMOV UR20, UR44 ;  /* 0x0000002c00147c82 */ /* 0x000fe20008000000 */
[----:B------:R-:W3:Y:S01]  /*4350*/  @P2 LDC.64 R8, c[0x0][0x348] ;  /* 0x0000d200ff082b82 */ /* 0x000ee20000000a00 */
[----:B------:R-:W-:Y:S01]  /*4360*/  UMOV UR42, 0xc0 ;  /* 0x000000c0002a7882 */ /* 0x000fe20000000000 */
[----:B--2---:R-:W-:Y:S01]  /*4370*/  UMOV UR13, UR17 ;  /* 0x00000011000d7c82 */ /* 0x004fe20008000000 */
[----:B------:R-:W-:Y:S01]  /*4380*/  UMOV UR29, UR17 ;  /* 0x00000011001d7c82 */ /* 0x000fe20008000000 */
[----:B------:R-:W-:Y:S01]  /*4390*/  UMOV UR21, UR17 ;  /* 0x0000001100157c82 */ /* 0x000fe20008000000 */
[----:B------:R-:W-:-:S03]  /*43a0*/  UMOV UR45, UR17 ;  /* 0x00000011002d7c82 */ /* 0x000fc60008000000 */
[----:B------:R-:W2:Y:S01]  /*43b0*/  @P1 LDC.64 R14, c[0x0][0x348] ;  /* 0x0000d200ff0e1b82 */ /* 0x000ea20000000a00 */
[----:B0-----:R-:W-:-:S04]  /*43c0*/  @P3 IADD3 R2, P0, PT, R2, 0x100, RZ ;  /* 0x0000010002023810 */ /* 0x001fc80007f1e0ff */
[----:B------:R-:W-:Y:S01]  /*43d0*/  @P3 R2UR UR7, R2 ;  /* 0x00000000020732ca */ /* 0x000fe200000e0000 */
[----:B-1----:R-:W-:Y:S01]  /*43e0*/  @P3 IMAD.X R0, RZ, RZ, R3, P0 ;  /* 0x000000ffff003224 */ /* 0x002fe200000e0603 */
[----:B---3--:R-:W-:-:S04]  /*43f0*/  @P2 IADD3 R4, P0, PT, R8, 0x100, RZ ;  /* 0x0000010008042810 */ /* 0x008fc80007f1e0ff */
[----:B------:R-:W-:Y:S01]  /*4400*/  @P3 R2UR UR6, R0 ;  /* 0x00000000000632ca */ /* 0x000fe200000e0000 */
[----:B------:R-:W-:Y:S01]  /*4410*/  VIADD R0, R34, 0x20 ;  /* 0x0000002022007836 */ /* 0x000fe20000000000 */
[----:B------:R-:W-:Y:S01]  /*4420*/  @P2 R2UR UR11, R4 ;  /* 0x00000000040b22ca */ /* 0x000fe200000e0000 */
[----:B------:R-:W-:Y:S01]  /*4430*/  @P2 IMAD.X R3, RZ, RZ, R9, P0 ;  /* 0x000000ffff032224 */ /* 0x000fe200000e0609 */
[----:B--2---:R-:W-:-:S03]  /*4440*/  @P1 IADD3 R11, P0, PT, R14, 0x100, RZ ;  /* 0x000001000e0b1810 */ /* 0x004fc60007f1e0ff */
[----:B------:R-:W-:Y:S01]  /*4450*/  IMAD.U32 R2, RZ, RZ, UR7 ;  /* 0x00000007ff027e24 */ /* 0x000fe2000f8e00ff */
[----:B------:R-:W-:Y:S02]  /*4460*/  @P2 R2UR UR10, R3 ;  /* 0x00000000030a22ca */ /* 0x000fe400000e0000 */
[----:B------:R-:W-:Y:S01]  /*4470*/  @P1 R2UR UR15, R11 ;  /* 0x000000000b0f12ca */ /* 0x000fe200000e0000 */
[----:B------:R-:W-:Y:S01]  /*4480*/  @P1 IMAD.X R10, RZ, RZ, R15, P0 ;  /* 0x000000ffff0a1224 */ /* 0x000fe200000e060f */
[----:B------:R-:W-:Y:S01]  /*4490*/  ELECT P0, URZ, PT ;  /* 0x0000000000ff782f */ /* 0x000fe20003800000 */
[----:B------:R-:W-:Y:S01]  /*44a0*/  IMAD.U32 R3, RZ, RZ, UR6 ;  /* 0x00000006ff037e24 */ /* 0x000fe2000f8e00ff */
[----:B------:R-:W-:Y:S02]  /*44b0*/  R2UR UR9, R0 ;  /* 0x00000000000972ca */ /* 0x000fe400000e0000 */
[----:B------:R-:W-:Y:S02]  /*44c0*/  @P1 R2UR UR14, R10 ;  /* 0x000000000a0e12ca */ /* 0x000fe400000e0000 */
[----:B------:R-:W-:Y:S01]  /*44d0*/  @P3 R2UR UR30, R2 ;  /* 0x00000000021e32ca */ /* 0x000fe200000e0000 */
[----:B------:R-:W-:Y:S01]  /*44e0*/  IMAD.U32 R2, RZ, RZ, UR11 ;  /* 0x0000000bff027e24 */ /* 0x000fe2000f8e00ff */
[----:B------:R-:W-:Y:S01]  /*44f0*/  @P3 R2UR UR31, R3 ;  /* 0x00000000031f32ca */ /* 0x000fe200000e0000 */
[----:B------:R-:W-:Y:S01]  /*4500*/  IMAD.U32 R3, RZ, RZ, UR10 ;  /* 0x0000000aff037e24 */ /* 0x000fe2000f8e00ff */
[----:B------:R-:W-:Y:S01]  /*4510*/  UMOV UR10, URZ ;  /* 0x000000ff000a7c82 */ /* 0x000fe20008000000 */
[----:B------:R-:W-:Y:S01]  /*4520*/  UMOV UR11, UR43 ;  /* 0x0000002b000b7c82 */ /* 0x000fe20008000000 */
[----:B------:R-:W-:Y:S01]  /*4530*/  @P2 R2UR UR22, R2 ;  /* 0x00000000021622ca */ /* 0x000fe200000e0000 */
[----:B------:R-:W0:Y:S01]  /*4540*/  @P0 LDC.64 R14, c[0x0][0x348] ;  /* 0x0000d200ff0e0b82 */ /* 0x000e220000000a00 */
[----:B------:R-:W-:Y:S01]  /*4550*/  @P2 R2UR UR23, R3 ;  /* 0x00000000031722ca */ /* 0x000fe200000e0000 */
[----:B------:R-:W-:-:S07]  /*4560*/  ULOP3.LUT UR9, UR9, 0xfefffc20, URZ, 0xc0, !UPT ;  /* 0xfefffc2009097892 */ /* 0x000fce000f8ec0ff */
[----:B------:R-:W-:Y:S01]  /*4570*/  UMOV UR25, UR9 ;  /* 0x0000000900197c82 */ /* 0x000fe20008000000 */
[----:B------:R-:W-:Y:S01]  /*4580*/  UMOV UR17, UR9 ;  /* 0x0000000900117c82 */ /* 0x000fe20008000000 */
[----:B------:R1:W-:Y:S01]  /*4590*/  UTMALDG.4D.2CTA [UR8], [UR30], desc[URZ] ;  /* 0x0000ff081e0075b4 */ /* 0x0003e20008219000 */
[----:B------:R-:W-:Y:S02]  /*45a0*/  UMOV UR41, UR9 ;  /* 0x0000000900297c82 */ /* 0x000fe40008000000 */
[----:B------:R1:W-:Y:S01]  /*45b0*/  UTMALDG.4D.2CTA [UR24], [UR22], desc[URZ] ;  /* 0x0000ff18160075b4 */ /* 0x0003e20008219000 */
[----:B0-----:R-:W-:-:S04]  /*45c0*/  @P0 IADD3 R9, P6, PT, R14, 0x100, RZ ;  /* 0x000001000e090810 */ /* 0x001fc80007fde0ff */
[----:B------:R-:W-:Y:S01]  /*45d0*/  @P0 R2UR UR7, R9 ;  /* 0x00000000090702ca */ /* 0x000fe200000e0000 */
[----:B------:R-:W-:Y:S02]  /*45e0*/  @P0 IMAD.X R8, RZ, RZ, R15, P6 ;  /* 0x000000ffff080224 */ /* 0x000fe400030e060f */
[----:B------:R-:W-:-:S03]  /*45f0*/  IMAD.U32 R9, RZ, RZ, UR14 ;  /* 0x0000000eff097e24 */ /* 0x000fc6000f8e00ff */
[----:B------:R-:W-:Y:S01]  /*4600*/  @P0 R2UR UR6, R8 ;  /* 0x00000000080602ca */ /* 0x000fe200000e0000 */
[----:B------:R-:W-:Y:S01]  /*4610*/  IMAD.U32 R8, RZ, RZ, UR15 ;  /* 0x0000000fff087e24 */ /* 0x000fe2000f8e00ff */
[----:B------:R-:W-:-:S04]  /*4620*/  @P1 R2UR UR15, R9 ;  /* 0x00000000090f12ca */ /* 0x000fc800000e0000 */
[----:B------:R-:W-:Y:S01]  /*4630*/  @P1 R2UR UR14, R8 ;  /* 0x00000000080e12ca */ /* 0x000fe200000e0000 */
[----:B------:R-:W-:-:S06]  /*4640*/  IMAD.U32 R2, RZ, RZ, UR7 ;  /* 0x00000007ff027e24 */ /* 0x000fcc000f8e00ff */
[----:B------:R-:W-:Y:S01]  /*4650*/  IMAD.U32 R3, RZ, RZ, UR6 ;  /* 0x00000006ff037e24 */ /* 0x000fe2000f8e00ff */
[----:B------:R-:W-:-:S04]  /*4660*/  @P0 R2UR UR6, R2 ;  /* 0x00000000020602ca */ /* 0x000fc800000e0000 */
[----:B------:R-:W-:Y:S01]  /*4670*/  @P0 R2UR UR7, R3 ;  /* 0x00000000030702ca */ /* 0x000fe200000e0000 */
[----:B------:R1:W-:-:S12]  /*4680*/  UTMALDG.4D.2CTA [UR16], [UR14], desc[URZ] ;  /* 0x0000ff100e0075b4 */ /* 0x0003d80008219000 */
[----:B------:R1:W-:Y:S01]  /*4690*/  UTMALDG.4D.2CTA [UR40], [UR6], desc[URZ] ;  /* 0x0000ff28060075b4 */ /* 0x0003e20008219000 */
[----:B------:R-:W0:Y:S02]  /*46a0*/  SYNCS.PHASECHK.TRANS64.TRYWAIT P0, [UR4+0x48], R12 ;  /* 0x0000480cff0075a7 */ /* 0x000e240008001104 */
[----:B01----:R-:W-:Y:S05]  /*46b0*/  @!P0 BRA `(.L_x_56) ;  /* 0x00000128005c8947 */ /* 0x003fea0003800000 */
.L_x_169:
[----:B------:R-:W-:-:S13]  /*46c0*/  ISETP.NE.AND P0, PT, R13, RZ, PT ;  /* 0x000000ff0d00720c */ /* 0x000fda0003f05270 */
[----:B------:R-:W-:Y:S05]  /*46d0*/  @P0 BRA `(.L_x_57) ;  /* 0x00000000000c0947 */ /* 0x000fea0003800000 */
[----:B------:R-:W-:-:S13]  /*46e0*/  ELECT P0, URZ, PT ;  /* 0x0000000000ff782f */ /* 0x000fda0003800000 */
[----:B------:R-:W-:-:S04]  /*46f0*/  @P0 MOV R0, 0x8000 ;  /* 0x0000800000000802 */ /* 0x000fc80000000f00 */
[----:B------:R1:W-:Y:S03]  /*4700*/  @P0 SYNCS.ARRIVE.TRANS64 RZ, [UR4+0x40], R0 ;  /* 0x00004000ffff09a7 */ /* 0x0003e60008000004 */
.L_x_57:
[----:B------:R-:W-:Y:S01]  /*4710*/  ELECT P3, URZ, PT ;  /* 0x0000000000ff782f */ /* 0x000fe20003860000 */
[----:B------:R-:W2:Y:S01]  /*4720*/  S2UR UR14, SR_CTAID.Z ;  /* 0x00000000000e79c3 */ /* 0x000ea20000002700 */
[----:B------:R-:W-:Y:S02]  /*4730*/  ELECT P2, URZ, PT ;  /* 0x0000000000ff782f */ /* 0x000fe40003840000 */
[----:B------:R-:W-:Y:S02]  /*4740*/  R2UR UR15, R35 ;  /* 0x00000000230f72ca */ /* 0x000fe400000e0000 */
[----:B------:R-:W-:Y:S01]  /*4750*/  ELECT P1, URZ, PT ;  /* 0x0000000000ff782f */ /* 0x000fe20003820000 */
[----:B------:R-:W-:Y:S02]  /*4760*/  UIADD3 UR64, UPT, UPT, UR4, 0x28180, URZ ;  /* 0x0002818004407890 */ /* 0x000fe4000fffe0ff */
[----:B------:R-:W-:Y:S02]  /*4770*/  UIADD3 UR24, UPT, UPT, UR4, 0x29180, URZ ;  /* 0x0002918004187890 */ /* 0x000fe4000fffe0ff */
[----:B------:R-:W-:Y:S01]  /*4780*/  UIADD3 UR16, UPT, UPT, UR4, 0x2a180, URZ ;  /* 0x0002a18004107890 */ /* 0x000fe2000fffe0ff */
[----:B------:R-:W-:Y:S01]  /*4790*/  UMOV UR66, URZ ;  /* 0x000000ff00427c82 */ /* 0x000fe20008000000 */
[----:B0-----:R-:W0:Y:S01]  /*47a0*/  @P3 LDC.64 R2, c[0x0][0x348] ;  /* 0x0000d200ff023b82 */ /* 0x001e220000000a00 */
[----:B------:R-:W-:Y:S01]  /*47b0*/  UMOV UR68, URZ ;  /* 0x000000ff00447c82 */ /* 0x000fe20008000000 */
[----:B------:R-:W-:-:S02]  /*47c0*/  UMOV UR69, UR44 ;  /* 0x0000002c00457c82 */ /* 0x000fc40008000000 */
[----:B------:R-:W-:Y:S01]  /*47d0*/  UMOV UR67, UR15 ;  /* 0x0000000f00437c82 */ /* 0x000fe20008000000 */
[----:B------:R-:W-:Y:S01]  /*47e0*/  UMOV UR26, 0x40 ;  /* 0x00000040001a7882 */ /* 0x000fe20000000000 */
[----:B------:R-:W-:Y:S01]  /*47f0*/  UMOV UR28, URZ ;  /* 0x000000ff001c7c82 */ /* 0x000fe20008000000 */
[----:B------:R-:W-:Y:S01]  /*4800*/  UMOV UR27, UR15 ;  /* 0x0000000f001b7c82 */ /* 0x000fe20008000000 */
[----:B------:R-:W-:Y:S01]  /*4810*/  UMOV UR29, UR44 ;  /* 0x0000002c001d7c82 */ /* 0x000fe20008000000 */
[----:B------:R-:W3:Y:S01]  /*4820*/  @P2 LDC.64 R8, c[0x0][0x348] ;  /* 0x0000d200ff082b82 */ /* 0x000ee20000000a00 */
[----:B------:R-:W-:Y:S01]  /*4830*/  UMOV UR18, 0x80 ;  /* 0x0000008000127882 */ /* 0x000fe20000000000 */
[----:B------:R-:W-:Y:S01]  /*4840*/  UMOV UR20, URZ ;  /* 0x000000ff00147c82 */ /* 0x000fe20008000000 */
[----:B------:R-:W-:Y:S01]  /*4850*/  UMOV UR19, UR15 ;  /* 0x0000000f00137c82 */ /* 0x000fe20008000000 */
[----:B--2---:R-:W-:Y:S01]  /*4860*/  UMOV UR70, UR14 ;  /* 0x0000000e00467c82 */ /* 0x004fe20008000000 */
[----:B------:R-:W-:Y:S01]  /*4870*/  UMOV UR30, UR14 ;  /* 0x0000000e001e7c82 */ /* 0x000fe20008000000 */
[----:B------:R-:W-:Y:S01]  /*4880*/  UMOV UR21, UR44 ;  /* 0x0000002c00157c82 */ /* 0x000fe20008000000 */
[----:B------:R-:W-:Y:S01]  /*4890*/  UMOV UR22, UR14 ;  /* 0x0000000e00167c82 */ /* 0x000fe20008000000 */
[----:B------:R-:W2:Y:S01]  /*48a0*/  @P1 LDC.64 R10, c[0x0][0x348] ;  /* 0x0000d200ff0a1b82 */ /* 0x000ea20000000a00 */
[----:B0-----:R-:W-:-:S04]  /*48b0*/  @P3 IADD3 R4, P0, PT, R2, 0x340, RZ ;  /* 0x0000034002043810 */ /* 0x001fc80007f1e0ff */
[----:B------:R-:W-:Y:S01]  /*48c0*/  @P3 R2UR UR11, R4 ;  /* 0x00000000040b32ca */ /* 0x000fe200000e0000 */
[----:B------:R-:W-:Y:S01]  /*48d0*/  @P3 IMAD.X R3, RZ, RZ, R3, P0 ;  /* 0x000000ffff033224 */ /* 0x000fe200000e0603 */
[----:B---3--:R-:W-:-:S04]  /*48e0*/  @P2 IADD3 R2, P0, PT, R8, 0x340, RZ ;  /* 0x0000034008022810 */ /* 0x008fc80007f1e0ff */
[----:B------:R-:W-:Y:S02]  /*48f0*/  @P3 R2UR UR10, R3 ;  /* 0x00000000030a32ca */ /* 0x000fe400000e0000 */
[----:B------:R-:W-:Y:S01]  /*4900*/  @P2 R2UR UR7, R2 ;  /* 0x00000000020722ca */ /* 0x000fe200000e0000 */
[----:B-1----:R-:W-:Y:S01]  /*4910*/  @P2 IMAD.X R0, RZ, RZ, R9, P0 ;  /* 0x000000ffff002224 */ /* 0x002fe200000e0609 */
[----:B--2---:R-:W-:-:S04]  /*4920*/  @P1 IADD3 R9, P0, PT, R10, 0x340, RZ ;  /* 0x000003400a091810 */ /* 0x004fc80007f1e0ff */
[----:B------:R-:W-:Y:S01]  /*4930*/  @P2 R2UR UR6, R0 ;  /* 0x00000000000622ca */ /* 0x000fe200000e0000 */
[----:B------:R-:W-:Y:S01]  /*4940*/  VIADD R0, R34, 0x40 ;  /* 0x0000004022007836 */ /* 0x000fe20000000000 */
[----:B------:R-:W-:Y:S01]  /*4950*/  @P1 R2UR UR9, R9 ;  /* 0x00000000090912ca */ /* 0x000fe200000e0000 */
[----:B------:R-:W-:Y:S01]  /*4960*/  @P1 IMAD.X R8, RZ, RZ, R11, P0 ;  /* 0x000000ffff081224 */ /* 0x000fe200000e060b */
[----:B------:R-:W-:Y:S01]  /*4970*/  ELECT P0, URZ, PT ;  /* 0x0000000000ff782f */ /* 0x000fe20003800000 */
[----:B------:R-:W-:Y:S01]  /*4980*/  IMAD.U32 R9, RZ, RZ, UR10 ;  /* 0x0000000aff097e24 */ /* 0x000fe2000f8e00ff */
[----:B------:R-:W-:Y:S01]  /*4990*/  R2UR UR65, R0 ;  /* 0x00000000004172ca */ /* 0x000fe200000e0000 */
[----:B------:R-:W-:Y:S01]  /*49a0*/  IMAD.U32 R2, RZ, RZ, UR7 ;  /* 0x00000007ff027e24 */ /* 0x000fe2000f8e00ff */
[----:B------:R-:W-:Y:S01]  /*49b0*/  @P1 R2UR UR8, R8 ;  /* 0x00000000080812ca */ /* 0x000fe200000e0000 */
[----:B------:R-:W-:Y:S01]  /*49c0*/  IMAD.U32 R8, RZ, RZ, UR11 ;  /* 0x0000000bff087e24 */ /* 0x000fe2000f8e00ff */
[----:B------:R-:W-:Y:S01]  /*49d0*/  @P3 R2UR UR13, R9 ;  /* 0x00000000090d32ca */ /* 0x000fe200000e0000 */
[----:B------:R-:W-:Y:S01]  /*49e0*/  UMOV UR10, 0xc0 ;  /* 0x000000c0000a7882 */ /* 0x000fe20000000000 */
[----:B------:R-:W-:Y:S01]  /*49f0*/  @P2 R2UR UR38, R2 ;  /* 0x00000000022622ca */ /* 0x000fe200000e0000 */
[----:B------:R-:W-:Y:S01]  /*4a00*/  IMAD.U32 R3, RZ, RZ, UR6 ;  /* 0x00000006ff037e24 */ /* 0x000fe2000f8e00ff */
[----:B------:R-:W-:Y:S01]  /*4a10*/  @P3 R2UR UR12, R8 ;  /* 0x00000000080c32ca */ /* 0x000fe200000e0000 */
[----:B------:R-:W-:Y:S01]  /*4a20*/  IMAD.U32 R8, RZ, RZ, UR9 ;  /* 0x00000009ff087e24 */ /* 0x000fe2000f8e00ff */
[----:B------:R-:W-:Y:S01]  /*4a30*/  UMOV UR11, UR15 ;  /* 0x0000000f000b7c82 */ /* 0x000fe20008000000 */
[----:B------:R-:W0:Y:S01]  /*4a40*/  @P0 LDC.64 R14, c[0x0][0x348] ;  /* 0x0000d200ff0e0b82 */ /* 0x000e220000000a00 */
[----:B------:R-:W-:Y:S01]  /*4a50*/  @P2 R2UR UR39, R3 ;  /* 0x00000000032722ca */ /* 0x000fe200000e0000 */
[----:B------:R-:W-:Y:S01]  /*4a60*/  ULOP3.LUT UR65, UR65, 0xfefffc40, URZ, 0xc0, !UPT ;  /* 0xfefffc4041417892 */ /* 0x000fe2000f8ec0ff */
[----:B------:R-:W-:Y:S01]  /*4a70*/  @P1 R2UR UR36, R8 ;  /* 0x00000000082412ca */ /* 0x000fe200000e0000 */
[----:B------:R-:W-:Y:S01]  /*4a80*/  IMAD.U32 R9, RZ, RZ, UR8 ;  /* 0x00000008ff097e24 */ /* 0x000fe2000f8e00ff */
[----:B------:R-:W-:-:S04]  /*4a90*/  UIADD3 UR8, UPT, UPT, UR4, 0x2b180, URZ ;  /* 0x0002b18004087890 */ /* 0x000fc8000fffe0ff */
[----:B------:R-:W-:Y:S01]  /*4aa0*/  @P1 R2UR UR37, R9 ;  /* 0x00000000092512ca */ /* 0x000fe200000e0000 */
[----:B------:R-:W-:Y:S01]  /*4ab0*/  UMOV UR25, UR65 ;  /* 0x0000004100197c82 */ /* 0x000fe20008000000 */
[----:B------:R1:W-:Y:S01]  /*4ac0*/  UTMALDG.5D.2CTA [UR64], [UR12], desc[URZ] ;  /* 0x0000ff400c0075b4 */ /* 0x0003e20008221000 */
[----:B------:R-:W-:Y:S01]  /*4ad0*/  UMOV UR17, UR65 ;  /* 0x0000004100117c82 */ /* 0x000fe20008000000 */
[----:B------:R-:W-:Y:S01]  /*4ae0*/  UMOV UR9, UR65 ;  /* 0x0000004100097c82 */ /* 0x000fe20008000000 */
[----:B------:R2:W-:Y:S01]  /*4af0*/  UTMALDG.5D.2CTA [UR24], [UR38], desc[URZ] ;  /* 0x0000ff18260075b4 */ /* 0x0005e20008221000 */
[----:B0-----:R-:W-:-:S07]  /*4b00*/  @P0 IADD3 R11, P6, PT, R14, 0x340, RZ ;  /* 0x000003400e0b0810 */ /* 0x001fce0007fde0ff */
[----:B------:R2:W-:Y:S01]  /*4b10*/  UTMALDG.5D.2CTA [UR16], [UR36], desc[URZ] ;  /* 0x0000ff10240075b4 */ /* 0x0005e20008221000 */
[----:B------:R-:W-:Y:S01]  /*4b20*/  @P0 R2UR UR7, R11 ;  /* 0x000000000b0702ca */ /* 0x000fe200000e0000 */
[----:B------:R-:W-:-:S05]  /*4b30*/  @P0 IMAD.X R10, RZ, RZ, R15, P6 ;  /* 0x000000ffff0a0224 */ /* 0x000fca00030e060f */
[----:B------:R-:W-:-:S07]  /*4b40*/  @P0 R2UR UR6, R10 ;  /* 0x000000000a0602ca */ /* 0x000fce00000e0000 */
[----:B------:R-:W-:-:S06]  /*4b50*/  IMAD.U32 R2, RZ, RZ, UR7 ;  /* 0x00000007ff027e24 */ /* 0x000fcc000f8e00ff */
[----:B------:R-:W-:Y:S01]  /*4b60*/  IMAD.U32 R3, RZ, RZ, UR6 ;  /* 0x00000006ff037e24 */ /* 0x000fe2000f8e00ff */
[----:B------:R-:W-:Y:S01]  /*4b70*/  @P0 R2UR UR6, R2 ;  /* 0x00000000020602ca */ /* 0x000fe200000e0000 */
[----:B-1----:R-:W-:Y:S01]  /*4b80*/  UMOV UR12, URZ ;  /* 0x000000ff000c7c82 */ /* 0x002fe20008000000 */
[----:B------:R-:W-:Y:S02]  /*4b90*/  UMOV UR13, UR44 ;  /* 0x0000002c000d7c82 */ /* 0x000fe40008000000 */
[----:B------:R-:W-:-:S13]  /*4ba0*/  @P0 R2UR UR7, R3 ;  /* 0x00000000030702ca */ /* 0x000fda00000e0000 */
[----:B------:R2:W-:Y:S01]  /*4bb0*/  UTMALDG.5D.2CTA [UR8], [UR6], desc[URZ] ;  /* 0x0000ff08060075b4 */ /* 0x0005e20008221000 */
[----:B------:R-:W0:Y:S02]  /*4bc0*/  SYNCS.PHASECHK.TRANS64.TRYWAIT P0, [UR4+0x78], R12 ;  /* 0x0000780cff0075a7 */ /* 0x000e240008001104 */
[----:B0-2---:R-:W-:Y:S05]  /*4bd0*/  @!P0 BRA `(.L_x_58) ;  /* 0x0000012400308947 */ /* 0x005fea0003800000 */
.L_x_171:
[----:B------:R-:W1:Y:S08]  /*4be0*/  S2UR UR6, SR_CTAID.Z ;  /* 0x00000000000679c3 */ /* 0x000e700000002700 */
[----:B------:R-:W1:Y:S08]  /*4bf0*/  LDC R8, c[0x0][0x880] ;  /* 0x00022000ff087b82 */ /* 0x000e700000000800 */
[----:B------:R-:W2:Y:S08]  /*4c00*/  LDC.64 R10, c[0x0][0x358] ;  /* 0x0000d600ff0a7b82 */ /* 0x000eb00000000a00 */
[----:B------:R-:W3:Y:S08]  /*4c10*/  LDC R4, c[0x0][0x87c] ;  /* 0x00021f00ff047b82 */ /* 0x000ef00000000800 */
[----:B0-----:R-:W0:Y:S01]  /*4c20*/  LDC.64 R2, c[0x0][0x868] ;  /* 0x00021a00ff027b82 */ /* 0x001e220000000a00 */
[----:B-1----:R-:W-:-:S05]  /*4c30*/  IMAD R8, R8, UR6, RZ ;  /* 0x0000000608087c24 */ /* 0x002fca000f8e02ff */
[----:B------:R-:W-:Y:S02]  /*4c40*/  IADD3 R0, PT, PT, R5, R8, RZ ;  /* 0x0000000805007210 */ /* 0x000fe40007ffe0ff */
        /* <DEDUP_REMOVED lines=21> */
.L_x_173:
[----:B------:R-:W-:-:S13]  /*4da0*/  ISETP.NE.AND P0, PT, R13, RZ, PT ;  /* 0x000000ff0d00720c */ /* 0x000fda0003f05270 */
[----:B------:R-:W-:Y:S05]  /*4db0*/  @P0 BRA `(.L_x_60) ;  /* 0x00000000000c0947 */ /* 0x000fea0003800000 */
[----:B------:R-:W-:-:S13]  /*4dc0*/  ELECT P0, URZ, PT ;  /* 0x0000000000ff782f */ /* 0x000fda0003800000 */
[----:B------:R-:W-:-:S04]  /*4dd0*/  @P0 MOV R0, 0x8000 ;  /* 0x0000800000000802 */ /* 0x000fc80000000f00 */
[----:B------:R1:W-:Y:S03]  /*4de0*/  @P0 SYNCS.ARRIVE.TRANS64 RZ, [UR4+0x50], R0 ;  /* 0x00005000ffff09a7 */ /* 0x0003e60008000004 */
.L_x_60:
[----:B------:R-:W-:Y:S01]  /*4df0*/  ELECT P1, URZ, PT ;  /* 0x0000000000ff782f */ /* 0x000fe20003820000 */
[----:B------:R-:W2:Y:S01]  /*4e00*/  S2UR UR10, SR_CTAID.Z ;  /* 0x00000000000a79c3 */ /* 0x000ea20000002700 */
[----:B------:R-:W-:Y:S01]  /*4e10*/  ELECT P0, URZ, PT ;  /* 0x0000000000ff782f */ /* 0x000fe20003800000 */
[----:B------:R-:W-:Y:S02]  /*4e20*/  UIADD3 UR26, UPT, UPT, UR34, 0x40, URZ ;  /* 0x00000040221a7890 */ /* 0x000fe4000fffe0ff */
[----:B------:R-:W-:Y:S01]  /*4e30*/  UIADD3 UR24, UPT, UPT, UR4, 0x2e180, URZ ;  /* 0x0002e18004187890 */ /* 0x000fe2000fffe0ff */
[----:B------:R-:W-:Y:S01]  /*4e40*/  UMOV UR35, URZ ;  /* 0x000000ff00237c82 */ /* 0x000fe20008000000 */
[----:B------:R-:W-:Y:S01]  /*4e50*/  UMOV UR36, URZ ;  /* 0x000000ff00247c82 */ /* 0x000fe20008000000 */
[----:B------:R-:W-:Y:S01]  /*4e60*/  UMOV UR37, UR44 ;  /* 0x0000002c00257c82 */ /* 0x000fe20008000000 */
[----:B------:R-:W-:Y:S01]  /*4e70*/  UMOV UR27, URZ ;  /* 0x000000ff001b7c82 */ /* 0x000fe20008000000 */
[----:B------:R-:W-:-:S03]  /*4e80*/  UMOV UR28, URZ ;  /* 0x000000ff001c7c82 */ /* 0x000fc60008000000 */
[----:B0-----:R-:W0:Y:S01]  /*4e90*/  @P1 LDC.64 R2, c[0x0][0x348] ;  /* 0x0000d200ff021b82 */ /* 0x001e220000000a00 */
[----:B------:R-:W-:-:S07]  /*4ea0*/  UMOV UR29, UR44 ;  /* 0x0000002c001d7c82 */ /* 0x000fce0008000000 */
[----:B------:R-:W3:Y:S01]  /*4eb0*/  @P0 LDC.64 R10, c[0x0][0x348] ;  /* 0x0000d200ff0a0b82 */ /* 0x000ee20000000a00 */
[----:B--2---:R-:W-:Y:S01]  /*4ec0*/  UMOV UR38, UR10 ;  /* 0x0000000a00267c82 */ /* 0x004fe20008000000 */
[----:B------:R-:W-:Y:S01]  /*4ed0*/  UMOV UR30, UR10 ;  /* 0x0000000a001e7c82 */ /* 0x000fe20008000000 */
[----:B0-----:R-:W-:-:S04]  /*4ee0*/  @P1 IADD3 R4, P3, PT, R2, 0x400, RZ ;  /* 0x0000040002041810 */ /* 0x001fc80007f7e0ff */
[----:B------:R-:W-:Y:S01]  /*4ef0*/  @P1 R2UR UR9, R4 ;  /* 0x00000000040912ca */ /* 0x000fe200000e0000 */
[----:B------:R-:W-:Y:S01]  /*4f00*/  @P1 IMAD.X R3, RZ, RZ, R3, P3 ;  /* 0x000000ffff031224 */ /* 0x000fe200018e0603 */
[----:B---3--:R-:W-:-:S04]  /*4f10*/  @P0 IADD3 R2, P2, PT, R10, 0x400, RZ ;  /* 0x000004000a020810 */ /* 0x008fc80007f5e0ff */
[----:B------:R-:W-:Y:S02]  /*4f20*/  @P1 R2UR UR8, R3 ;  /* 0x00000000030812ca */ /* 0x000fe400000e0000 */
[----:B------:R-:W-:Y:S01]  /*4f30*/  @P0 R2UR UR7, R2 ;  /* 0x00000000020702ca */ /* 0x000fe200000e0000 */
[----:B-1----:R-:W-:-:S04]  /*4f40*/  @P0 IMAD.X R0, RZ, RZ, R11, P2 ;  /* 0x000000ffff000224 */ /* 0x002fc800010e060b */
[----:B------:R-:W-:Y:S01]  /*4f50*/  IMAD.U32 R10, RZ, RZ, UR9 ;  /* 0x00000009ff0a7e24 */ /* 0x000fe2000f8e00ff */
[----:B------:R-:W-:Y:S01]  /*4f60*/  @P0 R2UR UR6, R0 ;  /* 0x00000000000602ca */ /* 0x000fe200000e0000 */
[----:B------:R-:W-:-:S04]  /*4f70*/  VIADD R0, R34, 0x50 ;  /* 0x0000005022007836 */ /* 0x000fc80000000000 */
[----:B------:R-:W-:Y:S01]  /*4f80*/  IMAD.U32 R11, RZ, RZ, UR8 ;  /* 0x00000008ff0b7e24 */ /* 0x000fe2000f8e00ff */
[----:B------:R-:W-:Y:S01]  /*4f90*/  R2UR UR33, R0 ;  /* 0x00000000002172ca */ /* 0x000fe200000e0000 */
[----:B------:R-:W-:Y:S01]  /*4fa0*/  IMAD.U32 R2, RZ, RZ, UR7 ;  /* 0x00000007ff027e24 */ /* 0x000fe2000f8e00ff */
[----:B------:R-:W-:Y:S02]  /*4fb0*/  @P1 R2UR UR8, R10 ;  /* 0x000000000a0812ca */ /* 0x000fe400000e0000 */
[----:B------:R-:W-:-:S03]  /*4fc0*/  @P1 R2UR UR9, R11 ;  /* 0x000000000b0912ca */ /* 0x000fc600000e0000 */
[----:B------:R-:W-:Y:S01]  /*4fd0*/  IMAD.U32 R3, RZ, RZ, UR6 ;  /* 0x00000006ff037e24 */ /* 0x000fe2000f8e00ff */
[----:B------:R-:W-:-:S04]  /*4fe0*/  @P0 R2UR UR6, R2 ;  /* 0x00000000020602ca */ /* 0x000fc800000e0000 */
[----:B------:R-:W-:Y:S01]  /*4ff0*/  @P0 R2UR UR7, R3 ;  /* 0x00000000030702ca */ /* 0x000fe200000e0000 */
[----:B------:R-:W-:-:S07]  /*5000*/  ULOP3.LUT UR33, UR33, 0xfefffc50, URZ, 0xc0, !UPT ;  /* 0xfefffc5021217892 */ /* 0x000fce000f8ec0ff */
[----:B------:R-:W-:Y:S02]  /*5010*/  UMOV UR25, UR33 ;  /* 0x0000002100197c82 */ /* 0x000fe40008000000 */
[----:B------:R0:W-:Y:S03]  /*5020*/  UTMALDG.5D.2CTA [UR32], [UR8], desc[URZ] ;  /* 0x0000ff20080075b4 */ /* 0x0001e60008221000 */
[----:B------:R0:W-:Y:S01]  /*5030*/  UTMALDG.5D.2CTA [UR24], [UR6], desc[URZ] ;  /* 0x0000ff18060075b4 */ /* 0x0001e20008221000 */
[----:B------:R-:W1:Y:S02]  /*5040*/  SYNCS.PHASECHK.TRANS64.TRYWAIT P0, [UR4+0x38], R12 ;  /* 0x0000380cff0075a7 */ /* 0x000e640008001104 */
[----:B01----:R-:W-:Y:S05]  /*5050*/  @!P0 BRA `(.L_x_61) ;  /* 0x0000012000488947 */ /* 0x003fea0003800000 */
.L_x_175:
[----:B------:R-:W-:-:S13]  /*5060*/  ISETP.NE.AND P0, PT, R13, RZ, PT ;  /* 0x000000ff0d00720c */ /* 0x000fda0003f05270 */
[----:B------:R-:W-:Y:S05]  /*5070*/  @P0 BRA `(.L_x_62) ;  /* 0x00000000000c0947 */ /* 0x000fea0003800000 */
[----:B------:R-:W-:-:S13]  /*5080*/  ELECT P0, URZ, PT ;  /* 0x0000000000ff782f */ /* 0x000fda0003800000 */
[----:B------:R-:W-:-:S04]  /*5090*/  @P0 MOV R0, 0x8000 ;  /* 0x0000800000000802 */ /* 0x000fc80000000f00 */
[----:B------:R1:W-:Y:S03]  /*50a0*/  @P0 SYNCS.ARRIVE.TRANS64 RZ, [UR4+0x30], R0 ;  /* 0x00003000ffff09a7 */ /* 0x0003e60008000004 */
.L_x_62:
[----:B------:R-:W-:Y:S01]  /*50b0*/  ELECT P1, URZ, PT ;  /* 0x0000000000ff782f */ /* 0x000fe20003820000 */
[----:B------:R-:W2:Y:S01]  /*50c0*/  S2UR UR10, SR_CTAID.Z ;  /* 0x00000000000a79c3 */ /* 0x000ea20000002700 */
[----:B------:R-:W-:Y:S02]  /*50d0*/  ELECT P0, URZ, PT ;  /* 0x0000000000ff782f */ /* 0x000fe40003800000 */
[----:B------:R-:W-:Y:S01]  /*50e0*/  CS2R R26, SRZ ;  /* 0x00000000001a7805 */ /* 0x000fe2000001ff00 */
[----:B------:R-:W-:Y:S01]  /*50f0*/  UIADD3 UR16, UPT, UPT, UR4, 0x24180, URZ ;  /* 0x0002418004107890 */ /* 0x000fe2000fffe0ff */
[----:B------:R-:W-:Y:S01]  /*5100*/  CS2R R24, SRZ ;  /* 0x0000000000187805 */ /* 0x000fe2000001ff00 */
[----:B------:R-:W-:Y:S01]  /*5110*/  UIADD3 UR24, UPT, UPT, UR4, 0x26180, URZ ;  /* 0x0002618004187890 */ /* 0x000fe2000fffe0ff */
[----:B------:R-:W-:Y:S01]  /*5120*/  CS2R R22, SRZ ;  /* 0x0000000000167805 */ /* 0x000fe2000001ff00 */
[----:B------:R-:W-:Y:S01]  /*5130*/  UMOV UR19, URZ ;  /* 0x000000ff00137c82 */ /* 0x000fe20008000000 */
[----:B------:R-:W-:Y:S01]  /*5140*/  UMOV UR20, URZ ;  /* 0x000000ff00147c82 */ /* 0x000fe20008000000 */
[----:B------:R-:W-:Y:S01]  /*5150*/  UMOV UR18, UR34 ;  /* 0x0000002200127c82 */ /* 0x000fe20008000000 */
[----:B------:R-:W-:Y:S01]  /*5160*/  UMOV UR21, UR44 ;  /* 0x0000002c00157c82 */ /* 0x000fe20008000000 */
[----:B------:R-:W-:Y:S01]  /*5170*/  UMOV UR27, URZ ;  /* 0x000000ff001b7c82 */ /* 0x000fe20008000000 */
[----:B0-----:R-:W0:Y:S01]  /*5180*/  @P1 LDC.64 R2, c[0x0][0x348] ;  /* 0x0000d200ff021b82 */ /* 0x001e220000000a00 */
[----:B------:R-:W-:Y:S01]  /*5190*/  UMOV UR28, URZ ;  /* 0x000000ff001c7c82 */ /* 0x000fe20008000000 */
[----:B------:R-:W-:-:S06]  /*51a0*/  UMOV UR29, UR44 ;  /* 0x0000002c001d7c82 */ /* 0x000fcc0008000000 */
        /* <DEDUP_REMOVED lines=21> */
[----:B------:R-:W-:Y:S01]  /*5300*/  ULOP3.LUT UR17, UR17, 0xfefffc30, URZ, 0xc0, !UPT ;  /* 0xfefffc3011117892 */ /* 0x000fe2000f8ec0ff */
[----:B------:R-:W-:-:S06]  /*5310*/  ISETP.NE.AND P0, PT, R93, 0x1, PT ;  /* 0x000000015d00780c */ /* 0x000fcc0003f05270 */
[----:B------:R-:W-:Y:S02]  /*5320*/  UMOV UR25, UR17 ;  /* 0x0000001100197c82 */ /* 0x000fe40008000000 */
[----:B------:R0:W-:Y:S03]  /*5330*/  UTMALDG.5D.2CTA [UR16], [UR8], desc[URZ] ;  /* 0x0000ff10080075b4 */ /* 0x0001e60008221000 */
[----:B------:R0:W-:Y:S02]  /*5340*/  UTMALDG.5D.2CTA [UR24], [UR6], desc[URZ] ;  /* 0x0000ff18060075b4 */ /* 0x0001e40008221000 */
[----:B0-----:R-:W-:Y:S05]  /*5350*/  @!P0 BRA `(.L_x_63) ;  /* 0x0000001400c88947 */ /* 0x001fea0003800000 */
[----:B------:R-:W0:Y:S01]  /*5360*/  LDC R48, c[0x0][0x888] ;  /* 0x00022200ff307b82 */ /* 0x000e220000000800 */
[----:B------:R-:W1:Y:S01]  /*5370*/  S2R R49, SR_CTAID.Y ;  /* 0x0000000000317919 */ /* 0x000e620000002600 */
[----:B------:R-:W-:Y:S01]  /*5380*/  UMOV UR6, URZ ;  /* 0x000000ff00067c82 */ /* 0x000fe20008000000 */
[----:B------:R-:W-:Y:S01]  /*5390*/  UIADD3 UR7, UPT, UPT, UR4, 0x20180, URZ ;  /* 0x0002018004077890 */ /* 0x000fe2000fffe0ff */
[----:B------:R-:W-:Y:S01]  /*53a0*/  MOV R12, UR6 ;  /* 0x00000006000c7c02 */ /* 0x000fe20008000f00 */
[----:B------:R-:W-:Y:S01]  /*53b0*/  UIADD3 UR6, UPT, UPT, UR4, 0x21180, URZ ;  /* 0x0002118004067890 */ /* 0x000fe2000fffe0ff */
[----:B------:R-:W-:Y:S01]  /*53c0*/  IMAD.U32 R11, RZ, RZ, UR44 ;  /* 0x0000002cff0b7e24 */ /* 0x000fe2000f8e00ff */
[----:B------:R-:W-:Y:S01]  /*53d0*/  CS2R R22, SRZ ;  /* 0x0000000000167805 */ /* 0x000fe2000001ff00 */
[----:B------:R-:W2:Y:S01]  /*53e0*/  LDC R9, c[0x0][0x854] ;  /* 0x00021500ff097b82 */ /* 0x000ea20000000800 */
[----:B------:R-:W-:Y:S01]  /*53f0*/  IMAD.U32 R39, RZ, RZ, UR7 ;  /* 0x00000007ff277e24 */ /* 0x000fe2000f8e00ff */
[----:B------:R-:W-:Y:S01]  /*5400*/  UIADD3 UR7, UPT, UPT, UR4, 0x22180, URZ ;  /* 0x0002218004077890 */ /* 0x000fe2000fffe0ff */
[----:B------:R-:W-:Y:S01]  /*5410*/  MOV R38, UR6 ;  /* 0x0000000600267c02 */ /* 0x000fe20008000f00 */
[----:B------:R-:W-:Y:S01]  /*5420*/  UIADD3 UR6, UPT, UPT, UR4, 0x23180, URZ ;  /* 0x0002318004067890 */ /* 0x000fe2000fffe0ff */
[----:B------:R-:W-:Y:S01]  /*5430*/  IMAD.MOV.U32 R0, RZ, RZ, 0x1 ;  /* 0x00000001ff007424 */ /* 0x000fe200078e00ff */
[----:B------:R-:W-:-:S02]  /*5440*/  CS2R R24, SRZ ;  /* 0x0000000000187805 */ /* 0x000fc4000001ff00 */
[----:B------:R-:W-:Y:S01]  /*5450*/  CS2R R26, SRZ ;  /* 0x00000000001a7805 */ /* 0x000fe2000001ff00 */
[----:B------:R-:W3:Y:S01]  /*5460*/  LDC R10, c[0x0][0x87c] ;  /* 0x00021f00ff0a7b82 */ /* 0x000ee20000000800 */
[----:B------:R-:W-:Y:S01]  /*5470*/  IMAD.U32 R37, RZ, RZ, UR7 ;  /* 0x00000007ff257e24 */ /* 0x000fe2000f8e00ff */
[----:B------:R-:W-:Y:S01]  /*5480*/  MOV R36, UR6 ;  /* 0x0000000600247c02 */ /* 0x000fe20008000f00 */
[----:B------:R-:W-:Y:S01]  /*5490*/  IMAD.MOV.U32 R33, RZ, RZ, RZ ;  /* 0x000000ffff217224 */ /* 0x000fe200078e00ff */
[----:B------:R-:W-:Y:S02]  /*54a0*/  UIADD3 UR64, UPT, UPT, UR4, 0x28180, URZ ;  /* 0x0002818004407890 */ /* 0x000fe4000fffe0ff */
[----:B------:R-:W-:Y:S02]  /*54b0*/  UIADD3 UR56, UPT, UPT, UR4, 0x29180, URZ ;  /* 0x0002918004387890 */ /* 0x000fe4000fffe0ff */
[----:B------:R-:W4:Y:S01]  /*54c0*/  LDC.64 R42, c[0x0][0x348] ;  /* 0x0000d200ff2a7b82 */ /* 0x000f220000000a00 */
[----:B------:R-:W-:-:S02]  /*54d0*/  UIADD3 UR48, UPT, UPT, UR4, 0x2a180, URZ ;  /* 0x0002a18004307890 */ /* 0x000fc4000fffe0ff */
[----:B------:R-:W-:Y:S02]  /*54e0*/  UIADD3 UR40, UPT, UPT, UR4, 0x2b180, URZ ;  /* 0x0002b18004287890 */ /* 0x000fe4000fffe0ff */
[----:B------:R-:W-:Y:S02]  /*54f0*/  UIADD3 UR32, UPT, UPT, UR4, 0x2c180, URZ ;  /* 0x0002c18004207890 */ /* 0x000fe4000fffe0ff */
[----:B------:R-:W-:Y:S01]  /*5500*/  UIADD3 UR24, UPT, UPT, UR4, 0x2e180, URZ ;  /* 0x0002e18004187890 */ /* 0x000fe2000fffe0ff */
[----:B------:R-:W0:Y:S01]  /*5510*/  LDC.64 R46, c[0x0][0x840] ;  /* 0x00021000ff2e7b82 */ /* 0x000e220000000a00 */
[----:B------:R-:W-:Y:S02]  /*5520*/  UIADD3 UR16, UPT, UPT, UR4, 0x24180, URZ ;  /* 0x0002418004107890 */ /* 0x000fe4000fffe0ff */
[----:B------:R-:W-:Y:S01]  /*5530*/  UIADD3 UR8, UPT, UPT, UR4, 0x26180, URZ ;  /* 0x0002618004087890 */ /* 0x000fe2000fffe0ff */
[----:B------:R-:W-:Y:S01]  /*5540*/  UMOV UR66, URZ ;  /* 0x000000ff00427c82 */ /* 0x000fe20008000000 */
[----:B------:R-:W-:Y:S01]  /*5550*/  UMOV UR58, 0x40 ;  /* 0x00000040003a7882 */ /* 0x000fe20000000000 */
[----:B------:R-:W-:-:S02]  /*5560*/  UMOV UR50, 0x80 ;  /* 0x0000008000327882 */ /* 0x000fc40000000000 */
[----:B------:R-:W0:Y:S01]  /*5570*/  LDC.64 R44, c[0x0][0x868] ;  /* 0x00021a00ff2c7b82 */ /* 0x000e220000000a00 */
[----:B-1----:R-:W-:-:S06]  /*5580*/  UMOV UR42, 0xc0 ;  /* 0x000000c0002a7882 */ /* 0x002fcc0000000000 */
.L_x_74:
[----:B------:R-:W-:Y:S04]  /*5590*/  SHF.L.U32 R2, R27, 0x1f, RZ ;  /* 0x0000001f1b027819 */ /* 0x000fe800000006ff */
[----:B------:R-:W1:Y:S02]  /*55a0*/  SYNCS.PHASECHK.TRANS64.TRYWAIT P0, [UR4+0x8], R2 ;  /* 0x00000802ff0075a7 */ /* 0x000e640008001104 */
[----:B-1----:R-:W-:Y:S05]  /*55b0*/  @!P0 BRA `(.L_x_64) ;  /* 0x0000011c000c8947 */ /* 0x002fea0003800000 */
.L_x_177:
[----:B------:R-:W-:Y:S11]  /*55c0*/  ISETP.NE.AND P0, PT, R13, RZ, PT ;  /* 0x000000ff0d00720c */ /* 0x000ff60003f05270 */
[----:B------:R-:W-:Y:S02]  /*55d0*/  @!UPT UIADD3 URZ, UPT, UPT, URZ, URZ, URZ ;  /* 0x000000fffffff290 */ /* 0x000fe4000fffe0ff */
[----:B------:R-:W-:Y:S05]  /*55e0*/  @P0 BRA `(.L_x_65) ;  /* 0x0000000000100947 */ /* 0x000fea0003800000 */
[----:B------:R-:W-:Y:S11]  /*55f0*/  ELECT P0, URZ, PT ;  /* 0x0000000000ff782f */ /* 0x000ff60003800000 */
[----:B------:R-:W-:Y:S02]  /*5600*/  @!UPT UIADD3 URZ, UPT, UPT, URZ, URZ, URZ ;  /* 0x000000fffffff290 */ /* 0x000fe4000fffe0ff */
[----:B------:R-:W-:Y:S04]  /*5610*/  @P0 MOV R2, 0x8000 ;  /* 0x0000800000020802 */ /* 0x000fe80000000f00 */
[----:B------:R1:W-:Y:S03]  /*5620*/  @P0 SYNCS.ARRIVE.TRANS64 RZ, [UR4], R2 ;  /* 0x00000002ffff09a7 */ /* 0x0003e60008000004 */
.L_x_65:
[----:B------:R-:W-:Y:S02]  /*5630*/  R2UR UR52, R12 ;  /* 0x000000000c3472ca */ /* 0x000fe400000e0000 */
[----:B------:R-:W-:Y:S02]  /*5640*/  ELECT P4, URZ, PT ;  /* 0x0000000000ff782f */ /* 0x000fe40003880000 */
[----:B------:R-:W-:Y:S02]  /*5650*/  R2UR UR53, R11 ;  /* 0x000000000b3572ca */ /* 0x000fe400000e0000 */
[----:B------:R-:W-:Y:S02]  /*5660*/  ELECT P2, URZ, PT ;  /* 0x0000000000ff782f */ /* 0x000fe40003840000 */
[----:B------:R-:W-:Y:S02]  /*5670*/  R2UR UR19, R35 ;  /* 0x00000000231372ca */ /* 0x000fe400000e0000 */
[----:B------:R-:W-:Y:S02]  /*5680*/  ELECT P1, URZ, PT ;  /* 0x0000000000ff782f */ /* 0x000fe40003820000 */
[----:B------:R-:W-:Y:S01]  /*5690*/  MOV.SPILL R31, UR48 ;  /* 0x00000030001f7c02 */ /* 0x000fe20009000f00 */
[----:B------:R-:W5:Y:S01]  /*56a0*/  S2UR UR54, SR_CTAID.Z ;  /* 0x00000000003679c3 */ /* 0x000f620000002700 */
[----:B------:R-:W-:Y:S01]  /*56b0*/  R2UR UR48, R39 ;  /* 0x00000000273072ca */ /* 0x000fe200000e0000 */
[----:B------:R-:W-:Y:S01]  /*56c0*/  UMOV UR18, 0xc0 ;  /* 0x000000c000127882 */ /* 0x000fe20000000000 */
[----:B------:R-:W-:Y:S02]  /*56d0*/  R2UR UR49, R40 ;  /* 0x00000000283172ca */ /* 0x000fe400000e0000 */
[----:B------:R-:W-:Y:S02]  /*56e0*/  ELECT P3, URZ, PT ;  /* 0x0000000000ff782f */ /* 0x000fe40003860000 */
[----:B------:R-:W-:Y:S01]  /*56f0*/  MOV.SPILL R29, UR40 ;  /* 0x00000028001d7c02 */ /* 0x000fe20009000f00 */
[----:B------:R-:W-:Y:S01]  /*5700*/  VIADD R13, R33, 0x1 ;  /* 0x00000001210d7836 */ /* 0x000fe20000000000 */
[C---:B----4-:R-:W-:Y:S02]  /*5710*/  @P4 IADD3 R11, P6, PT, R42.reuse, 0x1c0, RZ ;  /* 0x000001c02a0b4810 */ /* 0x050fe40007fde0ff */
[----:B-1----:R-:W-:Y:S02]  /*5720*/  @P2 IADD3 R2, P0, PT, R42, 0x1c0, RZ ;  /* 0x000001c02a022810 */ /* 0x002fe40007f1e0ff */
[----:B------:R-:W-:Y:S01]  /*5730*/  @P4 R2UR UR14, R11 ;  /* 0x000000000b0e42ca */ /* 0x000fe200000e0000 */
[--C-:B------:R-:W-:Y:S01]  /*5740*/  @P4 IMAD.X R4, RZ, RZ, R43.reuse, P6 ;  /* 0x000000ffff044224 */ /* 0x100fe200030e062b */
[----:B------:R-:W-:Y:S01]  /*5750*/  @P2 R2UR UR10, R2 ;  /* 0x00000000020a22ca */ /* 0x000fe200000e0000 */
[--C-:B------:R-:W-:Y:S01]  /*5760*/  @P2 IMAD.X R2, RZ, RZ, R43.reuse, P0 ;  /* 0x000000ffff022224 */ /* 0x100fe200000e062b */
[----:B------:R-:W-:Y:S01]  /*5770*/  ISETP.NE.AND P0, PT, R7, R0, PT ;  /* 0x000000000700720c */ /* 0x000fe20003f05270 */
[----:B------:R-:W-:Y:S01]  /*5780*/  UMOV UR41, UR49 ;  /* 0x0000003100297c82 */ /* 0x000fe20008000000 */
[----:B------:R-:W-:Y:S01]  /*5790*/  @P4 R2UR UR13, R4 ;  /* 0x00000000040d42ca */ /* 0x000fe200000e0000 */
[----:B------:R-:W-:Y:S01]  /*57a0*/  UMOV UR25, UR49 ;  /* 0x0000003100197c82 */ /* 0x000fe20008000000 */
[----:B------:R-:W-:Y:S02]  /*57b0*/  SEL R4, R13, UR52, !P0 ;  /* 0x000000340d047c07 */ /* 0x000fe4000c000000 */
[----:B------:R-:W-:Y:S02]  /*57c0*/  @P3 IADD3 R3, P5, PT, R42, 0x1c0, RZ ;  /* 0x000001c02a033810 */ /* 0x000fe40007fbe0ff */
[----:B------:R-:W-:Y:S01]  /*57d0*/  R2UR UR52, R4 ;  /* 0x00000000043472ca */ /* 0x000fe200000e0000 */
[----:B-----5:R-:W-:Y:S01]  /*57e0*/  UMOV UR46, UR54 ;  /* 0x00000036002e7c82 */ /* 0x020fe20008000000 */
[----:B------:R-:W-:Y:S01]  /*57f0*/  SEL R4, R0, RZ, P0 ;  /* 0x000000ff00047207 */ /* 0x000fe20000000000 */
[----:B------:R-:W-:Y:S01]  /*5800*/  IMAD.U32 R0, R26, -0x80000000, RZ ;  /* 0x800000001a007824 */ /* 0x000fe200078e00ff */
[----:B------:R-:W-:Y:S01]  /*5810*/  @P3 R2UR UR12, R3 ;  /* 0x00000000030c32ca */ /* 0x000fe200000e0000 */
[--C-:B------:R-:W-:Y:S01]  /*5820*/  @P3 IMAD.X R3, RZ, RZ, R43.reuse, P5 ;  /* 0x000000ffff033224 */ /* 0x100fe200028e062b */
[----:B------:R-:W-:Y:S01]  /*5830*/  @P2 R2UR UR9, R2 ;  /* 0x00000000020922ca */ /* 0x000fe200000e0000 */
[----:B------:R-:W-:Y:S01]  /*5840*/  UMOV UR30, UR54 ;  /* 0x00000036001e7c82 */ /* 0x000fe20008000000 */
[----:B------:R-:W-:Y:S01]  /*5850*/  R2UR UR35, R4 ;  /* 0x00000000042372ca */ /* 0x000fe200000e0000 */
[----:B------:R-:W-:Y:S01]  /*5860*/  UMOV UR22, UR54 ;  /* 0x0000003600167c82 */ /* 0x000fe20008000000 */
[----:B------:R-:W-:Y:S01]  /*5870*/  @P3 R2UR UR11, R3 ;  /* 0x00000000030b32ca */ /* 0x000fe200000e0000 */
[----:B------:R-:W-:Y:S01]  /*5880*/  IMAD.U32 R16, RZ, RZ, UR14 ;  /* 0x0000000eff107e24 */ /* 0x000fe2000f8e00ff */
[----:B------:R-:W-:Y:S01]  /*5890*/  @P1 IADD3 R3, P5, PT, R42, 0x1c0, RZ ;  /* 0x000001c02a031810 */ /* 0x000fe20007fbe0ff */
[----:B------:R-:W-:Y:S01]  /*58a0*/  IMAD.U32 R17, RZ, RZ, UR13 ;  /* 0x0000000dff117e24 */ /* 0x000fe2000f8e00ff */
[----:B------:R-:W-:Y:S01]  /*58b0*/  SEL R11, R49, UR53, !P0 ;  /* 0x00000035310b7c07 */ /* 0x000fe2000c000000 */
[----:B------:R-:W-:Y:S01]  /*58c0*/  UMOV UR44, UR52 ;  /* 0x00000034002c7c82 */ /* 0x000fe20008000000 */
[----:B------:R-:W-:Y:S01]  /*58d0*/  @P1 R2UR UR7, R3 ;  /* 0x00000000030712ca */ /* 0x000fe200000e0000 */
[----:B------:R-:W-:Y:S01]  /*58e0*/  @P1 IMAD.X R2, RZ, RZ, R43, P5 ;  /* 0x000000ffff021224 */ /* 0x000fe200028e062b */
[----:B------:R-:W-:Y:S01]  /*58f0*/  R2UR UR53, R11 ;  /* 0x000000000b3572ca */ /* 0x000fe200000e0000 */
[----:B------:R-:W-:Y:S01]  /*5900*/  UMOV UR28, UR52 ;  /* 0x00000034001c7c82 */ /* 0x000fe20008000000 */
[----:B------:R-:W-:Y:S01]  /*5910*/  @P4 R2UR UR14, R16 ;  /* 0x00000000100e42ca */ /* 0x000fe200000e0000 */
[----:B------:R-:W-:Y:S01]  /*5920*/  UMOV UR20, UR52 ;  /* 0x0000003400147c82 */ /* 0x000fe20008000000 */
[----:B------:R-:W-:Y:S01]  /*5930*/  @P1 R2UR UR6, R2 ;  /* 0x00000000020612ca */ /* 0x000fe200000e0000 */
[----:B------:R-:W-:Y:S01]  /*5940*/  IMAD.U32 R15, RZ, RZ, UR11 ;  /* 0x0000000bff0f7e24 */ /* 0x000fe2000f8e00ff */
[----:B------:R-:W-:Y:S01]  /*5950*/  @P4 R2UR UR15, R17 ;  /* 0x00000000110f42ca */ /* 0x000fe200000e0000 */
[----:B------:R-:W-:Y:S01]  /*5960*/  USHF.L.U32 UR35, UR35, 0x6, URZ ;  /* 0x0000000623237899 */ /* 0x000fe200080006ff */
[----:B------:R-:W-:Y:S01]  /*5970*/  R2UR UR40, R38 ;  /* 0x00000000262872ca */ /* 0x000fe200000e0000 */
[----:B------:R-:W-:Y:S01]  /*5980*/  IMAD.U32 R14, RZ, RZ, UR12 ;  /* 0x0000000cff0e7e24 */ /* 0x000fe2000f8e00ff */
[----:B------:R-:W-:Y:S01]  /*5990*/  @P3 R2UR UR13, R15 ;  /* 0x000000000f0d32ca */ /* 0x000fe200000e0000 */
[----:B------:R-:W-:Y:S01]  /*59a0*/  UIADD3 UR51, UPT, UPT, UR19, UR35, URZ ;  /* 0x0000002313337290 */ /* 0x000fe2000fffe0ff */
[----:B------:R-:W-:Y:S01]  /*59b0*/  MOV.SPILL R32, UR50 ;  /* 0x0000003200207c02 */ /* 0x000fe20009000f00 */
[----:B------:R-:W-:Y:S01]  /*59c0*/  UMOV UR50, URZ ;  /* 0x000000ff00327c82 */ /* 0x000fe20008000000 */
[----:B------:R-:W-:Y:S01]  /*59d0*/  @P3 R2UR UR12, R14 ;  /* 0x000000000e0c32ca */ /* 0x000fe200000e0000 */
[----:B------:R-:W-:Y:S01]  /*59e0*/  IMAD.U32 R2, RZ, RZ, UR10 ;  /* 0x0000000aff027e24 */ /* 0x000fe2000f8e00ff */
[----:B------:R-:W-:Y:S01]  /*59f0*/  MOV.SPILL R21, UR24 ;  /* 0x0000001800157c02 */ /* 0x000fe20009000f00 */
[----:B------:R-:W-:Y:S01]  /*5a00*/  IMAD.U32 R3, RZ, RZ, UR9 ;  /* 0x00000009ff037e24 */ /* 0x000fe2000f8e00ff */
[----:B------:R-:W-:Y:S01]  /*5a10*/  R2UR UR24, R37 ;  /* 0x00000000251872ca */ /* 0x000fe200000e0000 */
[----:B------:R-:W-:Y:S01]  /*5a20*/  UMOV UR45, UR53 ;  /* 0x00000035002d7c82 */ /* 0x000fe20008000000 */
[----:B------:R-:W-:Y:S01]  /*5a30*/  @P2 R2UR UR10, R2 ;  /* 0x00000000020a22ca */ /* 0x000fe200000e0000 */
[----:B------:R1:W-:Y:S01]  /*5a40*/  UTMALDG.5D.2CTA [UR48], [UR14], desc[URZ] ;  /* 0x0000ff300e0075b4 */ /* 0x0003e20008221000 */
[----:B------:R-:W-:Y:S01]  /*5a50*/  @P2 R2UR UR11, R3 ;  /* 0x00000000030b22ca */ /* 0x000fe200000e0000 */
[----:B------:R-:W-:Y:S01]  /*5a60*/  UMOV UR43, UR51 ;  /* 0x00000033002b7c82 */ /* 0x000fe20008000000 */
[----:B------:R-:W-:Y:S01]  /*5a70*/  MOV.SPILL R30, UR42 ;  /* 0x0000002a001e7c02 */ /* 0x000fe20009000f00 */
[----:B------:R-:W-:Y:S01]  /*5a80*/  UMOV UR42, 0x40 ;  /* 0x00000040002a7882 */ /* 0x000fe20000000000 */
[----:B------:R-:W-:Y:S01]  /*5a90*/  MOV.SPILL R18, UR16 ;  /* 0x0000001000127c02 */ /* 0x000fe20009000f00 */
[----:B------:R-:W-:Y:S01]  /*5aa0*/  IMAD.U32 R2, RZ, RZ, UR7 ;  /* 0x00000007ff027e24 */ /* 0x000fe2000f8e00ff */
[----:B------:R-:W-:Y:S01]  /*5ab0*/  R2UR UR16, R36 ;  /* 0x00000000241072ca */ /* 0x000fe200000e0000 */
[----:B------:R-:W-:Y:S01]  /*5ac0*/  IMAD.U32 R3, RZ, RZ, UR6 ;  /* 0x00000006ff037e24 */ /* 0x000fe2000f8e00ff */
[----:B------:R-:W-:Y:S01]  /*5ad0*/  MOV.SPILL R28, UR26 ;  /* 0x0000001a001c7c02 */ /* 0x000fe20009000f00 */
[----:B------:R4:W-:Y:S01]  /*5ae0*/  UTMALDG.5D.2CTA [UR40], [UR12], desc[URZ] ;  /* 0x0000ff280c0075b4 */ /* 0x0009e20008221000 */
[----:B------:R-:W-:Y:S01]  /*5af0*/  @P1 R2UR UR6, R2 ;  /* 0x00000000020612ca */ /* 0x000fe200000e0000 */
[----:B------:R-:W-:Y:S01]  /*5b00*/  UMOV UR26, 0x80 ;  /* 0x00000080001a7882 */ /* 0x000fe20000000000 */
[----:B------:R-:W-:Y:S01]  /*5b10*/  @P1 R2UR UR7, R3 ;  /* 0x00000000030712ca */ /* 0x000fe200000e0000 */
[----:B------:R-:W-:Y:S01]  /*5b20*/  UMOV UR29, UR53 ;  /* 0x00000035001d7c82 */ /* 0x000fe20008000000 */
[----:B------:R-:W-:Y:S01]  /*5b30*/  MOV.SPILL R19, UR17 ;  /* 0x0000001100137c02 */ /* 0x000fe20009000f00 */
[----:B------:R-:W-:Y:S01]  /*5b40*/  UMOV UR27, UR51 ;  /* 0x00000033001b7c82 */ /* 0x000fe20008000000 */
[----:B------:R-:W-:Y:S01]  /*5b50*/  SEL R33, R13, R33, !P0 ;  /* 0x000000210d217207 */ /* 0x000fe20004000000 */
[----:B------:R5:W-:Y:S01]  /*5b60*/  UTMALDG.5D.2CTA [UR24], [UR10], desc[URZ] ;  /* 0x0000ff180a0075b4 */ /* 0x000be20008221000 */
[----:B------:R-:W-:Y:S01]  /*5b70*/  LOP3.LUT R27, R27, 0x1, RZ, 0x3c, !PT ;  /* 0x000000011b1b7812 */ /* 0x000fe200078e3cff */
[----:B------:R-:W-:Y:S01]  /*5b80*/  UMOV UR17, UR49 ;  /* 0x0000003100117c82 */ /* 0x000fe20008000000 */
[----:B------:R-:W-:Y:S01]  /*5b90*/  UMOV UR21, UR53 ;  /* 0x0000003500157c82 */ /* 0x000fe20008000000 */
[----:B------:R-:W-:Y:S01]  /*5ba0*/  UMOV UR19, UR51 ;  /* 0x0000003300137c82 */ /* 0x000fe20008000000 */
[----:B------:R-:W-:Y:S02]  /*5bb0*/  IMAD.U32 R12, RZ, RZ, UR52 ;  /* 0x00000034ff0c7e24 */ /* 0x000fe4000f8e00ff */
[----:B------:R-:W-:Y:S01]  /*5bc0*/  IMAD.U32 R11, RZ, RZ, UR53 ;  /* 0x00000035ff0b7e24 */ /* 0x000fe2000f8e00ff */
[----:B------:R3:W-:Y:S01]  /*5bd0*/  UTMALDG.5D.2CTA [UR16], [UR6], desc[URZ] ;  /* 0x0000ff10060075b4 */ /* 0x0007e20008221000 */
[----:B------:R-:W2:Y:S01]  /*5be0*/  SYNCS.PHASECHK.TRANS64.TRYWAIT P1, [UR4+0x68], R0 ;  /* 0x00006800ff0075a7 */ /* 0x000ea20008021104 */
[----:B------:R-:W-:Y:S01]  /*5bf0*/  IMAD.U32 R16, RZ, RZ, UR51 ;  /* 0x00000033ff107e24 */ /* 0x000fe2000f8e00ff */
[----:B-1----:R-:W-:Y:S02]  /*5c00*/  R2UR.FILL UR50, R32 ;  /* 0x00000000203272ca */ /* 0x002fe400004e0000 */
[----:B------:R-:W-:Y:S02]  /*5c10*/  R2UR.FILL UR48, R31 ;  /* 0x000000001f3072ca */ /* 0x000fe400004e0000 */
[----:B----4-:R-:W-:Y:S02]  /*5c20*/  R2UR.FILL UR42, R30 ;  /* 0x000000001e2a72ca */ /* 0x010fe400004e0000 */
[----:B------:R-:W-:Y:S02]  /*5c30*/  R2UR.FILL UR40, R29 ;  /* 0x000000001d2872ca */ /* 0x000fe400004e0000 */
[----:B-----5:R-:W-:Y:S01]  /*5c40*/  R2UR.FILL UR26, R28 ;  /* 0x000000001c1a72ca */ /* 0x020fe200004e0000 */
[----:B------:R-:W-:Y:S01]  /*5c50*/  VIADD R28, R93, 0xffffffff ;  /* 0xffffffff5d1c7836 */ /* 0x000fe20000000000 */
[----:B------:R-:W-:Y:S02]  /*5c60*/  R2UR.FILL UR24, R21 ;  /* 0x00000000151872ca */ /* 0x000fe400004e0000 */
[----:B---3--:R-:W-:Y:S02]  /*5c70*/  R2UR.FILL UR17, R19 ;  /* 0x00000000131172ca */ /* 0x008fe400004e0000 */
[----:B------:R-:W-:Y:S01]  /*5c80*/  R2UR.FILL UR16, R18 ;  /* 0x00000000121072ca */ /* 0x000fe200004e0000 */
[----:B------:R-:W-:Y:S03]  /*5c90*/  @!UPT UIADD3 URZ, UPT, UPT, URZ, URZ, URZ ;  /* 0x000000fffffff290 */ /* 0x000fe6000fffe0ff */
[----:B--2---:R-:W-:Y:S11]  /*5ca0*/  @!P1 BRA `(.L_x_66) ;  /* 0x0000011400689947 */ /* 0x004ff60003800000 */
.L_x_179:
[----:B------:R-:W-:Y:S01]  /*5cb0*/  R2UR UR7, R12 ;  /* 0x000000000c0772ca */ /* 0x000fe200000e0000 */
[----:B------:R-:W2:Y:S01]  /*5cc0*/  LDC.64 R14, c[0x0][0x358] ;  /* 0x0000d600ff0e7b82 */ /* 0x000ea20000000a00 */
[----:B------:R-:W-:Y:S01]  /*5cd0*/  VIADD R2, R5, UR35 ;  /* 0x0000002305027c36 */ /* 0x000fe20008000000 */
[----:B------:R-:W-:Y:S02]  /*5ce0*/  R2UR UR6, R11 ;  /* 0x000000000b0672ca */ /* 0x000fe400000e0000 */
[----:B------:R-:W-:Y:S01]  /*5cf0*/  ISETP.NE.AND P1, PT, R50, RZ, PT ;  /* 0x000000ff3200720c */ /* 0x000fe20003f25270 */
[C---:B------:R-:W-:Y:S01]  /*5d00*/  VIADD R0, R2.reuse, 0x1 ;  /* 0x0000000102007836 */ /* 0x040fe20000000000 */
[-C--:B0-----:R-:W-:Y:S02]  /*5d10*/  ISETP.GE.AND P5, PT, R2, R48.reuse, PT ;  /* 0x000000300200720c */ /* 0x081fe40003fa6270 */
[----:B------:R-:W-:Y:S02]  /*5d20*/  LOP3.LUT R26, R26, 0x1, RZ, 0x3c, !PT ;  /* 0x000000011a1a7812 */ /* 0x000fe400078e3cff */
[----:B------:R-:W-:Y:S02]  /*5d30*/  ISETP.GE.AND P4, PT, R0, R48, PT ;  /* 0x000000300000720c */ /* 0x000fe40003f86270 */
[----:B-1----:R-:W-:Y:S04]  /*5d40*/  IMAD.U32 R3, RZ, RZ, UR7 ;  /* 0x00000007ff037e24 */ /* 0x002fe8000f8e00ff */
[----:B------:R-:W-:Y:S05]  /*5d50*/  IMAD.SHL.U32 R3, R3, 0x1000, RZ ;  /* 0x0000100003037824 */ /* 0x000fea00078e00ff */
[----:B------:R-:W-:Y:S02]  /*5d60*/  IADD3 R0, PT, PT, R2, R3, R6 ;  /* 0x0000000302007210 */ /* 0x000fe40007ffe006 */
[C---:B--2---:R-:W-:Y:S03]  /*5d70*/  @!P5 R2UR UR10, R14.reuse ;  /* 0x000000000e0ad2ca */ /* 0x044fe600000e0000 */
[----:B------:R-:W-:Y:S01]  /*5d80*/  IMAD R0, R9, UR6, R0 ;  /* 0x0000000609007c24 */ /* 0x000fe2000f8e0200 */
[C---:B------:R-:W-:Y:S02]  /*5d90*/  @!P5 R2UR UR11, R15.reuse ;  /* 0x000000000f0bd2ca */ /* 0x040fe400000e0000 */
[----:B------:R-:W-:Y:S02]  /*5da0*/  @!P4 R2UR UR6, R14 ;  /* 0x000000000e06c2ca */ /* 0x000fe400000e0000 */
[C---:B------:R-:W-:Y:S02]  /*5db0*/  LEA R14, P0, R0.reuse, R46, 0x2 ;  /* 0x0000002e000e7211 */ /* 0x040fe400078010ff */
[----:B------:R-:W-:Y:S02]  /*5dc0*/  @!P4 R2UR UR7, R15 ;  /* 0x000000000f07c2ca */ /* 0x000fe400000e0000 */
[----:B------:R-:W-:Y:S01]  /*5dd0*/  LEA.HI.X.SX32 R15, R0, R47, 0x2, P0 ;  /* 0x0000002f000f7211 */ /* 0x000fe200000f16ff */
[----:B------:R-:W-:Y:S04]  /*5de0*/  IMAD.U32 R0, R25, -0x80000000, RZ ;  /* 0x8000000019007824 */ /* 0x000fe800078e00ff */
        /* <DEDUP_REMOVED lines=10> */
[----:B------:R-:W-:Y:S03]  /*5e90*/  NOP ;  /* 0x0000000000007918 */ /* 0x000fe60000000000 */
[----:B------:R-:W-:Y:S01]  /*5ea0*/  ARRIVES.LDGSTSBAR.64.ARVCNT [UR4+0x60] ;  /* 0x00006000ff0079b0 */ /* 0x000fe20008001a04 */
[----:B------:R-:W-:Y:S01]  /*5eb0*/  NOP ;  /* 0x0000000000007918 */ /* 0x000fe20000000000 */
[----:B------:R-:W1:Y:S01]  /*5ec0*/  SYNCS.PHASECHK.TRANS64.TRYWAIT P0, [UR4+0x48], R0 ;  /* 0x00004800ff0075a7 */ /* 0x000e620008001104 */
[----:B------:R-:W-:Y:S01]  /*5ed0*/  P2R R13, PR, RZ, 0x2 ;  /* 0x00000002ff0d7803 */ /* 0x000fe20000000000 */
[----:B01----:R-:W-:Y:S06]  /*5ee0*/  @!P0 BRA `(.L_x_67) ;  /* 0x0000011000f48947 */ /* 0x003fec0003800000 */
.L_x_181:
[----:B------:R-:W-:Y:S11]  /*5ef0*/  ISETP.NE.AND P0, PT, R13, RZ, PT ;  /* 0x000000ff0d00720c */ /* 0x000ff60003f05270 */
[----:B------:R-:W-:Y:S02]  /*5f00*/  @!UPT UIADD3 URZ, UPT, UPT, URZ, URZ, URZ ;  /* 0x000000fffffff290 */ /* 0x000fe4000fffe0ff */
[----:B------:R-:W-:Y:S05]  /*5f10*/  @P0 BRA `(.L_x_68) ;  /* 0x0000000000100947 */ /* 0x000fea0003800000 */
[----:B------:R-:W-:Y:S11]  /*5f20*/  ELECT P0, URZ, PT ;  /* 0x0000000000ff782f */ /* 0x000ff60003800000 */
[----:B------:R-:W-:Y:S02]  /*5f30*/  @!UPT UIADD3 URZ, UPT, UPT, URZ, URZ, URZ ;  /* 0x000000fffffff290 */ /* 0x000fe4000fffe0ff */
[----:B------:R-:W-:Y:S04]  /*5f40*/  @P0 MOV R0, 0x8000 ;  /* 0x0000800000000802 */ /* 0x000fe80000000f00 */
[----:B------:R1:W-:Y:S03]  /*5f50*/  @P0 SYNCS.ARRIVE.TRANS64 RZ, [UR4+0x40], R0 ;  /* 0x00004000ffff09a7 */ /* 0x0003e60008000004 */
.L_x_68:
[----:B------:R-:W-:Y:S02]  /*5f60*/  R2UR UR21, R16 ;  /* 0x00000000101572ca */ /* 0x000fe400000e0000 */
[----:B------:R-:W-:Y:S02]  /*5f70*/  ELECT P3, URZ, PT ;  /* 0x0000000000ff782f */ /* 0x000fe40003860000 */
[----:B------:R-:W-:Y:S02]  /*5f80*/  R2UR UR20, R12 ;  /* 0x000000000c1472ca */ /* 0x000fe400000e0000 */
[----:B------:R-:W-:Y:S02]  /*5f90*/  ELECT P2, URZ, PT ;  /* 0x0000000000ff782f */ /* 0x000fe40003840000 */
[----:B------:R-:W-:Y:S02]  /*5fa0*/  R2UR UR19, R11 ;  /* 0x000000000b1372ca */ /* 0x000fe400000e0000 */
[----:B------:R-:W-:Y:S02]  /*5fb0*/  ELECT P1, URZ, PT ;  /* 0x0000000000ff782f */ /* 0x000fe40003820000 */
[----:B------:R-:W-:Y:S01]  /*5fc0*/  LOP3.LUT R25, R25, 0x1, RZ, 0x3c, !PT ;  /* 0x0000000119197812 */ /* 0x000fe200078e3cff */
[----:B------:R-:W-:Y:S01]  /*5fd0*/  UMOV UR57, UR65 ;  /* 0x0000004100397c82 */ /* 0x000fe20008000000 */
[----:B------:R-:W-:Y:S01]  /*5fe0*/  UMOV UR49, UR65 ;  /* 0x0000004100317c82 */ /* 0x000fe20008000000 */
[----:B------:R-:W-:Y:S01]  /*5ff0*/  UMOV UR41, UR65 ;  /* 0x0000004100297c82 */ /* 0x000fe20008000000 */
[----:B------:R-:W2:Y:S01]  /*6000*/  S2UR UR18, SR_CTAID.Z ;  /* 0x00000000001279c3 */ /* 0x000ea20000002700 */
[----:B------:R-:W-:Y:S01]  /*6010*/  UMOV UR67, UR21 ;  /* 0x0000001500437c82 */ /* 0x000fe20008000000 */
[C---:B------:R-:W-:Y:S01]  /*6020*/  @P3 IADD3 R21, P0, PT, R42.reuse, 0x340, RZ ;  /* 0x000003402a153810 */ /* 0x040fe20007f1e0ff */
[----:B------:R-:W-:Y:S01]  /*6030*/  UMOV UR68, UR20 ;  /* 0x0000001400447c82 */ /* 0x000fe20008000000 */
[----:B------:R-:W-:Y:S01]  /*6040*/  UMOV UR59, UR21 ;  /* 0x00000015003b7c82 */ /* 0x000fe20008000000 */
[----:B------:R-:W-:Y:S01]  /*6050*/  UMOV UR69, UR19 ;  /* 0x0000001300457c82 */ /* 0x000fe20008000000 */
[----:B------:R-:W-:Y:S01]  /*6060*/  @P3 R2UR UR14, R21 ;  /* 0x00000000150e32ca */ /* 0x000fe200000e0000 */
[--C-:B------:R-:W-:Y:S01]  /*6070*/  @P3 IMAD.X R19, RZ, RZ, R43.reuse, P0 ;  /* 0x000000ffff133224 */ /* 0x100fe200000e062b */
[C---:B------:R-:W-:Y:S01]  /*6080*/  @P2 IADD3 R18, P0, PT, R42.reuse, 0x340, RZ ;  /* 0x000003402a122810 */ /* 0x040fe20007f1e0ff */
[----:B------:R-:W-:Y:S01]  /*6090*/  UMOV UR60, UR20 ;  /* 0x00000014003c7c82 */ /* 0x000fe20008000000 */
[----:B------:R-:W-:Y:S01]  /*60a0*/  UMOV UR61, UR19 ;  /* 0x00000013003d7c82 */ /* 0x000fe20008000000 */
[----:B------:R-:W-:Y:S01]  /*60b0*/  UMOV UR51, UR21 ;  /* 0x0000001500337c82 */ /* 0x000fe20008000000 */
[----:B------:R-:W-:Y:S01]  /*60c0*/  @P3 R2UR UR13, R19 ;  /* 0x00000000130d32ca */ /* 0x000fe200000e0000 */
[--C-:B------:R-:W-:Y:S01]  /*60d0*/  @P2 IMAD.X R17, RZ, RZ, R43.reuse, P0 ;  /* 0x000000ffff112224 */ /* 0x100fe200000e062b */
[----:B------:R-:W-:Y:S01]  /*60e0*/  @P1 IADD3 R16, P0, PT, R42, 0x340, RZ ;  /* 0x000003402a101810 */ /* 0x000fe20007f1e0ff */
[----:B------:R-:W-:Y:S01]  /*60f0*/  UMOV UR52, UR20 ;  /* 0x0000001400347c82 */ /* 0x000fe20008000000 */
[----:B------:R-:W-:Y:S01]  /*6100*/  @P2 R2UR UR12, R18 ;  /* 0x00000000120c22ca */ /* 0x000fe200000e0000 */
[----:B------:R-:W-:Y:S01]  /*6110*/  UMOV UR53, UR19 ;  /* 0x0000001300357c82 */ /* 0x000fe20008000000 */
[----:B------:R-:W-:Y:S01]  /*6120*/  @P2 R2UR UR11, R17 ;  /* 0x00000000110b22ca */ /* 0x000fe200000e0000 */
[--C-:B0-----:R-:W-:Y:S01]  /*6130*/  @P1 IMAD.X R15, RZ, RZ, R43.reuse, P0 ;  /* 0x000000ffff0f1224 */ /* 0x101fe200000e062b */
[----:B------:R-:W-:Y:S02]  /*6140*/  ELECT P0, URZ, PT ;  /* 0x0000000000ff782f */ /* 0x000fe40003800000 */
[----:B------:R-:W-:Y:S01]  /*6150*/  @P1 R2UR UR10, R16 ;  /* 0x00000000100a12ca */ /* 0x000fe200000e0000 */
[----:B--2---:R-:W-:Y:S01]  /*6160*/  UMOV UR70, UR18 ;  /* 0x0000001200467c82 */ /* 0x004fe20008000000 */
[----:B------:R-:W-:Y:S01]  /*6170*/  UMOV UR62, UR18 ;  /* 0x00000012003e7c82 */ /* 0x000fe20008000000 */
[----:B------:R-:W-:Y:S01]  /*6180*/  @P1 R2UR UR9, R15 ;  /* 0x000000000f0912ca */ /* 0x000fe200000e0000 */
[----:B------:R-:W-:Y:S01]  /*6190*/  IMAD.U32 R15, RZ, RZ, UR13 ;  /* 0x0000000dff0f7e24 */ /* 0x000fe2000f8e00ff */
[----:B------:R-:W-:Y:S01]  /*61a0*/  UMOV UR54, UR18 ;  /* 0x0000001200367c82 */ /* 0x000fe20008000000 */
[----:B------:R-:W-:Y:S01]  /*61b0*/  UMOV UR43, UR21 ;  /* 0x00000015002b7c82 */ /* 0x000fe20008000000 */
[----:B------:R-:W-:Y:S01]  /*61c0*/  UMOV UR44, UR20 ;  /* 0x00000014002c7c82 */ /* 0x000fe20008000000 */
[----:B------:R-:W-:Y:S01]  /*61d0*/  IMAD.U32 R18, RZ, RZ, UR12 ;  /* 0x0000000cff127e24 */ /* 0x000fe2000f8e00ff */
[----:B------:R-:W-:Y:S01]  /*61e0*/  @P3 R2UR UR15, R15 ;  /* 0x000000000f0f32ca */ /* 0x000fe200000e0000 */
[----:B------:R-:W-:Y:S01]  /*61f0*/  IMAD.U32 R19, RZ, RZ, UR11 ;  /* 0x0000000bff137e24 */ /* 0x000fe2000f8e00ff */
[----:B------:R-:W-:Y:S01]  /*6200*/  UMOV UR45, UR19 ;  /* 0x00000013002d7c82 */ /* 0x000fe20008000000 */
[----:B------:R-:W-:Y:S01]  /*6210*/  @P0 IADD3 R14, P6, PT, R42, 0x340, RZ ;  /* 0x000003402a0e0810 */ /* 0x000fe20007fde0ff */
[----:B------:R-:W-:Y:S01]  /*6220*/  IMAD.U32 R16, RZ, RZ, UR10 ;  /* 0x0000000aff107e24 */ /* 0x000fe2000f8e00ff */
[----:B------:R-:W-:Y:S01]  /*6230*/  @P2 R2UR UR12, R18 ;  /* 0x00000000120c22ca */ /* 0x000fe200000e0000 */
[----:B------:R-:W-:Y:S01]  /*6240*/  UMOV UR46, UR18 ;  /* 0x00000012002e7c82 */ /* 0x000fe20008000000 */
[----:B------:R-:W-:Y:S01]  /*6250*/  @P0 R2UR UR7, R14 ;  /* 0x000000000e0702ca */ /* 0x000fe200000e0000 */
[----:B------:R-:W-:Y:S01]  /*6260*/  IMAD.U32 R14, RZ, RZ, UR14 ;  /* 0x0000000eff0e7e24 */ /* 0x000fe2000f8e00ff */
[----:B------:R-:W-:Y:S01]  /*6270*/  @P2 R2UR UR13, R19 ;  /* 0x00000000130d22ca */ /* 0x000fe200000e0000 */
[----:B-1----:R-:W-:Y:S01]  /*6280*/  @P0 IMAD.X R0, RZ, RZ, R43, P6 ;  /* 0x000000ffff000224 */ /* 0x002fe200030e062b */
[----:B------:R-:W-:Y:S01]  /*6290*/  @P1 R2UR UR10, R16 ;  /* 0x00000000100a12ca */ /* 0x000fe200000e0000 */
[----:B------:R-:W-:Y:S01]  /*62a0*/  IMAD.U32 R17, RZ, RZ, UR9 ;  /* 0x00000009ff117e24 */ /* 0x000fe2000f8e00ff */
[----:B------:R-:W-:Y:S02]  /*62b0*/  @P3 R2UR UR14, R14 ;  /* 0x000000000e0e32ca */ /* 0x000fe400000e0000 */
[----:B------:R-:W-:Y:S01]  /*62c0*/  @P0 R2UR UR6, R0 ;  /* 0x00000000000602ca */ /* 0x000fe200000e0000 */
[----:B------:R-:W-:Y:S01]  /*62d0*/  IMAD.U32 R0, R24, -0x80000000, RZ ;  /* 0x8000000018007824 */ /* 0x000fe200078e00ff */
[----:B------:R-:W-:Y:S03]  /*62e0*/  @P1 R2UR UR11, R17 ;  /* 0x00000000110b12ca */ /* 0x000fe600000e0000 */
[----:B------:R-:W-:Y:S06]  /*62f0*/  IMAD.U32 R14, RZ, RZ, UR7 ;  /* 0x00000007ff0e7e24 */ /* 0x000fec000f8e00ff */
[----:B------:R0:W-:Y:S02]  /*6300*/  UTMALDG.5D.2CTA [UR64], [UR14], desc[URZ] ;  /* 0x0000ff400e0075b4 */ /* 0x0001e40008221000 */
[----:B------:R-:W-:Y:S01]  /*6310*/  IMAD.U32 R15, RZ, RZ, UR6 ;  /* 0x00000006ff0f7e24 */ /* 0x000fe2000f8e00ff */
[----:B------:R-:W-:Y:S04]  /*6320*/  @P0 R2UR UR6, R14 ;  /* 0x000000000e0602ca */ /* 0x000fe800000e0000 */
[----:B------:R-:W-:Y:S01]  /*6330*/  @P0 R2UR UR7, R15 ;  /* 0x000000000f0702ca */ /* 0x000fe200000e0000 */
[----:B------:R0:W-:Y:S01]  /*6340*/  UTMALDG.5D.2CTA [UR56], [UR12], desc[URZ] ;  /* 0x0000ff380c0075b4 */ /* 0x0001e20008221000 */
[----:B------:R0:W-:Y:S11]  /*6350*/  UTMALDG.5D.2CTA [UR48], [UR10], desc[URZ] ;  /* 0x0000ff300a0075b4 */ /* 0x0001f60008221000 */
[----:B------:R0:W-:Y:S01]  /*6360*/  UTMALDG.5D.2CTA [UR40], [UR6], desc[URZ] ;  /* 0x0000ff28060075b4 */ /* 0x0001e20008221000 */
[----:B------:R-:W1:Y:S02]  /*6370*/  SYNCS.PHASECHK.TRANS64.TRYWAIT P0, [UR4+0x78], R0 ;  /* 0x00007800ff0075a7 */ /* 0x000e640008001104 */
[----:B01----:R-:W-:Y:S05]  /*6380*/  @!P0 BRA `(.L_x_69) ;  /* 0x0000010c00e88947 */ /* 0x003fea0003800000 */
.L_x_183:
[----:B------:R-:W1:Y:S01]  /*6390*/  LDC.64 R16, c[0x0][0x358] ;  /* 0x0000d600ff107b82 */ /* 0x000e620000000a00 */
[----:B------:R-:W-:Y:S02]  /*63a0*/  R2UR UR6, R11 ;  /* 0x000000000b0672ca */ /* 0x000fe400000e0000 */
[----:B------:R-:W-:Y:S02]  /*63b0*/  IADD3 R0, PT, PT, R2, R3, R8 ;  /* 0x0000000302007210 */ /* 0x000fe40007ffe008 */
[----:B------:R-:W-:Y:S09]  /*63c0*/  LOP3.LUT R24, R24, 0x1, RZ, 0x3c, !PT ;  /* 0x0000000118187812 */ /* 0x000ff200078e3cff */
[----:B------:R-:W-:Y:S05]  /*63d0*/  IMAD R0, R10, UR6, R0 ;  /* 0x000000060a007c24 */ /* 0x000fea000f8e0200 */
[C---:B------:R-:W-:Y:S04]  /*63e0*/  LEA R2, P0, R0.reuse, R44, 0x2 ;  /* 0x0000002c00027211 */ /* 0x040fe800078010ff */
[----:B------:R-:W-:Y:S01]  /*63f0*/  LEA.HI.X.SX32 R3, R0, R45, 0x2, P0 ;  /* 0x0000002d00037211 */ /* 0x000fe200000f16ff */
[----:B------:R-:W-:Y:S01]  /*6400*/  IMAD.U32 R0, R23, -0x80000000, RZ ;  /* 0x8000000017007824 */ /* 0x000fe200078e00ff */
[C---:B-1----:R-:W-:Y:S02]  /*6410*/  @!P5 R2UR UR10, R16.reuse ;  /* 0x00000000100ad2ca */ /* 0x042fe400000e0000 */
[C---:B------:R-:W-:Y:S02]  /*6420*/  @!P5 R2UR UR11, R17.reuse ;  /* 0x00000000110bd2ca */ /* 0x040fe400000e0000 */
[----:B------:R-:W-:Y:S02]  /*6430*/  @!P4 R2UR UR6, R16 ;  /* 0x000000001006c2ca */ /* 0x000fe400000e0000 */
[----:B------:R-:W-:Y:S09]  /*6440*/  @!P4 R2UR UR7, R17 ;  /* 0x000000001107c2ca */ /* 0x000ff200000e0000 */
        /* <DEDUP_REMOVED lines=13> */
[----:B------:R-:W2:Y:S02]  /*6520*/  SYNCS.PHASECHK.TRANS64.TRYWAIT P0, [UR4+0x58], R0 ;  /* 0x00005800ff0075a7 */ /* 0x000ea40008001104 */
[----:B-12---:R-:W-:Y:S05]  /*6530*/  @!P0 BRA `(.L_x_70) ;  /* 0x0000010c00988947 */ /* 0x006fea0003800000 */
.L_x_185:
[----:B------:R-:W-:Y:S11]  /*6540*/  ISETP.NE.AND P0, PT, R13, RZ, PT ;  /* 0x000000ff0d00720c */ /* 0x000ff60003f05270 */
[----:B------:R-:W-:Y:S02]  /*6550*/  @!UPT UIADD3 URZ, UPT, UPT, URZ, URZ, URZ ;  /* 0x000000fffffff290 */ /* 0x000fe4000fffe0ff */
[----:B------:R-:W-:Y:S05]  /*6560*/  @P0 BRA `(.L_x_71) ;  /* 0x0000000000100947 */ /* 0x000fea0003800000 */
[----:B------:R-:W-:Y:S11]  /*6570*/  ELECT P0, URZ, PT ;  /* 0x0000000000ff782f */ /* 0x000ff60003800000 */
[----:B------:R-:W-:Y:S02]  /*6580*/  @!UPT UIADD3 URZ, UPT, UPT, URZ, URZ, URZ ;  /* 0x000000fffffff290 */ /* 0x000fe4000fffe0ff */
[----:B------:R-:W-:Y:S04]  /*6590*/  @P0 MOV R0, 0x8000 ;  /* 0x0000800000000802 */ /* 0x000fe80000000f00 */
[----:B------:R2:W-:Y:S03]  /*65a0*/  @P0 SYNCS.ARRIVE.TRANS64 RZ, [UR4+0x50], R0 ;  /* 0x00005000ffff09a7 */ /* 0x0005e60008000004 */
.L_x_71:
[----:B------:R-:W3:Y:S01]  /*65b0*/  S2UR UR12, SR_CTAID.Z ;  /* 0x00000000000c79c3 */ /* 0x000ee20000002700 */
[----:B------:R-:W-:Y:S02]  /*65c0*/  R2UR UR14, R12 ;  /* 0x000000000c0e72ca */ /* 0x000fe400000e0000 */
[----:B------:R-:W-:Y:S02]  /*65d0*/  ELECT P1, URZ, PT ;  /* 0x0000000000ff782f */ /* 0x000fe40003820000 */
[----:B------:R-:W-:Y:S02]  /*65e0*/  R2UR UR13, R11 ;  /* 0x000000000b0d72ca */ /* 0x000fe400000e0000 */
[----:B------:R-:W-:Y:S01]  /*65f0*/  ELECT P0, URZ, PT ;  /* 0x0000000000ff782f */ /* 0x000fe20003800000 */
[----:B------:R-:W-:Y:S01]  /*6600*/  UMOV UR25, UR33 ;  /* 0x0000002100197c82 */ /* 0x000fe20008000000 */
[----:B------:R-:W-:Y:S05]  /*6610*/  UMOV UR27, UR35 ;  /* 0x00000023001b7c82 */ /* 0x000fea0008000000 */
[----:B------:R-:W-:Y:S02]  /*6620*/  UMOV UR36, UR14 ;  /* 0x0000000e00247c82 */ /* 0x000fe40008000000 */
[C---:B------:R-:W-:Y:S02]  /*6630*/  @P1 IADD3 R14, P3, PT, R42.reuse, 0x400, RZ ;  /* 0x000004002a0e1810 */ /* 0x040fe40007f7e0ff */
[----:B------:R-:W-:Y:S02]  /*6640*/  UMOV UR37, UR13 ;  /* 0x0000000d00257c82 */ /* 0x000fe40008000000 */
[----:B------:R-:W-:Y:S01]  /*6650*/  @P0 IADD3 R2, P2, PT, R42, 0x400, RZ ;  /* 0x000004002a020810 */ /* 0x000fe20007f5e0ff */
[----:B------:R-:W-:Y:S01]  /*6660*/  UMOV UR28, UR14 ;  /* 0x0000000e001c7c82 */ /* 0x000fe20008000000 */
[----:B------:R-:W-:Y:S01]  /*6670*/  @P1 R2UR UR10, R14 ;  /* 0x000000000e0a12ca */ /* 0x000fe200000e0000 */
[--C-:B-1----:R-:W-:Y:S01]  /*6680*/  @P1 IMAD.X R3, RZ, RZ, R43.reuse, P3 ;  /* 0x000000ffff031224 */ /* 0x102fe200018e062b */
[----:B------:R-:W-:Y:S01]  /*6690*/  @P0 R2UR UR7, R2 ;  /* 0x00000000020702ca */ /* 0x000fe200000e0000 */
[----:B--2---:R-:W-:Y:S01]  /*66a0*/  @P0 IMAD.X R0, RZ, RZ, R43, P2 ;  /* 0x000000ffff000224 */ /* 0x004fe200010e062b */
[----:B------:R-:W-:Y:S01]  /*66b0*/  UMOV UR29, UR13 ;  /* 0x0000000d001d7c82 */ /* 0x000fe20008000000 */
[----:B---3--:R-:W-:Y:S01]  /*66c0*/  UMOV UR38, UR12 ;  /* 0x0000000c00267c82 */ /* 0x008fe20008000000 */
[----:B------:R-:W-:Y:S01]  /*66d0*/  @P1 R2UR UR9, R3 ;  /* 0x00000000030912ca */ /* 0x000fe200000e0000 */
[----:B------:R-:W-:Y:S01]  /*66e0*/  UMOV UR30, UR12 ;  /* 0x0000000c001e7c82 */ /* 0x000fe20008000000 */
[----:B------:R-:W-:Y:S01]  /*66f0*/  @P0 R2UR UR6, R0 ;  /* 0x00000000000602ca */ /* 0x000fe200000e0000 */
[----:B------:R-:W-:Y:S04]  /*6700*/  IMAD.U32 R0, R22, -0x80000000, RZ ;  /* 0x8000000016007824 */ /* 0x000fe800078e00ff */
[----:B------:R-:W-:Y:S02]  /*6710*/  IMAD.U32 R14, RZ, RZ, UR10 ;  /* 0x0000000aff0e7e24 */ /* 0x000fe4000f8e00ff */
[----:B------:R-:W-:Y:S03]  /*6720*/  IMAD.U32 R2, RZ, RZ, UR7 ;  /* 0x00000007ff027e24 */ /* 0x000fe6000f8e00ff */
[----:B------:R-:W-:Y:S01]  /*6730*/  @P1 R2UR UR10, R14 ;  /* 0x000000000e0a12ca */ /* 0x000fe200000e0000 */
[----:B0-----:R-:W-:Y:S02]  /*6740*/  IMAD.U32 R15, RZ, RZ, UR9 ;  /* 0x00000009ff0f7e24 */ /* 0x001fe4000f8e00ff */
[----:B------:R-:W-:Y:S01]  /*6750*/  IMAD.U32 R3, RZ, RZ, UR6 ;  /* 0x00000006ff037e24 */ /* 0x000fe2000f8e00ff */
[----:B------:R-:W-:Y:S02]  /*6760*/  @P0 R2UR UR6, R2 ;  /* 0x00000000020602ca */ /* 0x000fe400000e0000 */
[----:B------:R-:W-:Y:S02]  /*6770*/  @P1 R2UR UR11, R15 ;  /* 0x000000000f0b12ca */ /* 0x000fe400000e0000 */
[----:B------:R-:W-:Y:S11]  /*6780*/  @P0 R2UR UR7, R3 ;  /* 0x00000000030702ca */ /* 0x000ff600000e0000 */
[----:B------:R0:W-:Y:S02]  /*6790*/  UTMALDG.5D.2CTA [UR32], [UR10], desc[URZ] ;  /* 0x0000ff200a0075b4 */ /* 0x0001e40008221000 */
[----:B------:R0:W-:Y:S01]  /*67a0*/  UTMALDG.5D.2CTA [UR24], [UR6], desc[URZ] ;  /* 0x0000ff18060075b4 */ /* 0x0001e20008221000 */
[----:B------:R-:W1:Y:S02]  /*67b0*/  SYNCS.PHASECHK.TRANS64.TRYWAIT P0, [UR4+0x38], R0 ;  /* 0x00003800ff0075a7 */ /* 0x000e640008001104 */
[----:B01----:R-:W-:Y:S05]  /*67c0*/  @!P0 BRA `(.L_x_72) ;  /* 0x0000010c00108947 */ /* 0x003fea0003800000 */
.L_x_187:
[----:B------:R-:W-:Y:S02]  /*67d0*/  ISETP.NE.AND P0, PT, R13, RZ, PT ;  /* 0x000000ff0d00720c */ /* 0x000fe40003f05270 */
[----:B------:R-:W-:Y:S11]  /*67e0*/  LOP3.LUT R23, R23, 0x1, RZ, 0x3c, !PT ;  /* 0x0000000117177812 */ /* 0x000ff600078e3cff */
[----:B------:R-:W-:Y:S05]  /*67f0*/  @P0 BRA `(.L_x_73) ;  /* 0x0000000000100947 */ /* 0x000fea0003800000 */
[----:B------:R-:W-:Y:S11]  /*6800*/  ELECT P0, URZ, PT ;  /* 0x0000000000ff782f */ /* 0x000ff60003800000 */
[----:B------:R-:W-:Y:S02]  /*6810*/  @!UPT UIADD3 URZ, UPT, UPT, URZ, URZ, URZ ;  /* 0x000000fffffff290 */ /* 0x000fe4000fffe0ff */
[----:B------:R-:W-:Y:S04]  /*6820*/  @P0 MOV R0, 0x8000 ;  /* 0x0000800000000802 */ /* 0x000fe80000000f00 */
[----:B------:R1:W-:Y:S03]  /*6830*/  @P0 SYNCS.ARRIVE.TRANS64 RZ, [UR4+0x30], R0 ;  /* 0x00003000ffff09a7 */ /* 0x0003e60008000004 */
.L_x_73:
[----:B------:R-:W-:Y:S02]  /*6840*/  R2UR UR12, R12 ;  /* 0x000000000c0c72ca */ /* 0x000fe400000e0000 */
[----:B------:R-:W-:Y:S02]  /*6850*/  ELECT P1, URZ, PT ;  /* 0x0000000000ff782f */ /* 0x000fe40003820000 */
[----:B------:R-:W-:Y:S02]  /*6860*/  R2UR UR13, R11 ;  /* 0x000000000b0d72ca */ /* 0x000fe400000e0000 */
[----:B------:R-:W-:Y:S02]  /*6870*/  ELECT P0, URZ, PT ;  /* 0x0000000000ff782f */ /* 0x000fe40003800000 */
[----:B------:R-:W-:Y:S01]  /*6880*/  LOP3.LUT R22, R22, 0x1, RZ, 0x3c, !PT ;  /* 0x0000000116167812 */ /* 0x000fe200078e3cff */
[----:B------:R-:W2:Y:S01]  /*6890*/  S2UR UR14, SR_CTAID.Z ;  /* 0x00000000000e79c3 */ /* 0x000ea20000002700 */
[----:B------:R-:W-:Y:S01]  /*68a0*/  UMOV UR18, UR34 ;  /* 0x0000002200127c82 */ /* 0x000fe20008000000 */
[----:B------:R-:W-:Y:S01]  /*68b0*/  UMOV UR19, UR35 ;  /* 0x0000002300137c82 */ /* 0x000fe20008000000 */
[----:B------:R-:W-:Y:S01]  /*68c0*/  UMOV UR11, UR35 ;  /* 0x00000023000b7c82 */ /* 0x000fe20008000000 */
[----:B------:R-:W-:Y:S02]  /*68d0*/  UMOV UR20, UR12 ;  /* 0x0000000c00147c82 */ /* 0x000fe40008000000 */
[C---:B------:R-:W-:Y:S02]  /*68e0*/  @P1 IADD3 R14, P3, PT, R42.reuse, 0x280, RZ ;  /* 0x000002802a0e1810 */ /* 0x040fe40007f7e0ff */
[----:B------:R-:W-:Y:S02]  /*68f0*/  UMOV UR21, UR13 ;  /* 0x0000000d00157c82 */ /* 0x000fe40008000000 */
[----:B------:R-:W-:Y:S02]  /*6900*/  @P0 IADD3 R2, P2, PT, R42, 0x280, RZ ;  /* 0x000002802a020810 */ /* 0x000fe40007f5e0ff */
[----:B------:R-:W-:Y:S01]  /*6910*/  @P1 R2UR UR10, R14 ;  /* 0x000000000e0a12ca */ /* 0x000fe200000e0000 */
[--C-:B0-----:R-:W-:Y:S01]  /*6920*/  @P1 IMAD.X R3, RZ, RZ, R43.reuse, P3 ;  /* 0x000000ffff031224 */ /* 0x101fe200018e062b */
[----:B------:R-:W-:Y:S01]  /*6930*/  @P0 R2UR UR7, R2 ;  /* 0x00000000020702ca */ /* 0x000fe200000e0000 */
[----:B-1----:R-:W-:Y:S03]  /*6940*/  @P0 IMAD.X R0, RZ, RZ, R43, P2 ;  /* 0x000000ffff000224 */ /* 0x002fe600010e062b */
[----:B------:R-:W-:Y:S02]  /*6950*/  @P1 R2UR UR9, R3 ;  /* 0x00000000030912ca */ /* 0x000fe400000e0000 */
[----:B------:R-:W-:Y:S01]  /*6960*/  @P0 R2UR UR6, R0 ;  /* 0x00000000000602ca */ /* 0x000fe200000e0000 */
[----:B------:R-:W-:Y:S01]  /*6970*/  VIADD R0, R4, 0x1 ;  /* 0x0000000104007836 */ /* 0x000fe20000000000 */
[----:B--2---:R-:W-:Y:S03]  /*6980*/  UMOV UR22, UR14 ;  /* 0x0000000e00167c82 */ /* 0x004fe60008000000 */
[----:B------:R-:W-:Y:S01]  /*6990*/  IMAD.U32 R14, RZ, RZ, UR10 ;  /* 0x0000000aff0e7e24 */ /* 0x000fe2000f8e00ff */
[----:B------:R-:W-:Y:S01]  /*69a0*/  UMOV UR10, UR26 ;  /* 0x0000001a000a7c82 */ /* 0x000fe20008000000 */
[----:B------:R-:W-:Y:S03]  /*69b0*/  IMAD.U32 R2, RZ, RZ, UR7 ;  /* 0x00000007ff027e24 */ /* 0x000fe6000f8e00ff */
[----:B------:R-:W-:Y:S01]  /*69c0*/  @P1 R2UR UR28, R14 ;  /* 0x000000000e1c12ca */ /* 0x000fe200000e0000 */
[----:B------:R-:W-:Y:S01]  /*69d0*/  IMAD.U32 R15, RZ, RZ, UR9 ;  /* 0x00000009ff0f7e24 */ /* 0x000fe2000f8e00ff */
[----:B------:R-:W-:Y:S01]  /*69e0*/  UMOV UR9, UR17 ;  /* 0x0000001100097c82 */ /* 0x000fe20008000000 */
[----:B------:R-:W-:Y:S01]  /*69f0*/  IMAD.U32 R3, RZ, RZ, UR6 ;  /* 0x00000006ff037e24 */ /* 0x000fe2000f8e00ff */
[----:B------:R-:W-:Y:S02]  /*6a00*/  @P0 R2UR UR6, R2 ;  /* 0x00000000020602ca */ /* 0x000fe400000e0000 */
[----:B------:R-:W-:Y:S02]  /*6a10*/  @P1 R2UR UR29, R15 ;  /* 0x000000000f1d12ca */ /* 0x000fe400000e0000 */
[----:B------:R-:W-:Y:S02]  /*6a20*/  @P0 R2UR UR7, R3 ;  /* 0x00000000030702ca */ /* 0x000fe400000e0000 */
[----:B------:R-:W-:Y:S01]  /*6a30*/  ISETP.GT.U32.AND P0, PT, R93, 0x2, PT ;  /* 0x000000025d00780c */ /* 0x000fe20003f04070 */
[----:B------:R-:W-:Y:S08]  /*6a40*/  IMAD.MOV.U32 R93, RZ, RZ, R28 ;  /* 0x000000ffff5d7224 */ /* 0x000ff000078e001c */
[----:B------:R1:W-:Y:S02]  /*6a50*/  UTMALDG.5D.2CTA [UR16], [UR28], desc[URZ] ;  /* 0x0000ff101c0075b4 */ /* 0x0003e40008221000 */
[----:B------:R1:W-:Y:S02]  /*6a60*/  UTMALDG.5D.2CTA [UR8], [UR6], desc[URZ] ;  /* 0x0000ff08060075b4 */ /* 0x0003e40008221000 */
[----:B-1----:R-:W-:Y:S05]  /*6a70*/  @P0 BRA `(.L_x_74) ;  /* 0xffffffe800c40947 */ /* 0x002fea000383ffff */
.L_x_63:
[----:B------:R-:W0:Y:S02]  /*6a80*/  SYNCS.PHASECHK.TRANS64.TRYWAIT P0, [UR4+0x18], RZ ;  /* 0x000018ffff0075a7 */ /* 0x000e240008001104 */
[----:B0-----:R-:W-:Y:S05]  /*6a90*/  @!P0 BRA `(.L_x_75) ;  /* 0x0000010800788947 */ /* 0x001fea0003800000 */
.L_x_188:
[----:B------:R-:W-:-:S13]  /*6aa0*/  ISETP.NE.AND P0, PT, R13, RZ, PT ;  /* 0x000000ff0d00720c */ /* 0x000fda0003f05270 */
[----:B------:R-:W-:Y:S05]  /*6ab0*/  @P0 BRA `(.L_x_76) ;  /* 0x0000000000a00947 */ /* 0x000fea0003800000 */
[----:B------:R-:W-:-:S13]  /*6ac0*/  ELECT P0, URZ, PT ;  /* 0x0000000000ff782f */ /* 0x000fda0003800000 */
[----:B------:R-:W-:-:S04]  /*6ad0*/  @P0 MOV R0, 0x20000 ;  /* 0x0002000000000802 */ /* 0x000fc80000000f00 */
[----:B------:R1:W-:Y:S01]  /*6ae0*/  @P0 SYNCS.ARRIVE.TRANS64 RZ, [UR4+0x10], R0 ;  /* 0x00001000ffff09a7 */ /* 0x0003e20008000004 */
[----:B------:R-:W2:Y:S02]  /*6af0*/  SYNCS.PHASECHK.TRANS64.TRYWAIT P0, [UR4+0x28], RZ ;  /* 0x000028ffff0075a7 */ /* 0x000ea40008001104 */
[----:B-12---:R-:W-:Y:S05]  /*6b00*/  @!P0 BRA `(.L_x_77) ;  /* 0x0000010800708947 */ /* 0x006fea0003800000 */
.L_x_189:
[----:B------:R-:W-:Y:S02]  /*6b10*/  ELECT P0, URZ, PT ;  /* 0x0000000000ff782f */ /* 0x000fe40003800000 */
[----:B------:R-:W-:-:S11]  /*6b20*/  SHF.L.U32 R2, R27, 0x1f, RZ ;  /* 0x0000001f1b027819 */ /* 0x000fd600000006ff */
[----:B------:R-:W-:-:S04]  /*6b30*/  @P0 IMAD.MOV.U32 R0, RZ, RZ, 0x20000 ;  /* 0x00020000ff000424 */ /* 0x000fc800078e00ff */
[----:B------:R2:W-:Y:S01]  /*6b40*/  @P0 SYNCS.ARRIVE.TRANS64 RZ, [UR4+0x20], R0 ;  /* 0x00002000ffff09a7 */ /* 0x0005e20008000004 */
[----:B------:R-:W3:Y:S02]  /*6b50*/  SYNCS.PHASECHK.TRANS64.TRYWAIT P0, [UR4+0x8], R2 ;  /* 0x00000802ff0075a7 */ /* 0x000ee40008001104 */
[----:B--23--:R-:W-:Y:S05]  /*6b60*/  @!P0 BRA `(.L_x_78) ;  /* 0x00000108006c8947 */ /* 0x00cfea0003800000 */
.L_x_191:
[----:B------:R-:W-:Y:S02]  /*6b70*/  ELECT P0, URZ, PT ;  /* 0x0000000000ff782f */ /* 0x000fe40003800000 */
[----:B------:R-:W-:Y:S01]  /*6b80*/  SHF.L.U32 R26, R26, 0x1f, RZ ;  /* 0x0000001f1a1a7819 */ /* 0x000fe200000006ff */
[----:B------:R-:W-:-:S10]  /*6b90*/  IMAD.U32 R2, R25, -0x80000000, RZ ;  /* 0x8000000019027824 */ /* 0x000fd400078e00ff */
[----:B------:R-:W-:-:S04]  /*6ba0*/  @P0 IMAD.MOV.U32 R0, RZ, RZ, 0x8000 ;  /* 0x00008000ff000424 */ /* 0x000fc800078e00ff */
[----:B------:R3:W-:Y:S01]  /*6bb0*/  @P0 SYNCS.ARRIVE.TRANS64 RZ, [UR4], R0 ;  /* 0x00000000ffff09a7 */ /* 0x0007e20008000004 */
[----:B------:R-:W4:Y:S02]  /*6bc0*/  SYNCS.PHASECHK.TRANS64.TRYWAIT P0, [UR4+0x68], R26 ;  /* 0x0000681aff0075a7 */ /* 0x000f240008001104 */
[----:B---34-:R-:W-:Y:S05]  /*6bd0*/  @!P0 BRA `(.L_x_79) ;  /* 0x0000010800688947 */ /* 0x018fea0003800000 */
.L_x_193:
[----:B------:R-:W4:Y:S02]  /*6be0*/  SYNCS.PHASECHK.TRANS64.TRYWAIT P0, [UR4+0x48], R2 ;  /* 0x00004802ff0075a7 */ /* 0x000f240008001104 */
[----:B----4-:R-:W-:Y:S05]  /*6bf0*/  @!P0 BRA `(.L_x_80) ;  /* 0x0000010800788947 */ /* 0x010fea0003800000 */
.L_x_195:
[----:B------:R-:W-:Y:S02]  /*6c00*/  ELECT P0, URZ, PT ;  /* 0x0000000000ff782f */ /* 0x000fe40003800000 */
[----:B------:R-:W-:-:S11]  /*6c10*/  SHF.L.U32 R2, R23, 0x1f, RZ ;  /* 0x0000001f17027819 */ /* 0x000fd600000006ff */
[----:B------:R-:W-:-:S04]  /*6c20*/  @P0 IMAD.MOV.U32 R0, RZ, RZ, 0x8000 ;  /* 0x00008000ff000424 */ /* 0x000fc800078e00ff */
[----:B------:R4:W-:Y:S01]  /*6c30*/  @P0 SYNCS.ARRIVE.TRANS64 RZ, [UR4+0x40], R0 ;  /* 0x00004000ffff09a7 */ /* 0x0009e20008000004 */
[----:B------:R-:W5:Y:S02]  /*6c40*/  SYNCS.PHASECHK.TRANS64.TRYWAIT P0, [UR4+0x58], R2 ;  /* 0x00005802ff0075a7 */ /* 0x000f640008001104 */
[----:B----45:R-:W-:Y:S05]  /*6c50*/  @!P0 BRA `(.L_x_81) ;  /* 0x0000010800788947 */ /* 0x030fea0003800000 */
.L_x_197:
[----:B------:R-:W-:Y:S02]  /*6c60*/  ELECT P0, URZ, PT ;  /* 0x0000000000ff782f */ /* 0x000fe40003800000 */
[----:B------:R-:W-:Y:S01]  /*6c70*/  SHF.L.U32 R24, R24, 0x1f, RZ ;  /* 0x0000001f18187819 */ /* 0x000fe200000006ff */
[----:B------:R-:W-:-:S10]  /*6c80*/  IMAD.U32 R22, R22, -0x80000000, RZ ;  /* 0x8000000016167824 */ /* 0x000fd400078e00ff */
[----:B------:R-:W-:-:S04]  /*6c90*/  @P0 IMAD.MOV.U32 R0, RZ, RZ, 0x8000 ;  /* 0x00008000ff000424 */ /* 0x000fc800078e00ff */
[----:B------:R4:W-:Y:S01]  /*6ca0*/  @P0 SYNCS.ARRIVE.TRANS64 RZ, [UR4+0x50], R0 ;  /* 0x00005000ffff09a7 */ /* 0x0009e20008000004 */
[----:B------:R-:W5:Y:S02]  /*6cb0*/  SYNCS.PHASECHK.TRANS64.TRYWAIT P0, [UR4+0x78], R24 ;  /* 0x00007818ff0075a7 */ /* 0x000f640008001104 */
[----:B----45:R-:W-:Y:S05]  /*6cc0*/  @!P0 BRA `(.L_x_82) ;  /* 0x0000010800748947 */ /* 0x030fea0003800000 */
.L_x_199:
[----:B------:R-:W5:Y:S02]  /*6cd0*/  SYNCS.PHASECHK.TRANS64.TRYWAIT P0, [UR4+0x38], R22 ;  /* 0x00003816ff0075a7 */ /* 0x000f640008001104 */
[----:B-----5:R-:W-:Y:S05]  /*6ce0*/  @!P0 BRA `(.L_x_83) ;  /* 0x0000010800848947 */ /* 0x020fea0003800000 */
.L_x_201:
[----:B------:R-:W-:-:S13]  /*6cf0*/  ELECT P0, URZ, PT ;  /* 0x0000000000ff782f */ /* 0x000fda0003800000 */
[----:B------:R-:W-:Y:S05]  /*6d00*/  @!P0 BRA `(.L_x_84) ;  /* 0x000000f800e08947 */ /* 0x000fea0003800000 */
[----:B------:R-:W-:-:S04]  /*6d10*/  HFMA2 R0, -RZ, RZ, 0, -0.0 ;  /* 0x00008000ff007431 */ /* 0x000fc800000001ff */
[----:B------:R0:W-:Y:S01]  /*6d20*/  SYNCS.ARRIVE.TRANS64 RZ, [UR4+0x30], R0 ;  /* 0x00003000ffff79a7 */ /* 0x0001e20008000004 */
[----:B------:R-:W-:Y:S05]  /*6d30*/  BRA `(.L_x_84) ;  /* 0x000000f800d47947 */ /* 0x000fea0003800000 */
.L_x_76:
[----:B------:R-:W1:Y:S01]  /*6d40*/  SYNCS.PHASECHK.TRANS64.TRYWAIT P0, [UR4+0x28], RZ ;  /* 0x000028ffff0075a7 */ /* 0x000e620008001104 */
[----:B------:R-:W-:Y:S01]  /*6d50*/  SHF.L.U32 R2, R27, 0x1f, RZ ;  /* 0x0000001f1b027819 */ /* 0x000fe200000006ff */
[----:B-1----:R-:W-:Y:S06]  /*6d60*/  @!P0 BRA `(.L_x_85) ;  /* 0x00000108007c8947 */ /* 0x002fec0003800000 */
.L_x_202:
[----:B------:R-:W2:Y:S01]  /*6d70*/  SYNCS.PHASECHK.TRANS64.TRYWAIT P0, [UR4+0x8], R2 ;  /* 0x00000802ff0075a7 */ /* 0x000ea20008001104 */
[----:B------:R-:W-:Y:S01]  /*6d80*/  SHF.L.U32 R26, R26, 0x1f, RZ ;  /* 0x0000001f1a1a7819 */ /* 0x000fe200000006ff */
[----:B--2---:R-:W-:Y:S06]  /*6d90*/  @!P0 BRA `(.L_x_86) ;  /* 0x0000010800848947 */ /* 0x004fec0003800000 */
.L_x_204:
[----:B------:R-:W3:Y:S01]  /*6da0*/  SYNCS.PHASECHK.TRANS64.TRYWAIT P0, [UR4+0x68], R26 ;  /* 0x0000681aff0075a7 */ /* 0x000ee20008001104 */
[----:B------:R-:W-:Y:S01]  /*6db0*/  SHF.L.U32 R4, R25, 0x1f, RZ ;  /* 0x0000001f19047819 */ /* 0x000fe200000006ff */
[----:B---3--:R-:W-:Y:S06]  /*6dc0*/  @!P0 BRA `(.L_x_87) ;  /* 0x0000010800908947 */ /* 0x008fec0003800000 */
.L_x_206:
[----:B------:R-:W4:Y:S01]  /*6dd0*/  SYNCS.PHASECHK.TRANS64.TRYWAIT P0, [UR4+0x48], R4 ;  /* 0x00004804ff0075a7 */ /* 0x000f220008001104 */
[----:B------:R-:W-:Y:S01]  /*6de0*/  SHF.L.U32 R2, R23, 0x1f, RZ ;  /* 0x0000001f17027819 */ /* 0x000fe200000006ff */
[----:B----4-:R-:W-:Y:S06]  /*6df0*/  @!P0 BRA `(.L_x_88) ;  /* 0x00000108009c8947 */ /* 0x010fec0003800000 */
.L_x_208:
[----:B------:R-:W5:Y:S01]  /*6e00*/  SYNCS.PHASECHK.TRANS64.TRYWAIT P0, [UR4+0x58], R2 ;  /* 0x00005802ff0075a7 */ /* 0x000f620008001104 */
[----:B------:R-:W-:Y:S01]  /*6e10*/  SHF.L.U32 R24, R24, 0x1f, RZ ;  /* 0x0000001f18187819 */ /* 0x000fe200000006ff */
[----:B-----5:R-:W-:Y:S06]  /*6e20*/  @!P0 BRA `(.L_x_89) ;  /* 0x0000010800a88947 */ /* 0x020fec0003800000 */
.L_x_210:
[----:B------:R-:W5:Y:S01]  /*6e30*/  SYNCS.PHASECHK.TRANS64.TRYWAIT P0, [UR4+0x78], R24 ;  /* 0x00007818ff0075a7 */ /* 0x000f620008001104 */
[----:B------:R-:W-:-:S04]  /*6e40*/  SHF.L.U32 R2, R22, 0x1f, RZ ;  /* 0x0000001f16027819 */ /* 0x000fc800000006ff */
[----:B--2---:R-:W-:Y:S01]  /*6e50*/  MOV R3, R2 ;  /* 0x0000000200037202 */ /* 0x004fe20000000f00 */
[----:B-----5:R-:W-:Y:S06]  /*6e60*/  @!P0 BRA `(.L_x_90) ;  /* 0x0000010800b08947 */ /* 0x020fec0003800000 */
.L_x_212:
[----:B------:R0:W1:Y:S02]  /*6e70*/  SYNCS.PHASECHK.TRANS64.TRYWAIT P0, [R34+URZ+0x38], R3 ;  /* 0x00003803220075a7 */ /* 0x00006400080011ff */
[----:B-1----:R-:W-:Y:S05]  /*6e80*/  @!P0 NANOSLEEP.SYNCS 0x989680 ;  /* 0x009896800000895d */ /* 0x002fea0003900000 */
[----:B------:R-:W1:Y:S02]  /*6e90*/  @!P0 SYNCS.PHASECHK.TRANS64 P0, [R34+URZ+0x38], R3 ;  /* 0x00003803220085a7 */ /* 0x000e6400080010ff */
[----:B-1----:R-:W-:Y:S05]  /*6ea0*/  @P0 BRA `(.L_x_84) ;  /* 0x000000f800780947 */ /* 0x002fea0003800000 */
.L_x_91:
[----:B-1----:R1:W0:Y:S02]  /*6eb0*/  SYNCS.PHASECHK.TRANS64.TRYWAIT P0, [R34+URZ+0x38], R3 ;  /* 0x00003803220075a7 */ /* 0x00222400080011ff */
[----:B0-----:R-:W-:Y:S05]  /*6ec0*/  @!P0 NANOSLEEP.SYNCS 0x989680 ;  /* 0x009896800000895d */ /* 0x001fea0003900000 */
[----:B------:R-:W0:Y:S02]  /*6ed0*/  @!P0 SYNCS.PHASECHK.TRANS64 P0, [R34+URZ+0x38], R3 ;  /* 0x00003803220085a7 */ /* 0x000e2400080010ff */
[----:B0-----:R-:W-:Y:S05]  /*6ee0*/  @!P0 BRA `(.L_x_91) ;  /* 0xfffffffc00f08947 */ /* 0x001fea000383ffff */
[----:B------:R-:W-:Y:S05]  /*6ef0*/  BRA `(.L_x_84) ;  /* 0x000000f800647947 */ /* 0x000fea0003800000 */
.L_x_48:
[----:B------:R-:W2:Y:S01]  /*6f00*/  LDL R0, [R1+0xec] ;  /* 0x0000ec0001007983 */ /* 0x000ea20000100800 */
[----:B------:R-:W-:Y:S02]  /*6f10*/  UIADD3 UR11, UPT, UPT, UR5, 0x120, URZ ;  /* 0x00000120050b7890 */ /* 0x000fe4000fffe0ff */
[----:B------:R-:W-:Y:S02]  /*6f20*/  UIADD3 UR10, UPT, UPT, UR5, 0x80, URZ ;  /* 0x00000080050a7890 */ /* 0x000fe4000fffe0ff */
[----:B------:R-:W-:Y:S01]  /*6f30*/  UIADD3 UR4, UPT, UPT, UR5, 0x100, URZ ;  /* 0x0000010005047890 */ /* 0x000fe2000fffe0ff */
[----:B--2---:R-:W-:-:S13]  /*6f40*/  ISETP.NE.AND P0, PT, R0, 0x8, PT ;  /* 0x000000080000780c */ /* 0x004fda0003f05270 */
[----:B------:R-:W-:Y:S05]  /*6f50*/  @P0 BRA `(.L_x_92) ;  /* 0x0000009800a40947 */ /* 0x000fea0003800000 */
.L_x_93:
[----:B------:R-:W-:-:S08]  /*6f60*/  NOP ;  /* 0x0000000000007918 */ /* 0x000fd00000000000 */
[----:B------:R-:W0:Y:S02]  /*6f70*/  USETMAXREG.TRY_ALLOC.CTAPOOL UP0, 0x80 ;  /* 0x00000080000079c8 */ /* 0x000e240008000600 */
[----:B0-----:R-:W-:Y:S05]  /*6f80*/  BRA.U !UP0, `(.L_x_93) ;  /* 0xfffffffd08f47547 */ /* 0x001fea000b83ffff */
[----:B------:R-:W2:Y:S01]  /*6f90*/  LDL R2, [R1+0x80] ;  /* 0x0000800001027983 */ /* 0x000ea20000100800 */
[----:B------:R-:W-:Y:S01]  /*6fa0*/  IMAD.MOV.U32 R3, RZ, RZ, 0x1 ;  /* 0x00000001ff037424 */ /* 0x000fe200078e00ff */
[C---:B------:R-:W-:Y:S02]  /*6fb0*/  ISETP.NE.AND P1, PT, R15.reuse, RZ, PT ;  /* 0x000000ff0f00720c */ /* 0x040fe40003f25270 */
[----:B------:R-:W-:-:S04]  /*6fc0*/  ISETP.NE.AND P0, PT, R15, RZ, PT ;  /* 0x000000ff0f00720c */ /* 0x000fc80003f05270 */
[----:B------:R-:W-:Y:S02]  /*6fd0*/  SEL R92, RZ, 0x1, P0 ;  /* 0x00000001ff5c7807 */ /* 0x000fe40000000000 */
[----:B--2---:R-:W-:-:S04]  /*6fe0*/  LEA.HI R0, R2, R2, RZ, 0x1 ;  /* 0x0000000202007211 */ /* 0x004fc800078f08ff */
[----:B------:R-:W-:-:S05]  /*6ff0*/  LOP3.LUT R0, R0, 0xfffffffe, RZ, 0xc0, !PT ;  /* 0xfffffffe00007812 */ /* 0x000fca00078ec0ff */
[----:B------:R-:W-:-:S05]  /*7000*/  IMAD.IADD R2, R2, 0x1, -R0 ;  /* 0x0000000102027824 */ /* 0x000fca00078e0a00 */
[----:B------:R-:W-:Y:S01]  /*7010*/  LOP3.LUT R0, R2, 0x1, RZ, 0x3c, !PT ;  /* 0x0000000102007812 */ /* 0x000fe200078e3cff */
[----:B------:R0:W-:Y:S03]  /*7020*/  STL [R1+0xe8], R2 ;  /* 0x0000e80201007387 */ /* 0x0001e60000100800 */
[C---:B------:R-:W-:Y:S02]  /*7030*/  SHF.L.U32 R0, R3.reuse, R0, RZ ;  /* 0x0000000003007219 */ /* 0x040fe400000006ff */
[----:B0-----:R-:W-:Y:S02]  /*7040*/  SHF.L.U32 R2, R3, R2, RZ ;  /* 0x0000000203027219 */ /* 0x001fe400000006ff */
[----:B------:R-:W-:Y:S02]  /*7050*/  SEL R3, RZ, 0x1, !P1 ;  /* 0x00000001ff037807 */ /* 0x000fe40004800000 */
[----:B------:R-:W-:-:S03]  /*7060*/  LOP3.LUT R21, R0, R2, RZ, 0xfc, !PT ;  /* 0x0000000200157212 */ /* 0x000fc600078efcff */
[----:B------:R0:W-:Y:S01]  /*7070*/  STL [R1+0xf0], R3 ;  /* 0x0000f00301007387 */ /* 0x0001e20000100800 */
[----:B------:R-:W-:Y:S05]  /*7080*/  @P1 BRA `(.L_x_94) ;  /* 0x0000003400441947 */ /* 0x000fea0003800000 */
[----:B0-----:R-:W0:Y:S01]  /*7090*/  S2R R3, SR_CgaCtaId ;  /* 0x0000000000037919 */ /* 0x001e220000008800 */
[----:B------:R-:W-:Y:S01]  /*70a0*/  MOV R10, 0x400 ;  /* 0x00000400000a7802 */ /* 0x000fe20000000f00 */
[----:B------:R-:W-:Y:S01]  /*70b0*/  IMAD.MOV.U32 R59, RZ, RZ, -0x80000000 ;  /* 0x80000000ff3b7424 */ /* 0x000fe200078e00ff */
[----:B------:R-:W-:Y:S01]  /*70c0*/  SEL R2, RZ, 0x4000, P3 ;  /* 0x00004000ff027807 */ /* 0x000fe20001800000 */
[----:B------:R-:W-:-:S05]  /*70d0*/  IMAD.MOV.U32 R58, RZ, RZ, 0x10102010 ;  /* 0x10102010ff3a7424 */ /* 0x000fca00078e00ff */
[----:B------:R-:W-:-:S05]  /*70e0*/  SEL R0, R58, 0x10100010, !P2 ;  /* 0x101000103a007807 */ /* 0x000fca0005000000 */
[----:B------:R-:W-:-:S05]  /*70f0*/  IMAD.IADD R8, R2, 0x1, R0 ;  /* 0x0000000102087824 */ /* 0x000fca00078e0200 */
[----:B------:R-:W-:Y:S02]  /*7100*/  R2UR UR14, R8 ;  /* 0x00000000080e72ca */ /* 0x000fe400000e0000 */
[----:B0-----:R-:W-:Y:S01]  /*7110*/  LEA R10, R3, R10, 0x18 ;  /* 0x0000000a030a7211 */ /* 0x001fe200078ec0ff */
[----:B------:R0:W-:Y:S03]  /*7120*/  STL [R1+0x80], R3 ;  /* 0x0000800301007387 */ /* 0x0001e60000100800 */
[----:B------:R-:W1:Y:S07]  /*7130*/  SYNCS.PHASECHK.TRANS64.TRYWAIT P0, [R10+URZ+0x88], R59 ;  /* 0x0000883b0a0075a7 */ /* 0x000e6e00080011ff */
[----:B0-----:R-:W-:Y:S01]  /*7140*/  IMAD.U32 R3, RZ, RZ, UR14 ;  /* 0x0000000eff037e24 */ /* 0x001fe2000f8e00ff */
[----:B-1----:R-:W-:Y:S06]  /*7150*/  @!P0 BRA `(.L_x_95) ;  /* 0x00000108000c8947 */ /* 0x002fec0003800000 */
.L_x_214:
[----:B------:R-:W1:Y:S02]  /*7160*/  SYNCS.PHASECHK.TRANS64.TRYWAIT P0, [R10+URZ+0x10], RZ ;  /* 0x000010ff0a0075a7 */ /* 0x000e6400080011ff */
[----:B-1----:R-:W-:Y:S05]  /*7170*/  @!P0 BRA `(.L_x_96) ;  /* 0x0000010800208947 */ /* 0x002fea0003800000 */
.L_x_215:
[----:B------:R-:W2:Y:S02]  /*7180*/  SYNCS.PHASECHK.TRANS64.TRYWAIT P0, [R10+URZ], RZ ;  /* 0x000000ff0a0075a7 */ /* 0x000ea400080011ff */
[----:B--2---:R-:W-:Y:S05]  /*7190*/  @!P0 BRA `(.L_x_97) ;  /* 0x00000108002c8947 */ /* 0x004fea0003800000 */
.L_x_216:
[----:B------:R-:W-:Y:S01]  /*71a0*/  ELECT P0, URZ, PT ;  /* 0x0000000000ff782f */ /* 0x000fe20003800000 */
[----:B------:R-:W-:Y:S01]  /*71b0*/  VIADD R0, R13, 0x306 ;  /* 0x000003060d007836 */ /* 0x000fe20000000000 */
[----:B------:R-:W-:Y:S02]  /*71c0*/  R2UR UR14, R8 ;  /* 0x00000000080e72ca */ /* 0x000fe400000e0000 */
[----:B------:R-:W-:Y:S02]  /*71d0*/  MOV.SPILL R49, UR11 ;  /* 0x0000000b00317c02 */ /* 0x000fe40009000f00 */
[----:B------:R-:W-:Y:S02]  /*71e0*/  R2UR UR16, R0 ;  /* 0x00000000001072ca */ /* 0x000fe400000e0000 */
[----:B------:R-:W-:Y:S02]  /*71f0*/  MOV.SPILL R48, UR10 ;  /* 0x0000000a00307c02 */ /* 0x000fe40009000f00 */
[----:B------:R-:W-:-:S02]  /*7200*/  MOV.SPILL R51, UR13 ;  /* 0x0000000d00337c02 */ /* 0x000fc40009000f00 */
[----:B------:R-:W-:Y:S01]  /*7210*/  MOV.SPILL R50, UR12 ;  /* 0x0000000c00327c02 */ /* 0x000fe20009000f00 */
[----:B------:R-:W-:Y:S01]  /*7220*/  @P0 IMAD.MOV.U32 R2, RZ, RZ, RZ ;  /* 0x000000ffff020224 */ /* 0x000fe200078e00ff */
[----:B------:R-:W-:Y:S01]  /*7230*/  @P0 R2UR UR61, R3 ;  /* 0x00000000033d02ca */ /* 0x000fe200000e0000 */
[----:B------:R-:W-:Y:S01]  /*7240*/  IMAD.U32 R3, RZ, RZ, UR14 ;  /* 0x0000000eff037e24 */ /* 0x000fe2000f8e00ff */
[----:B------:R-:W-:Y:S02]  /*7250*/  MOV.SPILL R47, UR9 ;  /* 0x00000009002f7c02 */ /* 0x000fe40009000f00 */
[----:B------:R-:W-:Y:S01]  /*7260*/  @P0 R2UR UR60, R2 ;  /* 0x00000000023c02ca */ /* 0x000fe200000e0000 */
[----:B------:R-:W-:Y:S01]  /*7270*/  VIADD R2, R9, 0xc06 ;  /* 0x00000c0609027836 */ /* 0x000fe20000000000 */
[----:B------:R-:W-:Y:S01]  /*7280*/  ELECT P0, URZ, PT ;  /* 0x0000000000ff782f */ /* 0x000fe20003800000 */
[----:B------:R-:W-:Y:S01]  /*7290*/  IMAD.U32 R6, RZ, RZ, UR16 ;  /* 0x00000010ff067e24 */ /* 0x000fe2000f8e00ff */
[----:B------:R-:W-:-:S02]  /*72a0*/  MOV.SPILL R46, UR8 ;  /* 0x00000008002e7c02 */ /* 0x000fc40009000f00 */
[----:B------:R-:W-:Y:S02]  /*72b0*/  R2UR UR15, R2 ;  /* 0x00000000020f72ca */ /* 0x000fe400000e0000 */
[----:B------:R-:W-:Y:S02]  /*72c0*/  MOV.SPILL R45, UR7 ;  /* 0x00000007002d7c02 */ /* 0x000fe40009000f00 */
[----:B------:R-:W-:Y:S02]  /*72d0*/  MOV.SPILL R44, UR6 ;  /* 0x00000006002c7c02 */ /* 0x000fe40009000f00 */
[----:B------:R-:W-:Y:S01]  /*72e0*/  MOV.SPILL R57, UR63 ;  /* 0x0000003f00397c02 */ /* 0x000fe20009000f00 */
[----:B------:R-:W-:Y:S01]  /*72f0*/  UTCHMMA.2CTA gdesc[UR66], gdesc[UR64], tmem[UR4], tmem[UR60], idesc[UR61], !UPT ;  /* 0x00ff3c40420075ea */ /* 0x000fe2000fa00004 */
[----:B------:R-:W-:Y:S01]  /*7300*/  MOV.SPILL R56, UR62 ;  /* 0x0000003e00387c02 */ /* 0x000fe20009000f00 */
[----:B------:R-:W-:Y:S01]  /*7310*/  @P0 IMAD.MOV.U32 R7, RZ, RZ, 0x40004040 ;  /* 0x40004040ff070424 */ /* 0x000fe200078e00ff */
[----:B------:R-:W-:Y:S01]  /*7320*/  @P0 R2UR UR34, R6 ;  /* 0x00000000062202ca */ /* 0x000fe200000e0000 */
[----:B0-----:R-:W-:Y:S01]  /*7330*/  @P0 IMAD.MOV.U32 R5, RZ, RZ, 0x40004040 ;  /* 0x40004040ff050424 */ /* 0x001fe200078e00ff */
[----:B------:R-:W-:Y:S01]  /*7340*/  @P0 R2UR UR21, R3 ;  /* 0x00000000031502ca */ /* 0x000fe200000e0000 */
[----:B------:R-:W-:Y:S01]  /*7350*/  IMAD.U32 R4, RZ, RZ, UR15 ;  /* 0x0000000fff047e24 */ /* 0x000fe2000f8e00ff */
[----:B------:R-:W-:Y:S01]  /*7360*/  @P0 R2UR UR35, R7 ;  /* 0x00000000072302ca */ /* 0x000fe200000e0000 */
[----:B------:R-:W-:Y:S01]  /*7370*/  @P0 IMAD.MOV.U32 R2, RZ, RZ, RZ ;  /* 0x000000ffff020224 */ /* 0x000fe200078e00ff */
[----:B------:R-:W-:-:S02]  /*7380*/  @P0 R2UR UR33, R5 ;  /* 0x00000000052102ca */ /* 0x000fc400000e0000 */
[----:B------:R-:W-:Y:S02]  /*7390*/  @P0 R2UR UR32, R4 ;  /* 0x00000000042002ca */ /* 0x000fe400000e0000 */
[----:B------:R-:W-:Y:S02]  /*73a0*/  @P0 R2UR UR20, R2 ;  /* 0x00000000021402ca */ /* 0x000fe400000e0000 */
[----:B------:R-:W-:Y:S02]  /*73b0*/  ELECT P0, URZ, PT ;  /* 0x0000000000ff782f */ /* 0x000fe40003800000 */
[----:B------:R-:W-:Y:S02]  /*73c0*/  MOV.SPILL R55, UR59 ;  /* 0x0000003b00377c02 */ /* 0x000fe40009000f00 */
[----:B------:R-:W-:Y:S02]  /*73d0*/  MOV.SPILL R42, UR34 ;  /* 0x00000022002a7c02 */ /* 0x000fe40009000f00 */
[----:B------:R-:W-:-:S02]  /*73e0*/  MOV.SPILL R39, UR21 ;  /* 0x0000001500277c02 */ /* 0x000fc40009000f00 */
[----:B------:R-:W-:Y:S02]  /*73f0*/  MOV.SPILL R43, UR35 ;  /* 0x00000023002b7c02 */ /* 0x000fe40009000f00 */
[----:B------:R-:W-:Y:S02]  /*7400*/  MOV.SPILL R41, UR33 ;  /* 0x0000002100297c02 */ /* 0x000fe40009000f00 */
[----:B------:R-:W-:Y:S01]  /*7410*/  MOV.SPILL R40, UR32 ;  /* 0x0000002000287c02 */ /* 0x000fe20009000f00 */
[----:B------:R-:W-:Y:S01]  /*7420*/  @P0 VIADD R2, R10, 0x8 ;  /* 0x000000080a020836 */ /* 0x000fe20000000000 */
[----:B------:R-:W-:Y:S02]  /*7430*/  @P0 LOP3.LUT R0, R21, 0xffff, RZ, 0xc0, !PT ;  /* 0x0000ffff15000812 */ /* 0x000fe400078ec0ff */
[----:B------:R-:W-:Y:S02]  /*7440*/  MOV.SPILL R38, UR20 ;  /* 0x0000001400267c02 */ /* 0x000fe40009000f00 */
[----:B------:R-:W-:-:S02]  /*7450*/  @P0 R2UR UR19, R2 ;  /* 0x00000000021302ca */ /* 0x000fc400000e0000 */
[----:B------:R-:W-:Y:S02]  /*7460*/  @P0 R2UR UR18, R0 ;  /* 0x00000000001202ca */ /* 0x000fe400000e0000 */
[----:B------:R-:W-:Y:S02]  /*7470*/  ELECT P0, URZ, PT ;  /* 0x0000000000ff782f */ /* 0x000fe40003800000 */
[----:B------:R-:W-:Y:S02]  /*7480*/  MOV.SPILL R54, UR58 ;  /* 0x0000003a00367c02 */ /* 0x000fe40009000f00 */
[----:B------:R-:W-:Y:S02]  /*7490*/  MOV.SPILL R53, UR57 ;  /* 0x0000003900357c02 */ /* 0x000fe40009000f00 */
[----:B------:R-:W-:-:S03]  /*74a0*/  MOV.SPILL R52, UR56 ;  /* 0x0000003800347c02 */ /* 0x000fc60009000f00 */
[----:B------:R-:W-:Y:S02]  /*74b0*/  MOV.SPILL R37, UR19 ;  /* 0x0000001300257c02 */ /* 0x000fe40009000f00 */
[----:B------:R-:W-:Y:S02]  /*74c0*/  MOV.SPILL R34, UR18 ;  /* 0x0000001200227c02 */ /* 0x000fe40009000f00 */
[----:B------:R-:W-:-:S05]  /*74d0*/  @P0 VIADD R0, R10, 0x80 ;  /* 0x000000800a000836 */ /* 0x000fca0000000000 */
[----:B------:R-:W-:Y:S02]  /*74e0*/  @P0 R2UR UR17, R0 ;  /* 0x00000000001102ca */ /* 0x000fe400000e0000 */
[----:B------:R-:W-:-:S11]  /*74f0*/  ELECT P0, URZ, PT ;  /* 0x0000000000ff782f */ /* 0x000fd60003800000 */
[----:B------:R-:W-:Y:S02]  /*7500*/  MOV.SPILL R20, UR17 ;  /* 0x0000001100147c02 */ /* 0x000fe40009000f00 */
[----:B------:R-:W-:Y:S01]  /*7510*/  @P0 VIADD R2, R13, 0x2 ;  /* 0x000000020d020836 */ /* 0x000fe20000000000 */
[----:B------:R-:W-:Y:S01]  /*7520*/  @P0 R2UR UR31, R3 ;  /* 0x00000000031f02ca */ /* 0x000fe200000e0000 */
[----:B------:R-:W-:Y:S02]  /*7530*/  @P0 VIADD R0, R9, 0x2 ;  /* 0x0000000209000836 */ /* 0x000fe40000000000 */
[----:B------:R-:W-:Y:S01]  /*7540*/  @P0 IMAD.MOV.U32 R7, RZ, RZ, 0x40004040 ;  /* 0x40004040ff070424 */ /* 0x000fe200078e00ff */
[----:B------:R-:W-:Y:S01]  /*7550*/  @P0 R2UR UR16, R2 ;  /* 0x00000000021002ca */ /* 0x000fe200000e0000 */
[----:B------:R-:W-:Y:S01]  /*7560*/  @P0 IMAD.MOV.U32 R2, RZ, RZ, RZ ;  /* 0x000000ffff020224 */ /* 0x000fe200078e00ff */
[----:B------:R-:W-:Y:S01]  /*7570*/  @P0 R2UR UR15, R0 ;  /* 0x00000000000f02ca */ /* 0x000fe200000e0000 */
[----:B------:R-:W-:Y:S01]  /*7580*/  @P0 IMAD.MOV.U32 R5, RZ, RZ, 0x40004040 ;  /* 0x40004040ff050424 */ /* 0x000fe200078e00ff */
[----:B------:R-:W-:-:S02]  /*7590*/  @P0 R2UR UR55, R7 ;  /* 0x00000000073702ca */ /* 0x000fc400000e0000 */
[----:B------:R-:W-:Y:S02]  /*75a0*/  @P0 R2UR UR30, R2 ;  /* 0x00000000021e02ca */ /* 0x000fe400000e0000 */
[----:B------:R-:W-:-:S05]  /*75b0*/  @P0 R2UR UR53, R5 ;  /* 0x00000000053502ca */ /* 0x000fca00000e0000 */
[----:B------:R-:W-:Y:S02]  /*75c0*/  IMAD.U32 R6, RZ, RZ, UR16 ;  /* 0x00000010ff067e24 */ /* 0x000fe4000f8e00ff */
[----:B------:R-:W-:-:S03]  /*75d0*/  IMAD.U32 R4, RZ, RZ, UR15 ;  /* 0x0000000fff047e24 */ /* 0x000fc6000f8e00ff */
[----:B------:R-:W-:Y:S02]  /*75e0*/  @P0 R2UR UR54, R6 ;  /* 0x00000000063602ca */ /* 0x000fe400000e0000 */
[----:B------:R-:W-:Y:S02]  /*75f0*/  @P0 R2UR UR52, R4 ;  /* 0x00000000043402ca */ /* 0x000fe400000e0000 */
[----:B------:R-:W-:-:S11]  /*7600*/  ELECT P0, URZ, PT ;  /* 0x0000000000ff782f */ /* 0x000fd60003800000 */
[----:B------:R-:W-:Y:S02]  /*7610*/  UTCHMMA.2CTA gdesc[UR52], gdesc[UR54], tmem[UR4], tmem[UR30], idesc[UR31], UPT ;  /* 0x00ff1e36340075ea */ /* 0x000fe4000ba00004 */
        /* <DEDUP_REMOVED lines=33> */
[----:B------:R0:W-:Y:S02]  /*7830*/  UTCHMMA.2CTA gdesc[UR44], gdesc[UR46], tmem[UR4], tmem[UR26], idesc[UR27], UPT ;  /* 0x00ff1a2e2c0075ea */ /* 0x0001e4000ba00004 */
        /* <DEDUP_REMOVED lines=63> */
[----:B------:R-:W-:Y:S02]  /*7c30*/  IMAD.U32 R4, RZ, RZ, UR15 ;  /* 0x0000000fff047e24 */ /* 0x000fe4000f8e00ff */
[----:B------:R-:W-:Y:S01]  /*7c40*/  UMOV UR15, UR11 ;  /* 0x0000000b000f7c82 */ /* 0x000fe20008000000 */
[----:B------:R-:W-:Y:S02]  /*7c50*/  @P0 R2UR UR10, R6 ;  /* 0x00000000060a02ca */ /* 0x000fe400000e0000 */
[----:B------:R-:W-:Y:S02]  /*7c60*/  @P0 R2UR UR76, R4 ;  /* 0x00000000044c02ca */ /* 0x000fe400000e0000 */
[----:B------:R-:W-:-:S13]  /*7c70*/  ELECT P0, URZ, PT ;  /* 0x0000000000ff782f */ /* 0x000fda0003800000 */
[----:B------:R-:W-:Y:S02]  /*7c80*/  @P0 VIADD R0, R13, 0x200 ;  /* 0x000002000d000836 */ /* 0x000fe40000000000 */
[----:B------:R-:W-:Y:S02]  /*7c90*/  @P0 IMAD.MOV.U32 R2, RZ, RZ, RZ ;  /* 0x000000ffff020224 */ /* 0x000fe400078e00ff */
[----:B------:R-:W-:Y:S01]  /*7ca0*/  @P0 IMAD.MOV.U32 R7, RZ, RZ, 0x40004040 ;  /* 0x40004040ff070424 */ /* 0x000fe200078e00ff */
[----:B------:R-:W-:Y:S01]  /*7cb0*/  @P0 R2UR UR14, R0 ;  /* 0x00000000000e02ca */ /* 0x000fe200000e0000 */
[----:B------:R-:W-:Y:S01]  /*7cc0*/  @P0 VIADD R0, R9, 0x800 ;  /* 0x0000080009000836 */ /* 0x000fe20000000000 */
[----:B------:R-:W-:Y:S01]  /*7cd0*/  @P0 R2UR UR12, R2 ;  /* 0x00000000020c02ca */ /* 0x000fe200000e0000 */
[----:B------:R-:W-:Y:S01]  /*7ce0*/  @P0 IMAD.MOV.U32 R5, RZ, RZ, 0x40004040 ;  /* 0x40004040ff050424 */ /* 0x000fe200078e00ff */
[----:B------:R-:W-:-:S04]  /*7cf0*/  @P0 R2UR UR9, R7 ;  /* 0x00000000070902ca */ /* 0x000fc800000e0000 */
[----:B------:R-:W-:-:S05]  /*7d00*/  @P0 R2UR UR7, R5 ;  /* 0x00000000050702ca */ /* 0x000fca00000e0000 */
[----:B------:R-:W-:Y:S01]  /*7d10*/  IMAD.U32 R6, RZ, RZ, UR14 ;  /* 0x0000000eff067e24 */ /* 0x000fe2000f8e00ff */
[----:B------:R-:W-:Y:S01]  /*7d20*/  @P0 R2UR UR14, R0 ;  /* 0x00000000000e02ca */ /* 0x000fe200000e0000 */
[----:B------:R-:W-:Y:S02]  /*7d30*/  IMAD.U32 R28, RZ, RZ, UR12 ;  /* 0x0000000cff1c7e24 */ /* 0x000fe4000f8e00ff */
[----:B------:R-:W-:Y:S01]  /*7d40*/  IMAD.U32 R33, RZ, RZ, UR9 ;  /* 0x00000009ff217e24 */ /* 0x000fe2000f8e00ff */
[----:B------:R-:W-:Y:S02]  /*7d50*/  @P0 R2UR UR8, R6 ;  /* 0x00000000060802ca */ /* 0x000fe400000e0000 */
[----:B0-----:R-:W-:Y:S01]  /*7d60*/  R2UR UR46, R28 ;  /* 0x000000001c2e72ca */ /* 0x001fe200000e0000 */
[----:B------:R-:W-:Y:S01]  /*7d70*/  IMAD.U32 R31, RZ, RZ, UR7 ;  /* 0x00000007ff1f7e24 */ /* 0x000fe2000f8e00ff */
[----:B------:R-:W-:-:S04]  /*7d80*/  R2UR UR27, R33 ;  /* 0x00000000211b72ca */ /* 0x000fc800000e0000 */
[----:B------:R-:W-:Y:S01]  /*7d90*/  R2UR UR49, R31 ;  /* 0x000000001f3172ca */ /* 0x000fe200000e0000 */
[----:B------:R-:W-:Y:S01]  /*7da0*/  IMAD.U32 R4, RZ, RZ, UR14 ;  /* 0x0000000eff047e24 */ /* 0x000fe2000f8e00ff */
[----:B------:R-:W-:-:S03]  /*7db0*/  R2UR UR14, R8 ;  /* 0x00000000080e72ca */ /* 0x000fc600000e0000 */
[----:B------:R-:W-:Y:S01]  /*7dc0*/  IMAD.U32 R32, RZ, RZ, UR8 ;  /* 0x00000008ff207e24 */ /* 0x000fe2000f8e00ff */
[----:B------:R-:W-:-:S04]  /*7dd0*/  @P0 R2UR UR6, R4 ;  /* 0x00000000040602ca */ /* 0x000fc800000e0000 */
[----:B------:R-:W-:-:S05]  /*7de0*/  R2UR UR26, R32 ;  /* 0x00000000201a72ca */ /* 0x000fca00000e0000 */
[----:B------:R-:W-:-:S04]  /*7df0*/  IMAD.U32 R3, RZ, RZ, UR14 ;  /* 0x0000000eff037e24 */ /* 0x000fc8000f8e00ff */
[----:B------:R-:W-:Y:S01]  /*7e00*/  IMAD.U32 R30, RZ, RZ, UR6 ;  /* 0x00000006ff1e7e24 */ /* 0x000fe2000f8e00ff */
[----:B------:R-:W-:Y:S02]  /*7e10*/  @P0 R2UR UR13, R3 ;  /* 0x00000000030d02ca */ /* 0x000fe400000e0000 */
[----:B------:R-:W-:Y:S02]  /*7e20*/  ELECT P0, URZ, PT ;  /* 0x0000000000ff782f */ /* 0x000fe40003800000 */
[----:B------:R-:W-:-:S09]  /*7e30*/  R2UR UR48, R30 ;  /* 0x000000001e3072ca */ /* 0x000fd200000e0000 */
[----:B------:R-:W-:Y:S02]  /*7e40*/  IMAD.U32 R29, RZ, RZ, UR13 ;  /* 0x0000000dff1d7e24 */ /* 0x000fe4000f8e00ff */
[----:B------:R-:W-:Y:S01]  /*7e50*/  @P0 R2UR UR13, R3 ;  /* 0x00000000030d02ca */ /* 0x000fe200000e0000 */
[----:B------:R-:W-:Y:S02]  /*7e60*/  @P0 VIADD R0, R13, 0x202 ;  /* 0x000002020d000836 */ /* 0x000fe40000000000 */
[----:B------:R-:W-:Y:S01]  /*7e70*/  @P0 IMAD.MOV.U32 R2, RZ, RZ, RZ ;  /* 0x000000ffff020224 */ /* 0x000fe200078e00ff */
[----:B------:R-:W-:Y:S01]  /*7e80*/  R2UR UR47, R29 ;  /* 0x000000001d2f72ca */ /* 0x000fe200000e0000 */
[----:B------:R-:W-:Y:S01]  /*7e90*/  @P0 IMAD.MOV.U32 R7, RZ, RZ, 0x40004040 ;  /* 0x40004040ff070424 */ /* 0x000fe200078e00ff */
[----:B------:R-:W-:Y:S01]  /*7ea0*/  @P0 R2UR UR14, R0 ;  /* 0x00000000000e02ca */ /* 0x000fe200000e0000 */
[----:B------:R-:W-:Y:S01]  /*7eb0*/  @P0 VIADD R0, R9, 0x802 ;  /* 0x0000080209000836 */ /* 0x000fe20000000000 */
[----:B------:R-:W-:Y:S01]  /*7ec0*/  @P0 R2UR UR12, R2 ;  /* 0x00000000020c02ca */ /* 0x000fe200000e0000 */
[----:B------:R-:W-:Y:S01]  /*7ed0*/  @P0 IMAD.MOV.U32 R5, RZ, RZ, 0x40004040 ;  /* 0x40004040ff050424 */ /* 0x000fe200078e00ff */
[----:B------:R-:W-:-:S03]  /*7ee0*/  @P0 R2UR UR9, R7 ;  /* 0x00000000070902ca */ /* 0x000fc600000e0000 */
[----:B------:R-:W-:Y:S01]  /*7ef0*/  IMAD.U32 R23, RZ, RZ, UR13 ;  /* 0x0000000dff177e24 */ /* 0x000fe2000f8e00ff */
[----:B------:R-:W-:-:S04]  /*7f00*/  @P0 R2UR UR7, R5 ;  /* 0x00000000050702ca */ /* 0x000fc800000e0000 */
[----:B------:R-:W-:Y:S01]  /*7f10*/  R2UR UR51, R23 ;  /* 0x00000000173372ca */ /* 0x000fe200000e0000 */
[----:B------:R-:W-:Y:S01]  /*7f20*/  IMAD.U32 R6, RZ, RZ, UR14 ;  /* 0x0000000eff067e24 */ /* 0x000fe2000f8e00ff */
[----:B------:R-:W-:Y:S01]  /*7f30*/  @P0 R2UR UR14, R0 ;  /* 0x00000000000e02ca */ /* 0x000fe200000e0000 */
[----:B------:R-:W-:Y:S02]  /*7f40*/  IMAD.U32 R22, RZ, RZ, UR12 ;  /* 0x0000000cff167e24 */ /* 0x000fe4000f8e00ff */
[----:B------:R-:W-:Y:S01]  /*7f50*/  IMAD.U32 R27, RZ, RZ, UR9 ;  /* 0x00000009ff1b7e24 */ /* 0x000fe2000f8e00ff */
[----:B------:R-:W-:Y:S02]  /*7f60*/  @P0 R2UR UR8, R6 ;  /* 0x00000000060802ca */ /* 0x000fe400000e0000 */
[----:B------:R-:W-:Y:S01]  /*7f70*/  R2UR UR50, R22 ;  /* 0x00000000163272ca */ /* 0x000fe200000e0000 */
[----:B------:R-:W-:Y:S01]  /*7f80*/  IMAD.U32 R25, RZ, RZ, UR7 ;  /* 0x00000007ff197e24 */ /* 0x000fe2000f8e00ff */
[----:B------:R-:W-:-:S04]  /*7f90*/  R2UR UR29, R27 ;  /* 0x000000001b1d72ca */ /* 0x000fc800000e0000 */
[----:B------:R-:W-:Y:S01]  /*7fa0*/  R2UR UR53, R25 ;  /* 0x00000000193572ca */ /* 0x000fe200000e0000 */
[----:B------:R-:W-:Y:S01]  /*7fb0*/  IMAD.U32 R4, RZ, RZ, UR14 ;  /* 0x0000000eff047e24 */ /* 0x000fe2000f8e00ff */
[----:B------:R-:W-:-:S03]  /*7fc0*/  R2UR UR14, R8 ;  /* 0x00000000080e72ca */ /* 0x000fc600000e0000 */
[----:B------:R-:W-:Y:S01]  /*7fd0*/  IMAD.U32 R26, RZ, RZ, UR8 ;  /* 0x00000008ff1a7e24 */ /* 0x000fe2000f8e00ff */
[----:B------:R-:W-:Y:S02]  /*7fe0*/  @P0 R2UR UR6, R4 ;  /* 0x00000000040602ca */ /* 0x000fe400000e0000 */
[----:B------:R-:W-:Y:S02]  /*7ff0*/  ELECT P0, URZ, PT ;  /* 0x0000000000ff782f */ /* 0x000fe40003800000 */
[----:B------:R-:W-:-:S05]  /*8000*/  R2UR UR28, R26 ;  /* 0x000000001a1c72ca */ /* 0x000fca00000e0000 */
[----:B------:R-:W-:-:S04]  /*8010*/  IMAD.U32 R3, RZ, RZ, UR14 ;  /* 0x0000000eff037e24 */ /* 0x000fc8000f8e00ff */
        /* <DEDUP_REMOVED lines=43> */
[----:B------:R-:W-:-:S04]  /*82d0*/  @P0 R2UR UR14, R0 ;  /* 0x00000000000e02ca */ /* 0x000fc800000e0000 */
[----:B------:R-:W-:-:S09]  /*82e0*/  @P0 R2UR UR18, R6 ;  /* 0x00000000061202ca */ /* 0x000fd200000e0000 */
[----:B------:R-:W-:Y:S01]  /*82f0*/  IMAD.U32 R4, RZ, RZ, UR14 ;  /* 0x0000000eff047e24 */ /* 0x000fe2000f8e00ff */
[----:B------:R-:W-:-:S04]  /*8300*/  R2UR UR14, R8 ;  /* 0x00000000080e72ca */ /* 0x000fc800000e0000 */
[----:B------:R-:W-:Y:S02]  /*8310*/  @P0 R2UR UR20, R4 ;  /* 0x00000000041402ca */ /* 0x000fe400000e0000 */
[----:B------:R-:W-:-:S07]  /*8320*/  ELECT P0, URZ, PT ;  /* 0x0000000000ff782f */ /* 0x000fce0003800000 */
[----:B------:R-:W-:-:S06]  /*8330*/  IMAD.U32 R3, RZ, RZ, UR14 ;  /* 0x0000000eff037e24 */ /* 0x000fcc000f8e00ff */
[----:B------:R-:W-:Y:S01]  /*8340*/  @P0 VIADD R0, R13, 0x300 ;  /* 0x000003000d000836 */ /* 0x000fe20000000000 */
[----:B------:R-:W-:Y:S01]  /*8350*/  @P0 R2UR UR33, R3 ;  /* 0x00000000032102ca */ /* 0x000fe200000e0000 */
        /* <DEDUP_REMOVED lines=39> */
[----:B------:R-:W-:Y:S02]  /*85d0*/  @P0 VIADD R0, R9, 0xc04 ;  /* 0x00000c0409000836 */ /* 0x000fe40000000000 */
[----:B------:R-:W-:Y:S01]  /*85e0*/  @P0 IMAD.MOV.U32 R5, RZ, RZ, 0x40004040 ;  /* 0x40004040ff050424 */ /* 0x000fe200078e00ff */
[----:B------:R-:W-:-:S04]  /*85f0*/  @P0 R2UR UR9, R7 ;  /* 0x00000000070902ca */ /* 0x000fc800000e0000 */
[----:B------:R-:W-:-:S05]  /*8600*/  @P0 R2UR UR7, R5 ;  /* 0x00000000050702ca */ /* 0x000fca00000e0000 */
[----:B------:R-:W-:Y:S01]  /*8610*/  IMAD.U32 R6, RZ, RZ, UR14 ;  /* 0x0000000eff067e24 */ /* 0x000fe2000f8e00ff */
[----:B------:R-:W-:Y:S02]  /*8620*/  @P0 R2UR UR14, R0 ;  /* 0x00000000000e02ca */ /* 0x000fe400000e0000 */
[----:B------:R-:W-:Y:S02]  /*8630*/  SEL R0, R58, 0x10100010, !P4 ;  /* 0x101000103a007807 */ /* 0x000fe40006000000 */
[----:B------:R-:W-:-:S09]  /*8640*/  @P0 R2UR UR8, R6 ;  /* 0x00000000060802ca */ /* 0x000fd200000e0000 */
[----:B------:R-:W-:Y:S01]  /*8650*/  IMAD.U32 R4, RZ, RZ, UR14 ;  /* 0x0000000eff047e24 */ /* 0x000fe2000f8e00ff */
[----:B------:R-:W-:Y:S01]  /*8660*/  UMOV UR14, UR10 ;  /* 0x0000000a000e7c82 */ /* 0x000fe20008000000 */
[----:B------:R-:W-:Y:S01]  /*8670*/  @P0 R2UR UR10, R2 ;  /* 0x00000000020a02ca */ /* 0x000fe200000e0000 */
[----:B------:R0:W-:Y:S01]  /*8680*/  UTCHMMA.2CTA gdesc[UR76], gdesc[UR14], tmem[UR4], tmem[UR74], idesc[UR75], UPT ;  /* 0x00ff4a0e4c0075ea */ /* 0x0001e2000ba00004 */
[----:B------:R-:W-:Y:S01]  /*8690*/  UTCHMMA.2CTA gdesc[UR48], gdesc[UR26], tmem[UR4], tmem[UR46], idesc[UR47], UPT ;  /* 0x00ff2e1a300075ea */ /* 0x000fe2000ba00004 */
[----:B------:R-:W-:Y:S01]  /*86a0*/  UTCHMMA.2CTA gdesc[UR52], gdesc[UR28], tmem[UR4], tmem[UR50], idesc[UR51], UPT ;  /* 0x00ff321c340075ea */ /* 0x000fe2000ba00004 */
[----:B------:R-:W-:Y:S01]  /*86b0*/  UTCHMMA.2CTA gdesc[UR60], gdesc[UR30], tmem[UR4], tmem[UR54], idesc[UR55], UPT ;  /* 0x00ff361e3c0075ea */ /* 0x000fe2000ba00004 */
[----:B------:R3:W-:Y:S01]  /*86c0*/  UTCHMMA.2CTA gdesc[UR20], gdesc[UR18], tmem[UR4], tmem[UR16], idesc[UR17], UPT ;  /* 0x00ff1012140075ea */ /* 0x0007e2000ba00004 */
[----:B------:R-:W-:Y:S01]  /*86d0*/  @P0 R2UR UR6, R4 ;  /* 0x00000000040602ca */ /* 0x000fe200000e0000 */
[----:B------:R4:W-:Y:S01]  /*86e0*/  UTCHMMA.2CTA gdesc[UR62], gdesc[UR34], tmem[UR4], tmem[UR32], idesc[UR33], UPT ;  /* 0x00ff20223e0075ea */ /* 0x0009e2000ba00004 */
[----:B------:R5:W-:Y:S01]  /*86f0*/  UTCHMMA.2CTA gdesc[UR12], gdesc[UR56], tmem[UR4], tmem[UR58], idesc[UR59], UPT ;  /* 0x00ff3a380c0075ea */ /* 0x000be2000ba00004 */
[----:B------:R-:W-:-:S05]  /*8700*/  SEL R2, RZ, 0x4000, P5 ;  /* 0x00004000ff027807 */ /* 0x000fca0002800000 */
[----:B------:R-:W-:-:S05]  /*8710*/  IMAD.IADD R8, R2, 0x1, R0 ;  /* 0x0000000102087824 */ /* 0x000fca00078e0200 */
[----:B------:R1:W-:Y:S01]  /*8720*/  UTCHMMA.2CTA gdesc[UR6], gdesc[UR8], tmem[UR4], tmem[UR10], idesc[UR11], UPT ;  /* 0x00ff0a08060075ea */ /* 0x0003e2000ba00004 */
[----:B0-----:R-:W-:Y:S01]  /*8730*/  UMOV UR14, 0x3 ;  /* 0x00000003000e7882 */ /* 0x001fe20000000000 */
[----:B------:R-:W-:Y:S02]  /*8740*/  R2UR UR15, R8 ;  /* 0x00000000080f72ca */ /* 0x000fe400000e0000 */
[----:B---3--:R-:W-:Y:S02]  /*8750*/  R2UR.FILL UR21, R39 ;  /* 0x00000000271572ca */ /* 0x008fe400004e0000 */
[----:B------:R-:W-:Y:S02]  /*8760*/  R2UR.FILL UR20, R38 ;  /* 0x00000000261472ca */ /* 0x000fe400004e0000 */
[----:B----4-:R-:W-:Y:S02]  /*8770*/  R2UR.FILL UR33, R41 ;  /* 0x00000000292172ca */ /* 0x010fe400004e0000 */
[----:B------:R-:W-:-:S02]  /*8780*/  R2UR.FILL UR32, R40 ;  /* 0x00000000282072ca */ /* 0x000fc400004e0000 */
[----:B------:R-:W-:Y:S02]  /*8790*/  R2UR.FILL UR35, R43 ;  /* 0x000000002b2372ca */ /* 0x000fe400004e0000 */
[----:B------:R-:W-:Y:S01]  /*87a0*/  R2UR.FILL UR34, R42 ;  /* 0x000000002a2272ca */ /* 0x000fe200004e0000 */
[----:B------:R-:W-:Y:S01]  /*87b0*/  IMAD.U32 R3, RZ, RZ, UR15 ;  /* 0x0000000fff037e24 */ /* 0x000fe2000f8e00ff */
[----:B------:R-:W-:Y:S02]  /*87c0*/  R2UR.FILL UR19, R37 ;  /* 0x00000000251372ca */ /* 0x000fe400004e0000 */
[----:B------:R-:W-:Y:S02]  /*87d0*/  R2UR.FILL UR18, R34 ;  /* 0x00000000221272ca */ /* 0x000fe400004e0000 */
[----:B------:R-:W-:Y:S02]  /*87e0*/  R2UR.FILL UR17, R20 ;  /* 0x00000000141172ca */ /* 0x000fe400004e0000 */
[----:B------:R-:W-:-:S02]  /*87f0*/  R2UR.FILL UR63, R57 ;  /* 0x00000000393f72ca */ /* 0x000fc400004e0000 */
[----:B------:R-:W-:Y:S02]  /*8800*/  R2UR.FILL UR62, R56 ;  /* 0x00000000383e72ca */ /* 0x000fe400004e0000 */
[----:B-----5:R-:W-:Y:S01]  /*8810*/  R2UR.FILL UR59, R55 ;  /* 0x00000000373b72ca */ /* 0x020fe200004e0000 */
[----:B------:R0:W-:Y:S01]  /*8820*/  UTCHMMA.2CTA gdesc[UR32], gdesc[UR34], tmem[UR4], tmem[UR20], idesc[UR21], UPT ;  /* 0x00ff1422200075ea */ /* 0x0001e2000ba00004 */
[----:B------:R-:W-:Y:S02]  /*8830*/  R2UR.FILL UR58, R54 ;  /* 0x00000000363a72ca */ /* 0x000fe400004e0000 */
[----:B------:R-:W-:Y:S01]  /*8840*/  R2UR.FILL UR57, R53 ;  /* 0x00000000353972ca */ /* 0x000fe200004e0000 */
[----:B------:R0:W-:Y:S01]  /*8850*/  UTCBAR.2CTA.MULTICAST [UR19], URZ, UR18 ;  /* 0x000000ff130073e9 */ /* 0x0001e20008200812 */
[----:B------:R-:W3:Y:S02]  /*8860*/  FENCE.VIEW.ASYNC.T ;  /* 0x00000000000073c6 */ /* 0x000ee40000000200 */
[----:B---3--:R0:W-:Y:S01]  /*8870*/  UTCBAR.2CTA.MULTICAST [UR17], URZ, UR14 ;  /* 0x000000ff110073e9 */ /* 0x0081e2000820080e */
[----:B------:R-:W3:Y:S01]  /*8880*/  SYNCS.PHASECHK.TRANS64.TRYWAIT P0, [R10+URZ+0x40], RZ ;  /* 0x000040ff0a0075a7 */ /* 0x000ee200080011ff */
[----:B------:R-:W-:-:S02]  /*8890*/  R2UR.FILL UR56, R52 ;  /* 0x00000000343872ca */ /* 0x000fc400004e0000 */
[----:B------:R-:W-:Y:S02]  /*88a0*/  R2UR.FILL UR13, R51 ;  /* 0x00000000330d72ca */ /* 0x000fe400004e0000 */
[----:B------:R-:W-:Y:S02]  /*88b0*/  R2UR.FILL UR12, R50 ;  /* 0x00000000320c72ca */ /* 0x000fe400004e0000 */
[----:B-1----:R-:W-:Y:S02]  /*88c0*/  R2UR.FILL UR11, R49 ;  /* 0x00000000310b72ca */ /* 0x002fe400004e0000 */
[----:B------:R-:W-:Y:S02]  /*88d0*/  R2UR.FILL UR10, R48 ;  /* 0x00000000300a72ca */ /* 0x000fe400004e0000 */
[----:B------:R-:W-:Y:S02]  /*88e0*/  R2UR.FILL UR9, R47 ;  /* 0x000000002f0972ca */ /* 0x000fe400004e0000 */
[----:B------:R-:W-:-:S02]  /*88f0*/  R2UR.FILL UR8, R46 ;  /* 0x000000002e0872ca */ /* 0x000fc400004e0000 */
[----:B------:R-:W-:Y:S02]  /*8900*/  R2UR.FILL UR7, R45 ;  /* 0x000000002d0772ca */ /* 0x000fe400004e0000 */
[----:B------:R-:W-:Y:S01]  /*8910*/  R2UR.FILL UR6, R44 ;  /* 0x000000002c0672ca */ /* 0x000fe200004e0000 */
[----:B0--3--:R-:W-:-:S14]  /*8920*/  @!P0 BRA `(.L_x_98) ;  /* 0x000000f0005c8947 */ /* 0x009fdc0003800000 */
.L_x_217:
[----:B------:R-:W1:Y:S02]  /*8930*/  SYNCS.PHASECHK.TRANS64.TRYWAIT P0, [R10+URZ+0x20], RZ ;  /* 0x000020ff0a0075a7 */ /* 0x000e6400080011ff */
[----:B-1----:R-:W-:Y:S05]  /*8940*/  @!P0 BRA `(.L_x_99) ;  /* 0x000000f000688947 */ /* 0x002fea0003800000 */
.L_x_218:
[----:B------:R-:W3:Y:S02]  /*8950*/  SYNCS.PHASECHK.TRANS64.TRYWAIT P0, [R10+URZ+0x98], R59 ;  /* 0x0000983b0a0075a7 */ /* 0x000ee400080011ff */
[----:B---3--:R-:W-:Y:S05]  /*8960*/  @!P0 BRA `(.L_x_100) ;  /* 0x000000f000748947 */ /* 0x008fea0003800000 */
.L_x_220:
        /* <DEDUP_REMOVED lines=25> */
[----:B---3--:R-:W-:Y:S01]  /*8b00*/  @P0 IMAD.MOV.U32 R5, RZ, RZ, 0x40004040 ;  /* 0x40004040ff050424 */ /* 0x008fe200078e00ff */
        /* <DEDUP_REMOVED lines=15> */
[----:B------:R-:W-:Y:S02]  /*8c00*/  MOV.SPILL R38, UR20 ;  /* 0x0000001400267c02 */ /* 0x000fe40009000f00 */
[----:B------:R-:W-:Y:S02]  /*8c10*/  MOV.SPILL R54, UR64 ;  /* 0x0000004000367c02 */ /* 0x000fe40009000f00 */
[----:B------:R-:W-:-:S02]  /*8c20*/  @P0 R2UR UR19, R0 ;  /* 0x00000000001302ca */ /* 0x000fc400000e0000 */
[----:B------:R-:W-:Y:S02]  /*8c30*/  ELECT P0, URZ, PT ;  /* 0x0000000000ff782f */ /* 0x000fe40003800000 */
[----:B------:R-:W-:Y:S02]  /*8c40*/  MOV.SPILL R53, UR57 ;  /* 0x0000003900357c02 */ /* 0x000fe40009000f00 */
[----:B------:R-:W-:-:S07]  /*8c50*/  MOV.SPILL R52, UR56 ;  /* 0x0000003800347c02 */ /* 0x000fce0009000f00 */
[----:B------:R-:W-:Y:S02]  /*8c60*/  MOV.SPILL R37, UR19 ;  /* 0x0000001300257c02 */ /* 0x000fe40009000f00 */
[----:B------:R-:W-:Y:S01]  /*8c70*/  @P0 VIADD R2, R10, 0x48 ;  /* 0x000000480a020836 */ /* 0x000fe20000000000 */
[----:B------:R-:W-:-:S04]  /*8c80*/  @P0 LOP3.LUT R0, R21, 0xffff, RZ, 0xc0, !PT ;  /* 0x0000ffff15000812 */ /* 0x000fc800078ec0ff */
[----:B------:R-:W-:Y:S02]  /*8c90*/  @P0 R2UR UR18, R2 ;  /* 0x00000000021202ca */ /* 0x000fe400000e0000 */
[----:B------:R-:W-:Y:S02]  /*8ca0*/  @P0 R2UR UR17, R0 ;  /* 0x00000000001102ca */ /* 0x000fe400000e0000 */
[----:B------:R-:W-:-:S09]  /*8cb0*/  ELECT P0, URZ, PT ;  /* 0x0000000000ff782f */ /* 0x000fd20003800000 */
[----:B------:R-:W-:Y:S02]  /*8cc0*/  MOV.SPILL R34, UR18 ;  /* 0x0000001200227c02 */ /* 0x000fe40009000f00 */
        /* <DEDUP_REMOVED lines=134> */
[----:B---3--:R-:W-:Y:S01]  /*9530*/  R2UR UR46, R28 ;  /* 0x000000001c2e72ca */ /* 0x008fe200000e0000 */
        /* <DEDUP_REMOVED lines=139> */
[----:B------:R-:W-:-:S04]  /*9df0*/  @P0 R2UR UR14, R0 ;  /* 0x00000000000e02ca */ /* 0x000fc800000e0000 */
        /* <DEDUP_REMOVED lines=11> */
[----:B------:R-:W-:Y:S01]  /*9eb0*/  ISETP.NE.U32.AND P0, PT, R61, 0x1, PT ;  /* 0x000000013d00780c */ /* 0x000fe20003f05070 */
[----:B------:R0:W-:Y:S01]  /*9ec0*/  UTCHMMA.2CTA gdesc[UR12], gdesc[UR56], tmem[UR11], tmem[UR64], idesc[UR65], UPT ;  /* 0x00ff40380c0075ea */ /* 0x0001e2000ba0000b */
[----:B------:R-:W-:-:S02]  /*9ed0*/  IMAD.MOV.U32 R2, RZ, RZ, 0x10412010 ;  /* 0x10412010ff027424 */ /* 0x000fc400078e00ff */
[----:B------:R-:W-:-:S03]  /*9ee0*/  SEL R0, RZ, 0x4000, P0 ;  /* 0x00004000ff007807 */ /* 0x000fc60000000000 */
[----:B------:R-:W-:-:S04]  /*9ef0*/  SEL R2, R2, 0x10410010, !P6 ;  /* 0x1041001002027807 */ /* 0x000fc80007000000 */
[----:B------:R1:W-:Y:S01]  /*9f00*/  UTCHMMA.2CTA gdesc[UR4], gdesc[UR6], tmem[UR11], tmem[UR8], idesc[UR9], UPT ;  /* 0x00ff0806040075ea */ /* 0x0003e2000ba0000b */
[----:B------:R-:W-:Y:S01]  /*9f10*/  IMAD.IADD R8, R0, 0x1, R2 ;  /* 0x0000000100087824 */ /* 0x000fe200078e0202 */
[----:B---3--:R-:W-:-:S04]  /*9f20*/  UMOV UR14, 0x3 ;  /* 0x00000003000e7882 */ /* 0x008fc80000000000 */
[----:B------:R-:W-:Y:S02]  /*9f30*/  R2UR UR15, R8 ;  /* 0x00000000080f72ca */ /* 0x000fe400000e0000 */
[----:B----4-:R-:W-:Y:S02]  /*9f40*/  R2UR.FILL UR21, R39 ;  /* 0x00000000271572ca */ /* 0x010fe400004e0000 */
[----:B------:R-:W-:Y:S02]  /*9f50*/  R2UR.FILL UR20, R38 ;  /* 0x00000000261472ca */ /* 0x000fe400004e0000 */
[----:B-----5:R-:W-:Y:S02]  /*9f60*/  R2UR.FILL UR33, R41 ;  /* 0x00000000292172ca */ /* 0x020fe400004e0000 */
[----:B------:R-:W-:Y:S02]  /*9f70*/  R2UR.FILL UR32, R40 ;  /* 0x00000000282072ca */ /* 0x000fe400004e0000 */
[----:B------:R-:W-:-:S02]  /*9f80*/  R2UR.FILL UR35, R43 ;  /* 0x000000002b2372ca */ /* 0x000fc400004e0000 */
[----:B------:R-:W-:Y:S01]  /*9f90*/  R2UR.FILL UR34, R42 ;  /* 0x000000002a2272ca */ /* 0x000fe200004e0000 */
[----:B------:R-:W-:Y:S01]  /*9fa0*/  IMAD.U32 R3, RZ, RZ, UR15 ;  /* 0x0000000fff037e24 */ /* 0x000fe2000f8e00ff */
[----:B------:R-:W-:Y:S02]  /*9fb0*/  R2UR.FILL UR19, R37 ;  /* 0x00000000251372ca */ /* 0x000fe400004e0000 */
[----:B------:R-:W-:Y:S02]  /*9fc0*/  R2UR.FILL UR17, R20 ;  /* 0x00000000141172ca */ /* 0x000fe400004e0000 */
[----:B------:R-:W-:Y:S02]  /*9fd0*/  R2UR.FILL UR18, R34 ;  /* 0x00000000221272ca */ /* 0x000fe400004e0000 */
[----:B------:R-:W-:Y:S02]  /*9fe0*/  R2UR.FILL UR67, R57 ;  /* 0x00000000394372ca */ /* 0x000fe400004e0000 */
[----:B------:R-:W-:-:S02]  /*9ff0*/  R2UR.FILL UR66, R56 ;  /* 0x00000000384272ca */ /* 0x000fc400004e0000 */
[----:B0-----:R-:W-:Y:S01]  /*a000*/  R2UR.FILL UR65, R55 ;  /* 0x00000000374172ca */ /* 0x001fe200004e0000 */
[----:B------:R0:W-:Y:S01]  /*a010*/  UTCHMMA.2CTA gdesc[UR32], gdesc[UR34], tmem[UR11], tmem[UR20], idesc[UR21], UPT ;  /* 0x00ff1422200075ea */ /* 0x0001e2000ba0000b */
[----:B------:R-:W-:Y:S01]  /*a020*/  R2UR.FILL UR64, R54 ;  /* 0x00000000364072ca */ /* 0x000fe200004e0000 */
[----:B------:R0:W-:Y:S01]  /*a030*/  UTCBAR.2CTA.MULTICAST [UR19], URZ, UR14 ;  /* 0x000000ff130073e9 */ /* 0x0001e2000820080e */
[----:B------:R-:W-:Y:S02]  /*a040*/  R2UR.FILL UR57, R53 ;  /* 0x00000000353972ca */ /* 0x000fe400004e0000 */
[----:B------:R-:W-:Y:S01]  /*a050*/  R2UR.FILL UR56, R52 ;  /* 0x00000000343872ca */ /* 0x000fe200004e0000 */
[----:B------:R0:W-:Y:S01]  /*a060*/  UTCBAR.2CTA.MULTICAST [UR18], URZ, UR17 ;  /* 0x000000ff120073e9 */ /* 0x0001e20008200811 */
[----:B------:R-:W3:Y:S01]  /*a070*/  SYNCS.PHASECHK.TRANS64.TRYWAIT P0, [R10+URZ+0xa0], RZ ;  /* 0x0000a0ff0a0075a7 */ /* 0x000ee200080011ff */
[----:B------:R-:W-:Y:S02]  /*a080*/  R2UR.FILL UR13, R51 ;  /* 0x00000000330d72ca */ /* 0x000fe400004e0000 */
[----:B------:R-:W-:-:S02]  /*a090*/  R2UR.FILL UR12, R50 ;  /* 0x00000000320c72ca */ /* 0x000fc400004e0000 */
[----:B-1----:R-:W-:Y:S02]  /*a0a0*/  R2UR.FILL UR9, R49 ;  /* 0x00000000310972ca */ /* 0x002fe400004e0000 */
[----:B------:R-:W-:Y:S02]  /*a0b0*/  R2UR.FILL UR8, R48 ;  /* 0x00000000300872ca */ /* 0x000fe400004e0000 */
[----:B------:R-:W-:Y:S02]  /*a0c0*/  R2UR.FILL UR7, R47 ;  /* 0x000000002f0772ca */ /* 0x000fe400004e0000 */
[----:B------:R-:W-:Y:S02]  /*a0d0*/  R2UR.FILL UR6, R46 ;  /* 0x000000002e0672ca */ /* 0x000fe400004e0000 */
[----:B------:R-:W-:Y:S02]  /*a0e0*/  R2UR.FILL UR5, R45 ;  /* 0x000000002d0572ca */ /* 0x000fe400004e0000 */
[----:B------:R-:W-:Y:S01]  /*a0f0*/  R2UR.FILL UR4, R44 ;  /* 0x000000002c0472ca */ /* 0x000fe200004e0000 */
[----:B0--3--:R-:W-:-:S14]  /*a100*/  @!P0 BRA `(.L_x_101) ;  /* 0x000000d800a88947 */ /* 0x009fdc0003800000 */
.L_x_221:
[----:B------:R-:W1:Y:S02]  /*a110*/  SYNCS.PHASECHK.TRANS64.TRYWAIT P0, [R10+URZ+0x50], RZ ;  /* 0x000050ff0a0075a7 */ /* 0x000e6400080011ff */
[----:B-1----:R-:W-:Y:S05]  /*a120*/  @!P0 BRA `(.L_x_102) ;  /* 0x000000d800b48947 */ /* 0x002fea0003800000 */
.L_x_222:
[----:B------:R-:W-:Y:S01]  /*a130*/  ELECT P0, URZ, PT ;  /* 0x0000000000ff782f */ /* 0x000fe20003800000 */
[----:B------:R-:W-:Y:S01]  /*a140*/  VIADD R0, R36, 0x180 ;  /* 0x0000018024007836 */ /* 0x000fe20000000000 */
[----:B------:R-:W-:Y:S01]  /*a150*/  R2UR UR14, R8 ;  /* 0x00000000080e72ca */ /* 0x000fe200000e0000 */
[----:B------:R-:W-:-:S03]  /*a160*/  UPLOP3.LUT UP1, UPT, UPT, UPT, UPT, 0x80, 0x8 ;  /* 0x000000000008789c */ /* 0x000fc60003f2f070 */
[----:B------:R-:W-:-:S07]  /*a170*/  R2UR UR16, R0 ;  /* 0x00000000001072ca */ /* 0x000fce00000e0000 */
[----:B------:R-:W-:Y:S01]  /*a180*/  @P0 IMAD.MOV.U32 R2, RZ, RZ, RZ ;  /* 0x000000ffff020224 */ /* 0x000fe200078e00ff */
[----:B------:R-:W-:Y:S01]  /*a190*/  @P0 R2UR UR27, R3 ;  /* 0x00000000031b02ca */ /* 0x000fe200000e0000 */
[----:B------:R-:W-:Y:S01]  /*a1a0*/  IMAD.U32 R3, RZ, RZ, UR14 ;  /* 0x0000000eff037e24 */ /* 0x000fe2000f8e00ff */
[----:B------:R-:W-:Y:S02]  /*a1b0*/  UMOV UR14, 0x3 ;  /* 0x00000003000e7882 */ /* 0x000fe40000000000 */
[----:B------:R-:W-:Y:S01]  /*a1c0*/  @P0 R2UR UR26, R2 ;  /* 0x00000000021a02ca */ /* 0x000fe200000e0000 */
[----:B------:R-:W-:Y:S01]  /*a1d0*/  VIADD R2, R35, 0x6 ;  /* 0x0000000623027836 */ /* 0x000fe20000000000 */
[----:B------:R-:W-:Y:S01]  /*a1e0*/  ELECT P0, URZ, PT ;  /* 0x0000000000ff782f */ /* 0x000fe20003800000 */
[----:B------:R-:W-:-:S03]  /*a1f0*/  IMAD.U32 R6, RZ, RZ, UR16 ;  /* 0x00000010ff067e24 */ /* 0x000fc6000f8e00ff */
[----:B------:R-:W-:-:S07]  /*a200*/  R2UR UR15, R2 ;  /* 0x00000000020f72ca */ /* 0x000fce00000e0000 */
[----:B------:R3:W-:Y:S02]  /*a210*/  UTCHMMA.2CTA gdesc[UR8], gdesc[UR6], tmem[UR10], tmem[UR26], idesc[UR27], !UPT ;  /* 0x00ff1a06080075ea */ /* 0x0007e4000fa0000a */
[----:B------:R-:W-:Y:S01]  /*a220*/  @P0 IMAD.MOV.U32 R7, RZ, RZ, 0x40004040 ;  /* 0x40004040ff070424 */ /* 0x000fe200078e00ff */
[----:B------:R-:W-:Y:S01]  /*a230*/  @P0 R2UR UR24, R6 ;  /* 0x00000000061802ca */ /* 0x000fe200000e0000 */
[----:B------:R-:W-:Y:S01]  /*a240*/  @P0 IMAD.MOV.U32 R5, RZ, RZ, 0x40004040 ;  /* 0x40004040ff050424 */ /* 0x000fe200078e00ff */
[----:B------:R-:W-:Y:S01]  /*a250*/  @P0 R2UR UR21, R3 ;  /* 0x00000000031502ca */ /* 0x000fe200000e0000 */
[----:B------:R-:W-:Y:S01]  /*a260*/  IMAD.U32 R4, RZ, RZ, UR15 ;  /* 0x0000000fff047e24 */ /* 0x000fe2000f8e00ff */
[----:B------:R-:W-:Y:S01]  /*a270*/  @P0 R2UR UR25, R7 ;  /* 0x00000000071902ca */ /* 0x000fe200000e0000 */
[----:B------:R-:W-:Y:S01]  /*a280*/  @P0 IMAD.MOV.U32 R2, RZ, RZ, RZ ;  /* 0x000000ffff020224 */ /* 0x000fe200078e00ff */
[----:B------:R-:W-:Y:S02]  /*a290*/  @P0 R2UR UR23, R5 ;  /* 0x00000000051702ca */ /* 0x000fe400000e0000 */
[----:B------:R-:W-:-:S02]  /*a2a0*/  @P0 R2UR UR22, R4 ;  /* 0x00000000041602ca */ /* 0x000fc400000e0000 */
[----:B------:R-:W-:Y:S02]  /*a2b0*/  @P0 R2UR UR20, R2 ;  /* 0x00000000021402ca */ /* 0x000fe400000e0000 */
[----:B------:R-:W-:-:S13]  /*a2c0*/  ELECT P0, URZ, PT ;  /* 0x0000000000ff782f */ /* 0x000fda0003800000 */
[----:B------:R-:W-:Y:S01]  /*a2d0*/  @P0 VIADD R2, R10, 0x58 ;  /* 0x000000580a020836 */ /* 0x000fe20000000000 */
[----:B------:R-:W-:-:S04]  /*a2e0*/  @P0 LOP3.LUT R0, R21, 0xffff, RZ, 0xc0, !PT ;  /* 0x0000ffff15000812 */ /* 0x000fc800078ec0ff */
[----:B------:R-:W-:Y:S02]  /*a2f0*/  @P0 R2UR UR18, R2 ;  /* 0x00000000021202ca */ /* 0x000fe400000e0000 */
[----:B------:R-:W-:Y:S02]  /*a300*/  @P0 R2UR UR17, R0 ;  /* 0x00000000001102ca */ /* 0x000fe400000e0000 */
[----:B------:R-:W-:-:S13]  /*a310*/  ELECT P0, URZ, PT ;  /* 0x0000000000ff782f */ /* 0x000fda0003800000 */
        /* <DEDUP_REMOVED lines=8> */
[----:B------:R-:W-:Y:S02]  /*a3a0*/  @P0 R2UR UR33, R7 ;  /* 0x00000000072102ca */ /* 0x000fe400000e0000 */
[----:B------:R-:W-:-:S02]  /*a3b0*/  @P0 R2UR UR28, R2 ;  /* 0x00000000021c02ca */ /* 0x000fc400000e0000 */
        /* <DEDUP_REMOVED lines=25> */
[----:B------:R3:W-:Y:S01]  /*a550*/  UTCHMMA.2CTA gdesc[UR22], gdesc[UR24], tmem[UR10], tmem[UR20], idesc[UR21], UPT ;  /* 0x00ff1418160075ea */ /* 0x0007e2000ba0000a */
[----:B------:R3:W-:Y:S03]  /*a560*/  UTCBAR.2CTA.MULTICAST [UR18], URZ, UR17 ;  /* 0x000000ff120073e9 */ /* 0x0007e60008200811 */
[----:B------:R-:W-:-:S13]  /*a570*/  @P0 R2UR UR15, R0 ;  /* 0x00000000000f02ca */ /* 0x000fda00000e0000 */
[----:B------:R3:W-:Y:S01]  /*a580*/  UTCBAR.2CTA.MULTICAST [UR15], URZ, UR14 ;  /* 0x000000ff0f0073e9 */ /* 0x0007e2000820080e */
[----:B------:R-:W-:Y:S01]  /*a590*/  NOP ;  /* 0x0000000000007918 */ /* 0x000fe20000000000 */
.L_x_94:
[----:B------:R-:W-:Y:S01]  /*a5a0*/  ISETP.NE.AND P0, PT, R93, 0x1, PT ;  /* 0x000000015d00780c */ /* 0x000fe20003f05270 */
[----:B------:R-:W-:Y:S01]  /*a5b0*/  UPLOP3.LUT UP0, UPT, UPT, UPT, UPT, 0x40, 0x4 ;  /* 0x000000000004789c */ /* 0x000fe20003f0e870 */
[----:B------:R-:W-:Y:S01]  /*a5c0*/  SEL R90, RZ, 0x1, !P1 ;  /* 0x00000001ff5a7807 */ /* 0x000fe20004800000 */
[----:B------:R-:W-:Y:S02]  /*a5d0*/  HFMA2 R17, -RZ, RZ, 0, 0 ;  /* 0x00000000ff117431 */ /* 0x000fe400000001ff */
[----:B------:R-:W-:Y:S02]  /*a5e0*/  IMAD.MOV.U32 R14, RZ, RZ, RZ ;  /* 0x000000ffff0e7224 */ /* 0x000fe400078e00ff */
[--C-:B------:R-:W-:Y:S02]  /*a5f0*/  IMAD.MOV.U32 R20, RZ, RZ, R90.reuse ;  /* 0x000000ffff147224 */ /* 0x100fe400078e005a */
[----:B------:R-:W-:-:S04]  /*a600*/  IMAD.MOV.U32 R19, RZ, RZ, R90 ;  /* 0x000000ffff137224 */ /* 0x000fc800078e005a */
[----:B------:R-:W-:Y:S05]  /*a610*/  @!P0 BRA `(.L_x_103) ;  /* 0x0000005800b48947 */ /* 0x000fea0003800000 */
[----:B------:R4:W-:Y:S01]  /*a620*/  STL [R1+0xfc], R93 ;  /* 0x0000fc5d01007387 */ /* 0x0009e20000100800 */
[----:B------:R-:W-:Y:S02]  /*a630*/  MOV.SPILL R2, UR66 ;  /* 0x0000004200027c02 */ /* 0x000fe40009000f00 */
[----:B------:R-:W-:Y:S01]  /*a640*/  MOV.SPILL R0, UR65 ;  /* 0x0000004100007c02 */ /* 0x000fe20009000f00 */
[----:B------:R0:W-:Y:S01]  /*a650*/  STL [R1+0xf8], R21 ;  /* 0x0000f81501007387 */ /* 0x0001e20000100800 */
[----:B------:R-:W-:Y:S02]  /*a660*/  MOV.SPILL R4, UR17 ;  /* 0x0000001100047c02 */ /* 0x000fe40009000f00 */
[----:B------:R-:W-:Y:S02]  /*a670*/  MOV.SPILL R50, UR17 ;  /* 0x0000001100327c02 */ /* 0x000fe40009000f00 */
[----:B------:R-:W-:Y:S02]  /*a680*/  MOV.SPILL R52, UR17 ;  /* 0x0000001100347c02 */ /* 0x000fe40009000f00 */
[----:B------:R-:W-:-:S02]  /*a690*/  MOV.SPILL R54, UR17 ;  /* 0x0000001100367c02 */ /* 0x000fc40009000f00 */
[----:B0-----:R-:W-:Y:S02]  /*a6a0*/  MOV.SPILL R3, UR17 ;  /* 0x0000001100037c02 */ /* 0x001fe40009000f00 */
[----:B---3--:R-:W-:Y:S01]  /*a6b0*/  R2UR.FILL UR17, R4 ;  /* 0x00000000041172ca */ /* 0x008fe200004e0000 */
[----:B------:R-:W-:Y:S01]  /*a6c0*/  VIADD R4, R35, 0x6 ;  /* 0x0000000623047836 */ /* 0x000fe20000000000 */
[----:B------:R-:W-:Y:S01]  /*a6d0*/  R2UR.FILL UR17, R3 ;  /* 0x00000000031172ca */ /* 0x000fe200004e0000 */
[----:B------:R-:W-:Y:S01]  /*a6e0*/  VIADD R3, R36, 0x80 ;  /* 0x0000008024037836 */ /* 0x000fe20000000000 */
[----:B------:R-:W-:Y:S02]  /*a6f0*/  R2UR.FILL UR17, R54 ;  /* 0x00000000361172ca */ /* 0x000fe400004e0000 */
[----:B------:R-:W-:Y:S02]  /*a700*/  MOV.SPILL R46, UR21 ;  /* 0x00000015002e7c02 */ /* 0x000fe40009000f00 */
[----:B------:R-:W-:-:S02]  /*a710*/  MOV.SPILL R38, UR31 ;  /* 0x0000001f00267c02 */ /* 0x000fc40009000f00 */
[----:B----4-:R-:W-:Y:S02]  /*a720*/  MOV.SPILL R93, UR5 ;  /* 0x00000005005d7c02 */ /* 0x010fe40009000f00 */
[----:B------:R-:W-:Y:S02]  /*a730*/  R2UR.FILL UR21, R46 ;  /* 0x000000002e1572ca */ /* 0x000fe400004e0000 */
[----:B------:R-:W-:Y:S02]  /*a740*/  MOV.SPILL R21, UR67 ;  /* 0x0000004300157c02 */ /* 0x000fe40009000f00 */
[----:B------:R-:W-:Y:S02]  /*a750*/  R2UR.FILL UR31, R38 ;  /* 0x00000000261f72ca */ /* 0x000fe400004e0000 */
[----:B------:R-:W-:Y:S01]  /*a760*/  MOV.SPILL R48, UR19 ;  /* 0x0000001300307c02 */ /* 0x000fe20009000f00 */
[----:B------:R0:W-:Y:S01]  /*a770*/  STL [R1+0xa4], R21 ;  /* 0x0000a41501007387 */ /* 0x0001e20000100800 */
[----:B------:R-:W-:-:S02]  /*a780*/  R2UR.FILL UR17, R52 ;  /* 0x00000000341172ca */ /* 0x000fc400004e0000 */
[----:B------:R-:W-:Y:S01]  /*a790*/  R2UR.FILL UR19, R48 ;  /* 0x00000000301372ca */ /* 0x000fe200004e0000 */
[----:B------:R3:W-:Y:S01]  /*a7a0*/  STL [R1+0xa0], R2 ;  /* 0x0000a00201007387 */ /* 0x0007e20000100800 */
[----:B------:R-:W-:Y:S02]  /*a7b0*/  MOV.SPILL R44, UR23 ;  /* 0x00000017002c7c02 */ /* 0x000fe40009000f00 */
[----:B------:R-:W-:Y:S01]  /*a7c0*/  MOV.SPILL R42, UR25 ;  /* 0x00000019002a7c02 */ /* 0x000fe20009000f00 */
[----:B------:R4:W-:Y:S01]  /*a7d0*/  STL [R1+0xac], R0 ;  /* 0x0000ac0001007387 */ /* 0x0009e20000100800 */
[----:B------:R-:W-:Y:S02]  /*a7e0*/  MOV.SPILL R40, UR29 ;  /* 0x0000001d00287c02 */ /* 0x000fe40009000f00 */
[----:B------:R-:W-:Y:S02]  /*a7f0*/  R2UR.FILL UR23, R44 ;  /* 0x000000002c1772ca */ /* 0x000fe400004e0000 */
[----:B------:R-:W-:-:S02]  /*a800*/  R2UR.FILL UR25, R42 ;  /* 0x000000002a1972ca */ /* 0x000fc400004e0000 */
[----:B------:R-:W-:Y:S02]  /*a810*/  R2UR.FILL UR29, R40 ;  /* 0x00000000281d72ca */ /* 0x000fe400004e0000 */
[----:B------:R-:W-:Y:S02]  /*a820*/  MOV.SPILL R34, UR33 ;  /* 0x0000002100227c02 */ /* 0x000fe40009000f00 */
[----:B------:R-:W-:Y:S02]  /*a830*/  MOV.SPILL R32, UR35 ;  /* 0x0000002300207c02 */ /* 0x000fe40009000f00 */
[----:B------:R-:W-:Y:S02]  /*a840*/  R2UR.FILL UR33, R34 ;  /* 0x00000000222172ca */ /* 0x000fe400004e0000 */
[----:B------:R-:W-:Y:S02]  /*a850*/  R2UR.FILL UR35, R32 ;  /* 0x00000000202372ca */ /* 0x000fe400004e0000 */
[----:B0-----:R-:W-:-:S02]  /*a860*/  MOV.SPILL R21, UR64 ;  /* 0x0000004000157c02 */ /* 0x001fc40009000f00 */
[----:B------:R-:W-:Y:S02]  /*a870*/  MOV.SPILL R15, UR55 ;  /* 0x00000037000f7c02 */ /* 0x000fe40009000f00 */
[----:B---3--:R-:W-:Y:S01]  /*a880*/  MOV.SPILL R2, UR63 ;  /* 0x0000003f00027c02 */ /* 0x008fe20009000f00 */
[----:B------:R0:W-:Y:S01]  /*a890*/  STL [R1+0xa8], R21 ;  /* 0x0000a81501007387 */ /* 0x0001e20000100800 */
[----:B------:R-:W-:Y:S02]  /*a8a0*/  R2UR.FILL UR55, R15 ;  /* 0x000000000f3772ca */ /* 0x000fe400004e0000 */
[----:B----4-:R-:W-:Y:S01]  /*a8b0*/  MOV.SPILL R0, UR62 ;  /* 0x0000003e00007c02 */ /* 0x010fe20009000f00 */
[----:B------:R3:W-:Y:S01]  /*a8c0*/  STL [R1+0xb4], R2 ;  /* 0x0000b40201007387 */ /* 0x0007e20000100800 */
[----:B------:R-:W-:Y:S02]  /*a8d0*/  MOV.SPILL R14, UR77 ;  /* 0x0000004d000e7c02 */ /* 0x000fe40009000f00 */
[----:B------:R-:W-:Y:S01]  /*a8e0*/  MOV.SPILL R8, UR73 ;  /* 0x0000004900087c02 */ /* 0x000fe20009000f00 */
[----:B------:R4:W-:Y:S01]  /*a8f0*/  STL [R1+0xb0], R0 ;  /* 0x0000b00001007387 */ /* 0x0009e20000100800 */
[----:B------:R-:W-:-:S02]  /*a900*/  R2UR.FILL UR77, R14 ;  /* 0x000000000e4d72ca */ /* 0x000fc400004e0000 */
[----:B------:R-:W-:Y:S02]  /*a910*/  R2UR.FILL UR73, R8 ;  /* 0x00000000084972ca */ /* 0x000fe400004e0000 */
[----:B------:R-:W-:Y:S02]  /*a920*/  SEL R81, RZ, 0x4000, P5 ;  /* 0x00004000ff517807 */ /* 0x000fe40002800000 */
[----:B------:R-:W-:Y:S02]  /*a930*/  MOV.SPILL R7, UR71 ;  /* 0x0000004700077c02 */ /* 0x000fe40009000f00 */
[----:B------:R-:W-:Y:S02]  /*a940*/  MOV.SPILL R16, UR61 ;  /* 0x0000003d00107c02 */ /* 0x000fe40009000f00 */
[----:B------:R-:W-:Y:S01]  /*a950*/  SEL R78, RZ, 0x4000, P3 ;  /* 0x00004000ff4e7807 */ /* 0x000fe20001800000 */
[----:B------:R-:W-:Y:S01]  /*a960*/  VIADD R83, R12, 0x304 ;  /* 0x000003040c537836 */ /* 0x000fe20000000000 */
[----:B------:R-:W-:-:S02]  /*a970*/  MOV.SPILL R26, UR41 ;  /* 0x00000029001a7c02 */ /* 0x000fc40009000f00 */
[----:B------:R-:W-:Y:S02]  /*a980*/  R2UR.FILL UR17, R50 ;  /* 0x00000000321172ca */ /* 0x000fe400004e0000 */
[----:B0-----:R-:W-:Y:S02]  /*a990*/  MOV.SPILL R21, UR59 ;  /* 0x0000003b00157c02 */ /* 0x001fe40009000f00 */
[----:B-12---:R-:W-:Y:S02]  /*a9a0*/  MOV.SPILL R10, UR75 ;  /* 0x0000004b000a7c02 */ /* 0x006fe40009000f00 */
[----:B---3--:R-:W-:Y:S01]  /*a9b0*/  MOV.SPILL R2, UR58 ;  /* 0x0000003a00027c02 */ /* 0x008fe20009000f00 */
[----:B------:R0:W-:Y:S01]  /*a9c0*/  STL [R1+0xbc], R21 ;  /* 0x0000bc1501007387 */ /* 0x0001e20000100800 */
[----:B------:R-:W-:Y:S02]  /*a9d0*/  MOV.SPILL R30, UR37 ;  /* 0x00000025001e7c02 */ /* 0x000fe40009000f00 */
[----:B----4-:R-:W-:Y:S01]  /*a9e0*/  MOV.SPILL R0, UR57 ;  /* 0x0000003900007c02 */ /* 0x010fe20009000f00 */
[----:B------:R1:W-:Y:S01]  /*a9f0*/  STL [R1+0xb8], R2 ;  /* 0x0000b80201007387 */ /* 0x0003e20000100800 */
[----:B------:R-:W2:Y:S01]  /*aa00*/  LDC.U8 R8, c[0x0][0x38b] ;  /* 0x0000e2c0ff087b82 */ /* 0x000ea20000000000 */
[----:B------:R-:W-:-:S02]  /*aa10*/  ISETP.NE.U32.AND P3, PT, R61, 0x1, PT ;  /* 0x000000013d00780c */ /* 0x000fc40003f65070 */
[----:B------:R3:W-:Y:S01]  /*aa20*/  STL [R1+0xc4], R0 ;  /* 0x0000c40001007387 */ /* 0x0007e20000100800 */
[----:B------:R-:W-:Y:S02]  /*aa30*/  R2UR.FILL UR61, R16 ;  /* 0x00000000103d72ca */ /* 0x000fe400004e0000 */
[----:B------:R-:W-:Y:S02]  /*aa40*/  R2UR.FILL UR41, R26 ;  /* 0x000000001a2972ca */ /* 0x000fe400004e0000 */
[----:B------:R-:W-:Y:S02]  /*aa50*/  R2UR.FILL UR75, R10 ;  /* 0x000000000a4b72ca */ /* 0x000fe400004e0000 */
[----:B------:R-:W-:Y:S02]  /*aa60*/  R2UR.FILL UR37, R30 ;  /* 0x000000001e2572ca */ /* 0x000fe400004e0000 */
[----:B------:R-:W-:Y:S02]  /*aa70*/  MOV.SPILL R24, UR43 ;  /* 0x0000002b00187c02 */ /* 0x000fe40009000f00 */
[----:B------:R-:W-:-:S02]  /*aa80*/  MOV.SPILL R22, UR45 ;  /* 0x0000002d00167c02 */ /* 0x000fc40009000f00 */
[----:B------:R-:W-:Y:S02]  /*aa90*/  MOV.SPILL R20, UR47 ;  /* 0x0000002f00147c02 */ /* 0x000fe40009000f00 */
[----:B------:R-:W-:Y:S02]  /*aaa0*/  MOV.SPILL R19, UR49 ;  /* 0x0000003100137c02 */ /* 0x000fe40009000f00 */
[----:B0-----:R-:W-:Y:S02]  /*aab0*/  MOV.SPILL R21, UR56 ;  /* 0x0000003800157c02 */ /* 0x001fe40009000f00 */
[----:B------:R-:W-:Y:S02]  /*aac0*/  MOV.SPILL R18, UR51 ;  /* 0x0000003300127c02 */ /* 0x000fe40009000f00 */
[----:B-1----:R-:W-:Y:S01]  /*aad0*/  MOV.SPILL R2, UR13 ;  /* 0x0000000d00027c02 */ /* 0x002fe20009000f00 */
[----:B------:R0:W-:Y:S01]  /*aae0*/  STL [R1+0xc0], R21 ;  /* 0x0000c01501007387 */ /* 0x0001e20000100800 */
[----:B------:R-:W-:-:S02]  /*aaf0*/  MOV.SPILL R17, UR53 ;  /* 0x0000003500117c02 */ /* 0x000fc40009000f00 */
[----:B---3--:R-:W-:Y:S01]  /*ab00*/  MOV.SPILL R0, UR12 ;  /* 0x0000000c00007c02 */ /* 0x008fe20009000f00 */
[----:B------:R1:W-:Y:S01]  /*ab10*/  STL [R1+0xcc], R2 ;  /* 0x0000cc0201007387 */ /* 0x0003e20000100800 */
[----:B--2---:R-:W-:Y:S02]  /*ab20*/  LOP3.LUT R8, R8, 0x1, RZ, 0xc0, !PT ;  /* 0x0000000108087812 */ /* 0x004fe400078ec0ff */
[----:B------:R-:W-:Y:S01]  /*ab30*/  MOV.SPILL R118, UR61 ;  /* 0x0000003d00767c02 */ /* 0x000fe20009000f00 */
[----:B------:R2:W-:Y:S01]  /*ab40*/  STL [R1+0xc8], R0 ;  /* 0x0000c80001007387 */ /* 0x0005e20000100800 */
[----:B------:R-:W-:Y:S01]  /*ab50*/  VIADD R10, R12, 0x100 ;  /* 0x000001000c0a7836 */ /* 0x000fe20000000000 */
[----:B------:R-:W-:Y:S02]  /*ab60*/  MOV.SPILL R110, UR73 ;  /* 0x00000049006e7c02 */ /* 0x000fe40009000f00 */
[----:B------:R-:W-:Y:S02]  /*ab70*/  MOV.SPILL R5, UR27 ;  /* 0x0000001b00057c02 */ /* 0x000fe40009000f00 */
[----:B------:R-:W-:-:S02]  /*ab80*/  R2UR.FILL UR43, R24 ;  /* 0x00000000182b72ca */ /* 0x000fc400004e0000 */
[----:B------:R-:W-:Y:S02]  /*ab90*/  R2UR.FILL UR45, R22 ;  /* 0x00000000162d72ca */ /* 0x000fe400004e0000 */
[----:B------:R-:W-:Y:S02]  /*aba0*/  R2UR.FILL UR47, R20 ;  /* 0x00000000142f72ca */ /* 0x000fe400004e0000 */
[----:B------:R-:W-:Y:S02]  /*abb0*/  R2UR.FILL UR49, R19 ;  /* 0x00000000133172ca */ /* 0x000fe400004e0000 */
[----:B------:R-:W-:Y:S02]  /*abc0*/  R2UR.FILL UR51, R18 ;  /* 0x00000000123372ca */ /* 0x000fe400004e0000 */
[----:B------:R-:W-:Y:S02]  /*abd0*/  R2UR.FILL UR53, R17 ;  /* 0x00000000113572ca */ /* 0x000fe400004e0000 */
[----:B0-----:R-:W-:-:S02]  /*abe0*/  MOV.SPILL R21, UR11 ;  /* 0x0000000b00157c02 */ /* 0x001fc40009000f00 */
[----:B------:R-:W-:Y:S02]  /*abf0*/  MOV.SPILL R76, UR15 ;  /* 0x0000000f004c7c02 */ /* 0x000fe40009000f00 */
[----:B-1----:R-:W-:Y:S01]  /*ac00*/  MOV.SPILL R2, UR10 ;  /* 0x0000000a00027c02 */ /* 0x002fe20009000f00 */
[----:B------:R0:W-:Y:S01]  /*ac10*/  STL [R1+0xd4], R21 ;  /* 0x0000d41501007387 */ /* 0x0001e20000100800 */
[----:B------:R-:W-:Y:S02]  /*ac20*/  MOV.SPILL R6, UR69 ;  /* 0x0000004500067c02 */ /* 0x000fe40009000f00 */
[----:B--2---:R-:W-:Y:S01]  /*ac30*/  MOV.SPILL R0, UR9 ;  /* 0x0000000900007c02 */ /* 0x004fe20009000f00 */
[----:B------:R1:W-:Y:S01]  /*ac40*/  STL [R1+0xd0], R2 ;  /* 0x0000d00201007387 */ /* 0x0003e20000100800 */
[----:B------:R-:W-:-:S03]  /*ac50*/  MOV.SPILL R28, UR39 ;  /* 0x00000027001c7c02 */ /* 0x000fc60009000f00 */
[----:B------:R2:W-:Y:S01]  /*ac60*/  STL [R1+0xdc], R0 ;  /* 0x0000dc0001007387 */ /* 0x0005e20000100800 */
[----:B------:R-:W-:Y:S01]  /*ac70*/  ISETP.NE.U32.AND P5, PT, R8, 0x1, PT ;  /* 0x000000010800780c */ /* 0x000fe20003fa5070 */
[----:B------:R-:W-:Y:S01]  /*ac80*/  UMOV UR61, UR41 ;  /* 0x00000029003d7c82 */ /* 0x000fe20008000000 */
[----:B------:R-:W-:Y:S01]  /*ac90*/  UMOV UR73, UR33 ;  /* 0x0000002100497c82 */ /* 0x000fe20008000000 */
[----:B------:R-:W-:Y:S01]  /*aca0*/  R2UR UR12, R10 ;  /* 0x000000000a0c72ca */ /* 0x000fe200000e0000 */
[----:B------:R-:W-:Y:S01]  /*acb0*/  VIADD R82, R12, 0x302 ;  /* 0x000003020c527836 */ /* 0x000fe20000000000 */
[----:B------:R-:W-:Y:S02]  /*acc0*/  MOV.SPILL R121, UR13 ;  /* 0x0000000d00797c02 */ /* 0x000fe40009000f00 */
[----:B------:R-:W-:Y:S02]  /*acd0*/  MOV.SPILL R123, UR11 ;  /* 0x0000000b007b7c02 */ /* 0x000fe40009000f00 */
[----:B------:R-:W-:-:S02]  /*ace0*/  MOV.SPILL R120, UR5 ;  /* 0x0000000500787c02 */ /* 0x000fc40009000f00 */
[----:B------:R-:W-:Y:S02]  /*acf0*/  R2UR.FILL UR39, R28 ;  /* 0x000000001c2772ca */ /* 0x000fe400004e0000 */
[----:B0-----:R-:W-:Y:S02]  /*ad00*/  MOV.SPILL R21, UR8 ;  /* 0x0000000800157c02 */ /* 0x001fe40009000f00 */
[----:B-1----:R-:W-:-:S03]  /*ad10*/  MOV.SPILL R2, UR7 ;  /* 0x0000000700027c02 */ /* 0x002fc60009000f00 */
[----:B------:R0:W-:Y:S01]  /*ad20*/  STL [R1+0xd8], R21 ;  /* 0x0000d81501007387 */ /* 0x0001e20000100800 */
[----:B--2---:R-:W-:-:S03]  /*ad30*/  MOV.SPILL R0, UR6 ;  /* 0x0000000600007c02 */ /* 0x004fc60009000f00 */
[----:B------:R1:W-:Y:S04]  /*ad40*/  STL [R1+0xe4], R2 ;  /* 0x0000e40201007387 */ /* 0x0003e80000100800 */
[----:B------:R-:W-:Y:S04]  /*ad50*/  STL [R1+0x100], R93 ;  /* 0x0001005d01007387 */ /* 0x000fe80000100800 */
[----:B------:R2:W-:Y:S01]  /*ad60*/  STL [R1+0xe0], R0 ;  /* 0x0000e00001007387 */ /* 0x0005e20000100800 */
[----:B0-----:R-:W-:Y:S01]  /*ad70*/  MOV.SPILL R21, UR4 ;  /* 0x0000000400157c02 */ /* 0x001fe20009000f00 */
[----:B-1----:R-:W-:-:S04]  /*ad80*/  VIADD R2, R35, 0x2 ;  /* 0x0000000223027836 */ /* 0x002fc80000000000 */
[----:B------:R-:W-:Y:S01]  /*ad90*/  STL [R1+0x104], R21 ;  /* 0x0001041501007387 */ /* 0x000fe20000100800 */
[----:B------:R-:W-:Y:S01]  /*ada0*/  R2UR UR16, R2 ;  /* 0x00000000021072ca */ /* 0x000fe200000e0000 */
[----:B------:R-:W-:Y:S02]  /*adb0*/  VIADD R2, R36, 0x100 ;  /* 0x0000010024027836 */ /* 0x000fe40000000000 */
[----:B--2---:R-:W-:-:S10]  /*adc0*/  VIADD R0, R35, 0x4 ;  /* 0x0000000423007836 */ /* 0x004fd40000000000 */
[----:B------:R-:W-:Y:S01]  /*add0*/  IMAD.U32 R74, RZ, RZ, UR16 ;  /* 0x00000010ff4a7e24 */ /* 0x000fe2000f8e00ff */
[----:B------:R-:W-:Y:S01]  /*ade0*/  R2UR UR16, R0 ;  /* 0x00000000001072ca */ /* 0x000fe200000e0000 */
[----:B------:R-:W-:-:S03]  /*adf0*/  VIADD R0, R36, 0x180 ;  /* 0x0000018024007836 */ /* 0x000fc60000000000 */
[----:B------:R0:W-:Y:S02]  /*ae00*/  STL.64 [R1+0x118], R74 ;  /* 0x0001184a01007387 */ /* 0x0001e40000100a00 */
[----:B------:R-:W-:Y:S01]  /*ae10*/  R2UR UR18, R0 ;  /* 0x00000000001272ca */ /* 0x000fe200000e0000 */
[----:B------:R-:W-:-:S05]  /*ae20*/  VIADD R0, R9, 0x400 ;  /* 0x0000040009007836 */ /* 0x000fca0000000000 */
[----:B------:R-:W-:Y:S01]  /*ae30*/  R2UR UR28, R0 ;  /* 0x00000000001c72ca */ /* 0x000fe200000e0000 */
[----:B------:R-:W-:Y:S01]  /*ae40*/  IMAD.U32 R72, RZ, RZ, UR16 ;  /* 0x00000010ff487e24 */ /* 0x000fe2000f8e00ff */
[----:B------:R-:W-:Y:S01]  /*ae50*/  R2UR UR16, R4 ;  /* 0x00000000041072ca */ /* 0x000fe200000e0000 */
[C---:B------:R-:W-:Y:S02]  /*ae60*/  VIADD R0, R9.reuse, 0x800 ;  /* 0x0000080009007836 */ /* 0x040fe40000000000 */
[C---:B------:R-:W-:Y:S02]  /*ae70*/  VIADD R4, R9.reuse, 0x2 ;  /* 0x0000000209047836 */ /* 0x040fe40000000000 */
[----:B------:R-:W-:Y:S01]  /*ae80*/  IMAD.U32 R64, RZ, RZ, UR18 ;  /* 0x00000012ff407e24 */ /* 0x000fe2000f8e00ff */
[----:B------:R-:W-:Y:S01]  /*ae90*/  R2UR UR36, R0 ;  /* 0x00000000002472ca */ /* 0x000fe200000e0000 */
[C---:B------:R-:W-:Y:S01]  /*aea0*/  VIADD R0, R9.reuse, 0xc00 ;  /* 0x00000c0009007836 */ /* 0x040fe20000000000 */
[----:B------:R-:W-:Y:S01]  /*aeb0*/  R2UR UR20, R4 ;  /* 0x00000000041472ca */ /* 0x000fe200000e0000 */
[----:B------:R-:W-:-:S02]  /*aec0*/  VIADD R4, R9, 0x402 ;  /* 0x0000040209047836 */ /* 0x000fc40000000000 */
[----:B------:R-:W-:Y:S01]  /*aed0*/  IMAD.U32 R56, RZ, RZ, UR28 ;  /* 0x0000001cff387e24 */ /* 0x000fe2000f8e00ff */
[----:B------:R-:W-:Y:S01]  /*aee0*/  R2UR UR44, R0 ;  /* 0x00000000002c72ca */ /* 0x000fe200000e0000 */
[----:B------:R-:W-:Y:S01]  /*aef0*/  IMAD.U32 R70, RZ, RZ, UR16 ;  /* 0x00000010ff467e24 */ /* 0x000fe2000f8e00ff */
[----:B------:R-:W-:Y:S01]  /*af00*/  R2UR UR16, R3 ;  /* 0x00000000031072ca */ /* 0x000fe200000e0000 */
[----:B------:R-:W-:Y:S01]  /*af10*/  VIADD R3, R9, 0x4 ;  /* 0x0000000409037836 */ /* 0x000fe20000000000 */
[----:B------:R-:W-:Y:S01]  /*af20*/  R2UR UR30, R4 ;  /* 0x00000000041e72ca */ /* 0x000fe200000e0000 */
[----:B------:R-:W-:Y:S02]  /*af30*/  VIADD R0, R13, 0x2 ;  /* 0x000000020d007836 */ /* 0x000fe40000000000 */
[----:B------:R-:W-:Y:S01]  /*af40*/  VIADD R4, R9, 0x802 ;  /* 0x0000080209047836 */ /* 0x000fe20000000000 */
[----:B------:R-:W-:Y:S01]  /*af50*/  R2UR UR22, R3 ;  /* 0x00000000031672ca */ /* 0x000fe200000e0000 */
[----:B------:R-:W-:Y:S01]  /*af60*/  VIADD R3, R9, 0x404 ;  /* 0x0000040409037836 */ /* 0x000fe20000000000 */
[----:B------:R-:W-:Y:S01]  /*af70*/  R2UR UR52, R0 ;  /* 0x00000000003472ca */ /* 0x000fe200000e0000 */
[----:B------:R-:W-:Y:S01]  /*af80*/  VIADD R0, R13, 0x102 ;  /* 0x000001020d007836 */ /* 0x000fe20000000000 */
[----:B------:R-:W-:Y:S01]  /*af90*/  R2UR UR38, R4 ;  /* 0x00000000042672ca */ /* 0x000fe200000e0000 */
[----:B------:R-:W-:Y:S01]  /*afa0*/  IMAD.U32 R62, RZ, RZ, UR20 ;  /* 0x00000014ff3e7e24 */ /* 0x000fe2000f8e00ff */
[----:B------:R-:W-:Y:S01]  /*afb0*/  R2UR UR32, R3 ;  /* 0x00000000032072ca */ /* 0x000fe200000e0000 */
[----:B------:R-:W-:Y:S01]  /*afc0*/  IMAD.U32 R68, RZ, RZ, UR16 ;  /* 0x00000010ff447e24 */ /* 0x000fe2000f8e00ff */
[----:B------:R-:W-:Y:S01]  /*afd0*/  R2UR UR16, R2 ;  /* 0x00000000021072ca */ /* 0x000fe200000e0000 */
[C---:B------:R-:W-:Y:S01]  /*afe0*/  VIADD R2, R9.reuse, 0x6 ;  /* 0x0000000609027836 */ /* 0x040fe20000000000 */
[----:B------:R-:W-:Y:S01]  /*aff0*/  R2UR UR74, R0 ;  /* 0x00000000004a72ca */ /* 0x000fe200000e0000 */
[----:B------:R-:W-:-:S02]  /*b000*/  VIADD R3, R9, 0x804 ;  /* 0x0000080409037836 */ /* 0x000fc40000000000 */
[----:B------:R-:W-:Y:S01]  /*b010*/  VIADD R0, R13, 0x202 ;  /* 0x000002020d007836 */ /* 0x000fe20000000000 */
[----:B------:R-:W-:Y:S01]  /*b020*/  R2UR UR24, R2 ;  /* 0x00000000021872ca */ /* 0x000fe200000e0000 */
        /* <DEDUP_REMOVED lines=10> */
[----:B------:R-:W-:Y:S01]  /*b0d0*/  VIADD R0, R11, 0x4 ;  /* 0x000000040b007836 */ /* 0x000fe20000000000 */
[----:B------:R-:W-:Y:S01]  /*b0e0*/  R2UR UR42, R2 ;  /* 0x00000000022a72ca */ /* 0x000fe200000e0000 */
[----:B------:R-:W-:-:S02]  /*b0f0*/  VIADD R2, R9, 0xc04 ;  /* 0x00000c0409027836 */ /* 0x000fc40000000000 */
[----:B------:R-:W-:Y:S01]  /*b100*/  IMAD.U32 R46, RZ, RZ, UR38 ;  /* 0x00000026ff2e7e24 */ /* 0x000fe2000f8e00ff */
[----:B------:R-:W-:Y:S01]  /*b110*/  R2UR UR38, R0 ;  /* 0x00000000002672ca */ /* 0x000fe200000e0000 */
[C---:B------:R-:W-:Y:S01]  /*b120*/  VIADD R3, R13.reuse, 0x6 ;  /* 0x000000060d037836 */ /* 0x040fe20000000000 */
[----:B------:R-:W-:Y:S01]  /*b130*/  R2UR UR48, R2 ;  /* 0x00000000023072ca */ /* 0x000fe200000e0000 */
[----:B------:R-:W-:Y:S02]  /*b140*/  VIADD R2, R13, 0x100 ;  /* 0x000001000d027836 */ /* 0x000fe40000000000 */
[----:B------:R-:W-:Y:S01]  /*b150*/  VIADD R0, R11, 0x404 ;  /* 0x000004040b007836 */ /* 0x000fe20000000000 */
        /* <DEDUP_REMOVED lines=8> */
[----:B------:R-:W-:Y:S02]  /*b1e0*/  VIADD R0, R11, 0x804 ;  /* 0x000008040b007836 */ /* 0x000fe40000000000 */
[----:B------:R-:W-:Y:S01]  /*b1f0*/  IMAD.U32 R66, RZ, RZ, UR16 ;  /* 0x00000010ff427e24 */ /* 0x000fe2000f8e00ff */
[----:B------:R-:W-:Y:S01]  /*b200*/  R2UR UR16, R3 ;  /* 0x00000000031072ca */ /* 0x000fe200000e0000 */
[C---:B------:R-:W-:Y:S01]  /*b210*/  VIADD R4, R13.reuse, 0x104 ;  /* 0x000001040d047836 */ /* 0x040fe20000000000 */
[----:B------:R-:W-:Y:S01]  /*b220*/  R2UR UR18, R2 ;  /* 0x00000000021272ca */ /* 0x000fe200000e0000 */
[C---:B------:R-:W-:Y:S01]  /*b230*/  VIADD R3, R13.reuse, 0x206 ;  /* 0x000002060d037836 */ /* 0x040fe20000000000 */
[----:B------:R-:W-:Y:S01]  /*b240*/  R2UR UR14, R0 ;  /* 0x00000000000e72ca */ /* 0x000fe200000e0000 */
[----:B------:R-:W-:Y:S01]  /*b250*/  VIADD R2, R13, 0x300 ;  /* 0x000003000d027836 */ /* 0x000fe20000000000 */
[----:B------:R-:W-:Y:S01]  /*b260*/  R2UR UR72, R4 ;  /* 0x00000000044872ca */ /* 0x000fe200000e0000 */
[----:B------:R-:W-:-:S02]  /*b270*/  VIADD R0, R11, 0xc04 ;  /* 0x00000c040b007836 */ /* 0x000fc40000000000 */
[----:B------:R-:W-:Y:S01]  /*b280*/  IMAD.U32 R58, RZ, RZ, UR24 ;  /* 0x00000018ff3a7e24 */ /* 0x000fe2000f8e00ff */
[----:B------:R-:W-:Y:S01]  /*b290*/  R2UR UR24, R3 ;  /* 0x00000000031872ca */ /* 0x000fe200000e0000 */
[----:B------:R-:W-:Y:S01]  /*b2a0*/  VIADD R9, R9, 0xc06 ;  /* 0x00000c0609097836 */ /* 0x000fe20000000000 */
[----:B------:R-:W-:Y:S01]  /*b2b0*/  R2UR UR28, R2 ;  /* 0x00000000021c72ca */ /* 0x000fe200000e0000 */
[C---:B------:R-:W-:Y:S01]  /*b2c0*/  VIADD R4, R13.reuse, 0x204 ;  /* 0x000002040d047836 */ /* 0x040fe20000000000 */
[----:B------:R-:W-:Y:S01]  /*b2d0*/  R2UR UR66, R0 ;  /* 0x00000000004272ca */ /* 0x000fe200000e0000 */
[----:B------:R-:W-:Y:S01]  /*b2e0*/  VIADD R3, R13, 0x304 ;  /* 0x000003040d037836 */ /* 0x000fe20000000000 */
[----:B------:R-:W-:Y:S01]  /*b2f0*/  R2UR UR50, R9 ;  /* 0x00000000093272ca */ /* 0x000fe200000e0000 */
[----:B------:R-:W-:Y:S01]  /*b300*/  VIADD R2, R11, 0x2 ;  /* 0x000000020b027836 */ /* 0x000fe20000000000 */
[----:B------:R-:W-:Y:S01]  /*b310*/  MOV.SPILL R0, UR67 ;  /* 0x0000004300007c02 */ /* 0x000fe20009000f00 */
[----:B------:R-:W-:Y:S01]  /*b320*/  IMAD.U32 R60, RZ, RZ, UR22 ;  /* 0x00000016ff3c7e24 */ /* 0x000fe2000f8e00ff */
[----:B------:R-:W-:Y:S01]  /*b330*/  R2UR UR22, R4 ;  /* 0x00000000041672ca */ /* 0x000fe200000e0000 */
[----:B------:R-:W-:Y:S01]  /*b340*/  IMAD.U32 R52, RZ, RZ, UR32 ;  /* 0x00000020ff347e24 */ /* 0x000fe2000f8e00ff */
[----:B------:R-:W-:Y:S01]  /*b350*/  R2UR UR32, R3 ;  /* 0x00000000032072ca */ /* 0x000fe200000e0000 */
[----:B------:R-:W-:Y:S01]  /*b360*/  IMAD.U32 R48, RZ, RZ, UR36 ;  /* 0x00000024ff307e24 */ /* 0x000fe2000f8e00ff */
[----:B------:R-:W-:Y:S01]  /*b370*/  R2UR UR36, R2 ;  /* 0x00000000022472ca */ /* 0x000fe200000e0000 */
[C---:B------:R-:W-:Y:S01]  /*b380*/  VIADD R4, R11.reuse, 0x6 ;  /* 0x000000060b047836 */ /* 0x040fe20000000000 */
[----:B------:R-:W-:Y:S01]  /*b390*/  UMOV UR67, UR71 ;  /* 0x0000004700437c82 */ /* 0x000fe20008000000 */
[C---:B------:R-:W-:Y:S01]  /*b3a0*/  VIADD R3, R11.reuse, 0x400 ;  /* 0x000004000b037836 */ /* 0x040fe20000000000 */
[----:B------:R-:W-:Y:S01]  /*b3b0*/  MOV.SPILL R93, UR66 ;  /* 0x00000042005d7c02 */ /* 0x000fe20009000f00 */
[----:B------:R-:W-:Y:S01]  /*b3c0*/  VIADD R2, R11, 0x402 ;  /* 0x000004020b027836 */ /* 0x000fe20000000000 */
[----:B------:R-:W-:Y:S01]  /*b3d0*/  R2UR.FILL UR71, R7 ;  /* 0x00000000074772ca */ /* 0x000fe200004e0000 */
[----:B------:R-:W-:Y:S01]  /*b3e0*/  IMAD.U32 R44, RZ, RZ, UR40 ;  /* 0x00000028ff2c7e24 */ /* 0x000fe2000f8e00ff */
[----:B------:R-:W-:Y:S01]  /*b3f0*/  R2UR UR40, R4 ;  /* 0x00000000042872ca */ /* 0x000fe200000e0000 */
[----:B------:R-:W-:Y:S01]  /*b400*/  IMAD.U32 R42, RZ, RZ, UR42 ;  /* 0x0000002aff2a7e24 */ /* 0x000fe2000f8e00ff */
[----:B------:R-:W-:Y:S01]  /*b410*/  R2UR UR42, R3 ;  /* 0x00000000032a72ca */ /* 0x000fe200000e0000 */
[----:B------:R-:W-:Y:S01]  /*b420*/  IMAD.U32 R40, RZ, RZ, UR44 ;  /* 0x0000002cff287e24 */ /* 0x000fe2000f8e00ff */
[----:B------:R-:W-:Y:S01]  /*b430*/  R2UR UR44, R2 ;  /* 0x00000000022c72ca */ /* 0x000fe200000e0000 */
[C---:B------:R-:W-:Y:S01]  /*b440*/  VIADD R4, R11.reuse, 0x406 ;  /* 0x000004060b047836 */ /* 0x040fe20000000000 */
[----:B------:R-:W-:Y:S01]  /*b450*/  STL [R1+0x108], R93 ;  /* 0x0001085d01007387 */ /* 0x000fe20000100800 */
[----:B------:R-:W-:-:S02]  /*b460*/  VIADD R3, R11, 0x800 ;  /* 0x000008000b037836 */ /* 0x000fc40000000000 */
[----:B------:R-:W-:Y:S01]  /*b470*/  IMAD.MOV.U32 R8, RZ, RZ, 0x10412010 ;  /* 0x10412010ff087424 */ /* 0x000fe200078e00ff */
[----:B------:R1:W-:Y:S01]  /*b480*/  STL [R1+0x9c], R0 ;  /* 0x00009c0001007387 */ /* 0x0003e20000100800 */
        /* <DEDUP_REMOVED lines=9> */
[----:B0-----:R-:W-:Y:S01]  /*b520*/  MOV.SPILL R75, UR7 ;  /* 0x00000007004b7c02 */ /* 0x001fe20009000f00 */
[C---:B------:R-:W-:Y:S01]  /*b530*/  VIADD R3, R11.reuse, 0xc00 ;  /* 0x00000c000b037836 */ /* 0x040fe20000000000 */
[----:B------:R-:W-:Y:S01]  /*b540*/  UMOV UR13, UR51 ;  /* 0x00000033000d7c82 */ /* 0x000fe20008000000 */
[C---:B------:R-:W-:Y:S01]  /*b550*/  VIADD R2, R11.reuse, 0xc02 ;  /* 0x00000c020b027836 */ /* 0x040fe20000000000 */
[----:B------:R-:W-:Y:S01]  /*b560*/  R2UR UR26, R4 ;  /* 0x00000000041a72ca */ /* 0x000fe200000e0000 */
[----:B------:R-:W-:Y:S01]  /*b570*/  VIADD R11, R11, 0xc06 ;  /* 0x00000c060b0b7836 */ /* 0x000fe20000000000 */
[----:B------:R-:W-:Y:S01]  /*b580*/  MOV.SPILL R4, UR65 ;  /* 0x0000004100047c02 */ /* 0x000fe20009000f00 */
[----:B------:R-:W-:Y:S01]  /*b590*/  IMAD.MOV.U32 R7, RZ, RZ, 0x10102010 ;  /* 0x10102010ff077424 */ /* 0x000fe200078e00ff */
[----:B------:R-:W-:Y:S01]  /*b5a0*/  R2UR UR70, R2 ;  /* 0x00000000024672ca */ /* 0x000fe200000e0000 */
[C---:B------:R-:W-:Y:S01]  /*b5b0*/  VIADD R2, R12.reuse, 0x4 ;  /* 0x000000040c027836 */ /* 0x040fe20000000000 */
[----:B------:R-:W-:Y:S01]  /*b5c0*/  R2UR UR64, R11 ;  /* 0x000000000b4072ca */ /* 0x000fe200000e0000 */
[----:B------:R-:W-:Y:S01]  /*b5d0*/  VIADD R13, R13, 0x306 ;  /* 0x000003060d0d7836 */ /* 0x000fe20000000000 */
[----:B------:R-:W-:Y:S01]  /*b5e0*/  R2UR UR68, R3 ;  /* 0x00000000034472ca */ /* 0x000fe200000e0000 */
[----:B------:R-:W-:Y:S01]  /*b5f0*/  VIADD R3, R12, 0x6 ;  /* 0x000000060c037836 */ /* 0x000fe20000000000 */
[----:B------:R-:W-:Y:S01]  /*b600*/  R2UR UR58, R2 ;  /* 0x00000000023a72ca */ /* 0x000fe200000e0000 */
[----:B-1----:R-:W-:Y:S01]  /*b610*/  VIADD R0, R12, 0x2 ;  /* 0x000000020c007836 */ /* 0x002fe20000000000 */
[----:B------:R-:W-:Y:S01]  /*b620*/  UMOV UR65, UR69 ;  /* 0x0000004500417c82 */ /* 0x000fe20008000000 */
[----:B------:R-:W-:Y:S01]  /*b630*/  IMAD.U32 R50, RZ, RZ, UR34 ;  /* 0x00000022ff327e24 */ /* 0x000fe2000f8e00ff */
[----:B------:R-:W-:Y:S01]  /*b640*/  R2UR UR56, R3 ;  /* 0x00000000033872ca */ /* 0x000fe200000e0000 */
[----:B------:R-:W-:Y:S01]  /*b650*/  IMAD.U32 R30, RZ, RZ, UR60 ;  /* 0x0000003cff1e7e24 */ /* 0x000fe2000f8e00ff */
[----:B------:R-:W-:Y:S01]  /*b660*/  R2UR UR62, R0 ;  /* 0x00000000003e72ca */ /* 0x000fe200000e0000 */
[----:B------:R-:W-:Y:S01]  /*b670*/  UMOV UR66, UR70 ;  /* 0x0000004600427c82 */ /* 0x000fe20008000000 */
[----:B------:R-:W-:Y:S01]  /*b680*/  MOV.SPILL R0, UR63 ;  /* 0x0000003f00007c02 */ /* 0x000fe20009000f00 */
[C---:B------:R-:W-:Y:S01]  /*b690*/  VIADD R9, R12.reuse, 0x102 ;  /* 0x000001020c097836 */ /* 0x040fe20000000000 */
[----:B------:R-:W-:Y:S01]  /*b6a0*/  MOV.SPILL R21, UR64 ;  /* 0x0000004000157c02 */ /* 0x000fe20009000f00 */
[----:B------:R-:W-:Y:S01]  /*b6b0*/  VIADD R11, R12, 0x200 ;  /* 0x000002000c0b7836 */ /* 0x000fe20000000000 */
[----:B------:R-:W-:Y:S01]  /*b6c0*/  SEL R2, R7, 0x10100010, !P2 ;  /* 0x1010001007027807 */ /* 0x000fe20005000000 */
[----:B------:R-:W-:Y:S01]  /*b6d0*/  UMOV UR63, UR27 ;  /* 0x0000001b003f7c82 */ /* 0x000fe20008000000 */
[----:B------:R-:W-:Y:S01]  /*b6e0*/  R2UR UR34, R13 ;  /* 0x000000000d2272ca */ /* 0x000fe200000e0000 */
[----:B------:R0:W-:Y:S01]  /*b6f0*/  STL [R1+0x10c], R21 ;  /* 0x00010c1501007387 */ /* 0x0001e20000100800 */
[----:B------:R-:W-:Y:S01]  /*b700*/  IMAD.U32 R22, RZ, RZ, UR72 ;  /* 0x00000048ff167e24 */ /* 0x000fe2000f8e00ff */
[----:B------:R-:W-:Y:S01]  /*b710*/  UMOV UR11, UR49 ;  /* 0x00000031000b7c82 */ /* 0x000fe20008000000 */
[----:B------:R-:W-:Y:S01]  /*b720*/  UMOV UR9, UR47 ;  /* 0x0000002f00097c82 */ /* 0x000fe20008000000 */
[----:B------:R-:W-:Y:S01]  /*b730*/  MOV.SPILL R93, UR62 ;  /* 0x0000003e005d7c02 */ /* 0x000fe20009000f00 */
[----:B------:R1:W-:Y:S01]  /*b740*/  STL [R1+0x98], R4 ;  /* 0x0000980401007387 */ /* 0x0003e20000100800 */
[----:B------:R-:W-:Y:S01]  /*b750*/  SEL R3, RZ, 0x4000, P3 ;  /* 0x00004000ff037807 */ /* 0x000fe20001800000 */
[----:B------:R-:W-:Y:S01]  /*b760*/  UMOV UR64, UR68 ;  /* 0x0000004400407c82 */ /* 0x000fe20008000000 */
[----:B------:R-:W-:Y:S01]  /*b770*/  R2UR UR70, R83 ;  /* 0x00000000534672ca */ /* 0x000fe200000e0000 */
[----:B------:R-:W-:Y:S01]  /*b780*/  STL [R1+0x110], R93 ;  /* 0x0001105d01007387 */ /* 0x000fe20000100800 */
[----:B------:R-:W-:Y:S01]  /*b790*/  SEL R7, R7, 0x10100010, !P4 ;  /* 0x1010001007077807 */ /* 0x000fe20006000000 */
[----:B------:R-:W-:Y:S01]  /*b7a0*/  IMAD.IADD R2, R78, 0x1, R2 ;  /* 0x000000014e027824 */ /* 0x000fe200078e0202 */
[----:B------:R-:W-:Y:S01]  /*b7b0*/  R2UR UR10, R9 ;  /* 0x00000000090a72ca */ /* 0x000fe200000e0000 */
[----:B------:R2:W-:Y:S01]  /*b7c0*/  STL [R1+0x94], R0 ;  /* 0x0000940001007387 */ /* 0x0005e20000100800 */
[----:B------:R-:W-:Y:S01]  /*b7d0*/  VIADD R13, R12, 0x202 ;  /* 0x000002020c0d7836 */ /* 0x000fe20000000000 */
[----:B------:R-:W-:Y:S01]  /*b7e0*/  R2UR UR4, R11 ;  /* 0x000000000b0472ca */ /* 0x000fe200000e0000 */
[----:B------:R-:W-:Y:S01]  /*b7f0*/  UMOV UR62, UR26 ;  /* 0x0000001a003e7c82 */ /* 0x000fe20008000000 */
[----:B------:R-:W-:Y:S01]  /*b800*/  R2UR.FILL UR27, R5 ;  /* 0x00000000051b72ca */ /* 0x000fe200004e0000 */
[----:B------:R-:W-:Y:S01]  /*b810*/  UMOV UR7, UR45 ;  /* 0x0000002d00077c82 */ /* 0x000fe20008000000 */
[----:B------:R-:W-:Y:S01]  /*b820*/  UMOV UR5, UR43 ;  /* 0x0000002b00057c82 */ /* 0x000fe20008000000 */
[----:B------:R-:W-:Y:S01]  /*b830*/  R2UR.FILL UR69, R6 ;  /* 0x00000000064572ca */ /* 0x000fe200004e0000 */
[----:B------:R-:W-:Y:S01]  /*b840*/  IMAD.U32 R28, RZ, RZ, UR54 ;  /* 0x00000036ff1c7e24 */ /* 0x000fe2000f8e00ff */
[----:B------:R-:W-:Y:S01]  /*b850*/  MOV.SPILL R99, UR66 ;  /* 0x0000004200637c02 */ /* 0x000fe20009000f00 */
[----:B------:R-:W-:Y:S01]  /*b860*/  IMAD.U32 R24, RZ, RZ, UR74 ;  /* 0x0000004aff187e24 */ /* 0x000fe2000f8e00ff */
[----:B------:R-:W-:Y:S01]  /*b870*/  MOV.SPILL R108, UR71 ;  /* 0x00000047006c7c02 */ /* 0x000fe20009000f00 */
[--C-:B------:R-:W-:Y:S01]  /*b880*/  IMAD.MOV.U32 R19, RZ, RZ, R90.reuse ;  /* 0x000000ffff137224 */ /* 0x100fe200078e005a */
[----:B0-----:R-:W-:Y:S01]  /*b890*/  MOV.SPILL R21, UR58 ;  /* 0x0000003a00157c02 */ /* 0x001fe20009000f00 */
[----:B------:R-:W-:Y:S01]  /*b8a0*/  UMOV UR58, UR14 ;  /* 0x0000000e003a7c82 */ /* 0x000fe20008000000 */
[----:B------:R-:W-:Y:S01]  /*b8b0*/  R2UR UR72, R82 ;  /* 0x00000000524872ca */ /* 0x000fe200000e0000 */
[----:B------:R-:W-:Y:S01]  /*b8c0*/  IMAD.MOV.U32 R20, RZ, RZ, R90 ;  /* 0x000000ffff147224 */ /* 0x000fe200078e005a */
[----:B-1----:R-:W0:Y:S01]  /*b8d0*/  LDC.U8 R4, c[0x0][0x38a] ;  /* 0x0000e280ff047b82 */ /* 0x002e220000000000 */
[----:B------:R1:W-:Y:S01]  /*b8e0*/  STL [R1+0x114], R21 ;  /* 0x0001141501007387 */ /* 0x0003e20000100800 */
[----:B------:R-:W-:Y:S01]  /*b8f0*/  MOV.SPILL R91, UR64 ;  /* 0x00000040005b7c02 */ /* 0x000fe20009000f00 */
[----:B------:R-:W-:Y:S01]  /*b900*/  IMAD.U32 R26, RZ, RZ, UR76 ;  /* 0x0000004cff1a7e24 */ /* 0x000fe2000f8e00ff */
[----:B------:R-:W-:-:S02]  /*b910*/  MOV.SPILL R80, UR63 ;  /* 0x0000003f00507c02 */ /* 0x000fc40009000f00 */
[----:B------:R-:W-:Y:S02]  /*b920*/  MOV.SPILL R94, UR65 ;  /* 0x00000041005e7c02 */ /* 0x000fe40009000f00 */
[----:B--2---:R-:W-:Y:S01]  /*b930*/  MOV.SPILL R0, UR59 ;  /* 0x0000003b00007c02 */ /* 0x004fe20009000f00 */
[----:B------:R-:W-:Y:S01]  /*b940*/  UMOV UR59, UR15 ;  /* 0x0000000f003b7c82 */ /* 0x000fe20008000000 */
[----:B------:R-:W-:Y:S02]  /*b950*/  R2UR UR41, R2 ;  /* 0x00000000022972ca */ /* 0x000fe400000e0000 */
[----:B------:R-:W-:Y:S01]  /*b960*/  MOV.SPILL R107, UR70 ;  /* 0x00000046006b7c02 */ /* 0x000fe20009000f00 */
[----:B------:R2:W-:Y:S01]  /*b970*/  STL [R1+0x90], R0 ;  /* 0x0000900001007387 */ /* 0x0005e20000100800 */
[----:B------:R-:W-:Y:S02]  /*b980*/  R2UR UR60, R13 ;  /* 0x000000000d3c72ca */ /* 0x000fe400000e0000 */
[----:B------:R-:W-:Y:S01]  /*b990*/  MOV.SPILL R5, UR58 ;  /* 0x0000003a00057c02 */ /* 0x000fe20009000f00 */
[----:B------:R-:W3:Y:S01]  /*b9a0*/  LDL R15, [R1+0x88] ;  /* 0x00008800010f7983 */ /* 0x000ee20000100800 */
[----:B------:R-:W-:Y:S01]  /*b9b0*/  R2UR.FILL UR15, R76 ;  /* 0x000000004c0f72ca */ /* 0x000fe200004e0000 */
[----:B------:R-:W-:Y:S01]  /*b9c0*/  VIADD R78, R12, 0x206 ;  /* 0x000002060c4e7836 */ /* 0x000fe20000000000 */
[----:B------:R-:W-:Y:S01]  /*b9d0*/  MOV.SPILL R93, UR56 ;  /* 0x00000038005d7c02 */ /* 0x000fe20009000f00 */
[----:B------:R-:W4:Y:S01]  /*b9e0*/  LDL R14, [R1+0x84] ;  /* 0x00008400010e7983 */ /* 0x000f220000100800 */
[----:B------:R-:W-:-:S02]  /*b9f0*/  MOV.SPILL R122, UR10 ;  /* 0x0000000a007a7c02 */ /* 0x000fc40009000f00 */
[----:B0-----:R-:W-:Y:S02]  /*ba00*/  LOP3.LUT R4, R4, 0x1, RZ, 0xc0, !PT ;  /* 0x0000000104047812 */ /* 0x001fe400078ec0ff */
[----:B-1----:R-:W-:Y:S02]  /*ba10*/  MOV.SPILL R21, UR12 ;  /* 0x0000000c00157c02 */ /* 0x002fe40009000f00 */
[----:B------:R-:W-:Y:S02]  /*ba20*/  ISETP.NE.U32.AND P0, PT, R4, 0x1, PT ;  /* 0x000000010400780c */ /* 0x000fe40003f05070 */
[----:B------:R-:W-:Y:S02]  /*ba30*/  MOV.SPILL R119, UR4 ;  /* 0x0000000400777c02 */ /* 0x000fe40009000f00 */
[C---:B------:R-:W-:Y:S02]  /*ba40*/  SEL R4, R8.reuse, 0x10410010, !P0 ;  /* 0x1041001008047807 */ /* 0x040fe40004000000 */
[----:B------:R-:W-:-:S02]  /*ba50*/  SEL R8, R8, 0x10410010, !P6 ;  /* 0x1041001008087807 */ /* 0x000fc40007000000 */
[C---:B------:R-:W-:Y:S02]  /*ba60*/  R2UR UR51, R2.reuse ;  /* 0x00000000023372ca */ /* 0x040fe400000e0000 */
[----:B--2---:R-:W-:Y:S01]  /*ba70*/  MOV.SPILL R0, UR57 ;  /* 0x0000003900007c02 */ /* 0x004fe20009000f00 */
[----:B------:R-:W-:Y:S01]  /*ba80*/  IMAD.IADD R3, R3, 0x1, R8 ;  /* 0x0000000103037824 */ /* 0x000fe200078e0208 */
[----:B------:R-:W-:Y:S01]  /*ba90*/  R2UR UR49, R2 ;  /* 0x00000000023172ca */ /* 0x000fe200000e0000 */
[----:B------:R-:W-:Y:S01]  /*baa0*/  VIADD R8, R12, 0x104 ;  /* 0x000001040c087836 */ /* 0x000fe20000000000 */
[C---:B------:R-:W-:Y:S01]  /*bab0*/  R2UR UR47, R2.reuse ;  /* 0x00000000022f72ca */ /* 0x040fe200000e0000 */
[----:B------:R0:W-:Y:S01]  /*bac0*/  STL [R1+0x8c], R0 ;  /* 0x00008c0001007387 */ /* 0x0001e20000100800 */
[----:B------:R-:W-:Y:S02]  /*bad0*/  R2UR UR45, R2 ;  /* 0x00000000022d72ca */ /* 0x000fe400000e0000 */
[----:B------:R-:W-:Y:S01]  /*bae0*/  R2UR UR8, R8 ;  /* 0x00000000080872ca */ /* 0x000fe200000e0000 */
[----:B------:R-:W-:Y:S01]  /*baf0*/  UMOV UR70, UR30 ;  /* 0x0000001e00467c82 */ /* 0x000fe20008000000 */
[----:B------:R-:W-:-:S02]  /*bb00*/  R2UR UR43, R2 ;  /* 0x00000000022b72ca */ /* 0x000fc400000e0000 */
[----:B------:R-:W-:Y:S01]  /*bb10*/  MOV.SPILL R79, UR62 ;  /* 0x0000003e004f7c02 */ /* 0x000fe20009000f00 */
[----:B------:R-:W-:Y:S01]  /*bb20*/  UMOV UR71, UR31 ;  /* 0x0000001f00477c82 */ /* 0x000fe20008000000 */
[----:B------:R-:W-:Y:S02]  /*bb30*/  MOV.SPILL R109, UR72 ;  /* 0x00000048006d7c02 */ /* 0x000fe40009000f00 */
[----:B------:R-:W-:Y:S02]  /*bb40*/  MOV.SPILL R106, UR69 ;  /* 0x00000045006a7c02 */ /* 0x000fe40009000f00 */
[----:B------:R-:W-:Y:S02]  /*bb50*/  MOV.SPILL R6, UR59 ;  /* 0x0000003b00067c02 */ /* 0x000fe40009000f00 */
[----:B------:R-:W-:Y:S02]  /*bb60*/  MOV.SPILL R100, UR67 ;  /* 0x0000004300647c02 */ /* 0x000fe40009000f00 */
[----:B0-----:R-:W-:-:S05]  /*bb70*/  SEL R0, RZ, 0x4000, P5 ;  /* 0x00004000ff007807 */ /* 0x001fca0002800000 */
[----:B------:R-:W-:Y:S02]  /*bb80*/  IMAD.IADD R4, R0, 0x1, R4 ;  /* 0x0000000100047824 */ /* 0x000fe400078e0204 */
[----:B------:R-:W-:Y:S02]  /*bb90*/  IMAD.IADD R0, R81, 0x1, R7 ;  /* 0x0000000151007824 */ /* 0x000fe400078e0207 */
[----:B------:R-:W-:-:S03]  /*bba0*/  VIADD R7, R12, 0x106 ;  /* 0x000001060c077836 */ /* 0x000fc60000000000 */
[C---:B------:R-:W-:Y:S02]  /*bbb0*/  R2UR UR33, R0.reuse ;  /* 0x00000000002172ca */ /* 0x040fe400000e0000 */
[----:B------:R-:W-:Y:S02]  /*bbc0*/  R2UR UR30, R0 ;  /* 0x00000000001e72ca */ /* 0x000fe400000e0000 */
[----:B------:R-:W-:Y:S02]  /*bbd0*/  R2UR UR6, R7 ;  /* 0x00000000070672ca */ /* 0x000fe400000e0000 */
[----:B------:R-:W-:Y:S01]  /*bbe0*/  MOV.SPILL R9, UR8 ;  /* 0x0000000800097c02 */ /* 0x000fe20009000f00 */
[C---:B------:R-:W-:Y:S01]  /*bbf0*/  VIADD R76, R12.reuse, 0x204 ;  /* 0x000002040c4c7836 */ /* 0x040fe20000000000 */
[----:B------:R-:W-:Y:S01]  /*bc00*/  MOV.SPILL R117, UR60 ;  /* 0x0000003c00757c02 */ /* 0x000fe20009000f00 */
[C---:B------:R-:W-:Y:S01]  /*bc10*/  VIADD R81, R12.reuse, 0x300 ;  /* 0x000003000c517836 */ /* 0x040fe20000000000 */
[----:B------:R-:W-:Y:S01]  /*bc20*/  UMOV UR60, UR40 ;  /* 0x00000028003c7c82 */ /* 0x000fe20008000000 */
[----:B------:R-:W-:Y:S01]  /*bc30*/  VIADD R12, R12, 0x306 ;  /* 0x000003060c0c7836 */ /* 0x000fe20000000000 */
[----:B------:R-:W-:-:S02]  /*bc40*/  R2UR UR40, R2 ;  /* 0x00000000022872ca */ /* 0x000fc400000e0000 */
[----:B------:R-:W-:Y:S02]  /*bc50*/  MOV.SPILL R8, UR33 ;  /* 0x0000002100087c02 */ /* 0x000fe40009000f00 */
[----:B------:R-:W-:Y:S01]  /*bc60*/  R2UR UR33, R69 ;  /* 0x00000000452172ca */ /* 0x000fe200000e0000 */
[----:B------:R-:W-:Y:S01]  /*bc70*/  UMOV UR56, UR52 ;  /* 0x0000003400387c82 */ /* 0x000fe20008000000 */
[----:B------:R-:W-:Y:S01]  /*bc80*/  MOV.SPILL R74, UR6 ;  /* 0x00000006004a7c02 */ /* 0x000fe20009000f00 */
[----:B------:R-:W-:Y:S01]  /*bc90*/  UMOV UR57, UR53 ;  /* 0x0000003500397c82 */ /* 0x000fe20008000000 */
[----:B------:R-:W-:Y:S01]  /*bca0*/  UMOV UR12, UR50 ;  /* 0x00000032000c7c82 */ /* 0x000fe20008000000 */
[----:B------:R-:W-:Y:S01]  /*bcb0*/  UMOV UR10, UR48 ;  /* 0x00000030000a7c82 */ /* 0x000fe20008000000 */
[----:B------:R-:W-:Y:S01]  /*bcc0*/  UMOV UR8, UR46 ;  /* 0x0000002e00087c82 */ /* 0x000fe20008000000 */
[----:B------:R-:W-:Y:S01]  /*bcd0*/  UMOV UR6, UR44 ;  /* 0x0000002c00067c82 */ /* 0x000fe20008000000 */
[----:B------:R-:W-:Y:S01]  /*bce0*/  UMOV UR4, UR42 ;  /* 0x0000002a00047c82 */ /* 0x000fe20008000000 */
[----:B------:R-:W-:-:S02]  /*bcf0*/  R2UR UR68, R12 ;  /* 0x000000000c4472ca */ /* 0x000fc400000e0000 */
[C---:B------:R-:W-:Y:S02]  /*bd00*/  R2UR UR53, R2.reuse ;  /* 0x00000000023572ca */ /* 0x040fe400000e0000 */
[C---:B------:R-:W-:Y:S02]  /*bd10*/  R2UR UR52, R2.reuse ;  /* 0x00000000023472ca */ /* 0x040fe400000e0000 */
[C---:B------:R-:W-:Y:S02]  /*bd20*/  R2UR UR50, R2.reuse ;  /* 0x00000000023272ca */ /* 0x040fe400000e0000 */
[C---:B------:R-:W-:Y:S02]  /*bd30*/  R2UR UR48, R2.reuse ;  /* 0x00000000023072ca */ /* 0x040fe400000e0000 */
[C---:B------:R-:W-:Y:S02]  /*bd40*/  R2UR UR46, R2.reuse ;  /* 0x00000000022e72ca */ /* 0x040fe400000e0000 */
[----:B------:R-:W-:-:S02]  /*bd50*/  R2UR UR44, R2 ;  /* 0x00000000022c72ca */ /* 0x000fc400000e0000 */
[----:B------:R-:W-:Y:S02]  /*bd60*/  R2UR UR42, R2 ;  /* 0x00000000022a72ca */ /* 0x000fe400000e0000 */
[----:B------:R-:W-:Y:S01]  /*bd70*/  R2UR UR54, R76 ;  /* 0x000000004c3672ca */ /* 0x000fe200000e0000 */
[----:B------:R-:W-:Y:S02]  /*bd80*/  UMOV UR33, 0x40004040 ;  /* 0x4000404000217882 */ /* 0x000fe40000000000 */
[----:B------:R-:W-:Y:S01]  /*bd90*/  IMAD.U32 R69, RZ, RZ, UR33 ;  /* 0x00000021ff457e24 */ /* 0x000fe2000f8e00ff */
[----:B------:R-:W-:Y:S01]  /*bda0*/  R2UR UR33, R51 ;  /* 0x00000000332172ca */ /* 0x000fe200000e0000 */
[----:B------:R-:W-:Y:S01]  /*bdb0*/  UMOV UR72, UR32 ;  /* 0x0000002000487c82 */ /* 0x000fe20008000000 */
[----:B------:R-:W-:Y:S01]  /*bdc0*/  R2UR UR74, R81 ;  /* 0x00000000514a72ca */ /* 0x000fe200000e0000 */
[----:B------:R-:W-:Y:S01]  /*bdd0*/  UMOV UR69, UR29 ;  /* 0x0000001d00457c82 */ /* 0x000fe20008000000 */
[----:B------:R-:W-:Y:S01]  /*bde0*/  MOV.SPILL R105, UR68 ;  /* 0x0000004400697c02 */ /* 0x000fe20009000f00 */
        /* <DEDUP_REMOVED lines=19> */
[C---:B------:R-:W-:Y:S01]  /*bf20*/  R2UR UR32, R0.reuse ;  /* 0x00000000002072ca */ /* 0x040fe200000e0000 */
[----:B------:R-:W-:Y:S01]  /*bf30*/  UMOV UR59, 0x40004040 ;  /* 0x40004040003b7882 */ /* 0x000fe20000000000 */
[----:B------:R-:W-:-:S02]  /*bf40*/  R2UR UR31, R0 ;  /* 0x00000000001f72ca */ /* 0x000fc400000e0000 */
[C---:B------:R-:W-:Y:S02]  /*bf50*/  R2UR UR29, R0.reuse ;  /* 0x00000000001d72ca */ /* 0x040fe400000e0000 */
[C---:B------:R-:W-:Y:S02]  /*bf60*/  R2UR UR28, R0.reuse ;  /* 0x00000000001c72ca */ /* 0x040fe400000e0000 */
[C---:B------:R-:W-:Y:S02]  /*bf70*/  R2UR UR27, R0.reuse ;  /* 0x00000000001b72ca */ /* 0x040fe400000e0000 */
[C---:B------:R-:W-:Y:S02]  /*bf80*/  R2UR UR25, R0.reuse ;  /* 0x00000000001972ca */ /* 0x040fe400000e0000 */
[C---:B------:R-:W-:Y:S02]  /*bf90*/  R2UR UR24, R0.reuse ;  /* 0x00000000001872ca */ /* 0x040fe400000e0000 */
[----:B------:R-:W-:-:S02]  /*bfa0*/  R2UR UR23, R0 ;  /* 0x00000000001772ca */ /* 0x000fc400000e0000 */
[C---:B------:R-:W-:Y:S02]  /*bfb0*/  R2UR UR22, R0.reuse ;  /* 0x00000000001672ca */ /* 0x040fe400000e0000 */
[C---:B------:R-:W-:Y:S02]  /*bfc0*/  R2UR UR21, R0.reuse ;  /* 0x00000000001572ca */ /* 0x040fe400000e0000 */
[C---:B------:R-:W-:Y:S02]  /*bfd0*/  R2UR UR20, R0.reuse ;  /* 0x00000000001472ca */ /* 0x040fe400000e0000 */
[C---:B------:R-:W-:Y:S02]  /*bfe0*/  R2UR UR19, R0.reuse ;  /* 0x00000000001372ca */ /* 0x040fe400000e0000 */
[----:B------:R-:W-:Y:S02]  /*bff0*/  R2UR UR18, R0 ;  /* 0x00000000001272ca */ /* 0x000fe400000e0000 */
[----:B------:R-:W-:Y:S01]  /*c000*/  R2UR UR17, R3 ;  /* 0x00000000031172ca */ /* 0x000fe200000e0000 */
[----:B------:R-:W-:Y:S01]  /*c010*/  UMOV UR63, 0x40004040 ;  /* 0x40004040003f7882 */ /* 0x000fe20000000000 */
[----:B------:R-:W-:Y:S01]  /*c020*/  UMOV UR33, 0x40004040 ;  /* 0x4000404000217882 */ /* 0x000fe20000000000 */
[----:B------:R-:W-:Y:S01]  /*c030*/  UMOV UR65, 0x40004040 ;  /* 0x4000404000417882 */ /* 0x000fe20000000000 */
[----:B------:R-:W-:Y:S01]  /*c040*/  IMAD.U32 R51, RZ, RZ, UR33 ;  /* 0x00000021ff337e24 */ /* 0x000fe2000f8e00ff */
[----:B------:R-:W-:-:S02]  /*c050*/  R2UR UR33, R33 ;  /* 0x00000000212172ca */ /* 0x000fc400000e0000 */
[----:B------:R-:W-:Y:S01]  /*c060*/  MOV.SPILL R111, UR74 ;  /* 0x0000004a006f7c02 */ /* 0x000fe20009000f00 */
[----:B------:R-:W-:Y:S01]  /*c070*/  UMOV UR74, UR34 ;  /* 0x00000022004a7c82 */ /* 0x000fe20008000000 */
[----:B------:R-:W-:Y:S01]  /*c080*/  R2UR UR34, R4 ;  /* 0x00000000042272ca */ /* 0x000fe200000e0000 */
[----:B------:R-:W-:Y:S01]  /*c090*/  UMOV UR67, 0x40004040 ;  /* 0x4000404000437882 */ /* 0x000fe20000000000 */
[----:B------:R-:W-:Y:S01]  /*c0a0*/  MOV.SPILL R116, UR55 ;  /* 0x0000003700747c02 */ /* 0x000fe20009000f00 */
[----:B------:R-:W-:Y:S01]  /*c0b0*/  UMOV UR45, 0x40004040 ;  /* 0x40004040002d7882 */ /* 0x000fe20000000000 */
[----:B------:R-:W-:-:S03]  /*c0c0*/  MOV.SPILL R115, UR54 ;  /* 0x0000003600737c02 */ /* 0x000fc60009000f00 */
[----:B------:R-:W-:Y:S01]  /*c0d0*/  UMOV UR33, 0x40004040 ;  /* 0x4000404000217882 */ /* 0x000fe20000000000 */
[----:B------:R-:W-:Y:S01]  /*c0e0*/  UMOV UR54, UR38 ;  /* 0x0000002600367c82 */ /* 0x000fe20008000000 */
[----:B------:R-:W-:Y:S01]  /*c0f0*/  IMAD.U32 R33, RZ, RZ, UR33 ;  /* 0x00000021ff217e24 */ /* 0x000fe2000f8e00ff */
[----:B------:R-:W-:Y:S01]  /*c100*/  UMOV UR55, UR39 ;  /* 0x0000002700377c82 */ /* 0x000fe20008000000 */
[----:B------:R-:W-:Y:S02]  /*c110*/  R2UR.FILL UR33, R8 ;  /* 0x00000000082172ca */ /* 0x000fe400004e0000 */
[C---:B------:R-:W-:Y:S02]  /*c120*/  R2UR UR39, R2.reuse ;  /* 0x00000000022772ca */ /* 0x040fe400000e0000 */
[----:B------:R-:W-:Y:S02]  /*c130*/  R2UR UR38, R2 ;  /* 0x00000000022672ca */ /* 0x000fe400000e0000 */
[----:B------:R-:W-:-:S02]  /*c140*/  MOV.SPILL R7, UR32 ;  /* 0x0000002000077c02 */ /* 0x000fc40009000f00 */
[----:B------:R-:W-:Y:S02]  /*c150*/  MOV.SPILL R2, UR34 ;  /* 0x0000002200027c02 */ /* 0x000fe40009000f00 */
[----:B------:R-:W-:Y:S02]  /*c160*/  R2UR UR32, R68 ;  /* 0x00000000442072ca */ /* 0x000fe400000e0000 */
[----:B------:R-:W-:Y:S01]  /*c170*/  R2UR UR34, R66 ;  /* 0x00000000422272ca */ /* 0x000fe200000e0000 */
[----:B------:R-:W-:Y:S01]  /*c180*/  UMOV UR47, 0x40004040 ;  /* 0x40004040002f7882 */ /* 0x000fe20000000000 */
[----:B------:R-:W-:Y:S01]  /*c190*/  UMOV UR49, 0x40004040 ;  /* 0x4000404000317882 */ /* 0x000fe20000000000 */
[----:B------:R-:W-:-:S08]  /*c1a0*/  UMOV UR51, 0x40004040 ;  /* 0x4000404000337882 */ /* 0x000fd00000000000 */
[----:B------:R-:W-:Y:S01]  /*c1b0*/  IMAD.U32 R68, RZ, RZ, UR32 ;  /* 0x00000020ff447e24 */ /* 0x000fe2000f8e00ff */
[----:B------:R-:W-:Y:S01]  /*c1c0*/  R2UR UR32, R50 ;  /* 0x00000000322072ca */ /* 0x000fe200000e0000 */
[----:B------:R-:W-:Y:S01]  /*c1d0*/  IMAD.U32 R66, RZ, RZ, UR34 ;  /* 0x00000022ff427e24 */ /* 0x000fe2000f8e00ff */
[----:B------:R-:W-:Y:S01]  /*c1e0*/  R2UR UR34, R48 ;  /* 0x00000000302272ca */ /* 0x000fe200000e0000 */
[----:B------:R-:W-:Y:S01]  /*c1f0*/  UMOV UR53, 0x40004040 ;  /* 0x4000404000357882 */ /* 0x000fe20000000000 */
[----:B------:R-:W-:Y:S01]  /*c200*/  UMOV UR69, 0x40004040 ;  /* 0x4000404000457882 */ /* 0x000fe20000000000 */
[----:B------:R-:W-:Y:S01]  /*c210*/  R2UR UR76, R78 ;  /* 0x000000004e4c72ca */ /* 0x000fe200000e0000 */
[----:B------:R-:W-:-:S07]  /*c220*/  UMOV UR71, 0x40004040 ;  /* 0x4000404000477882 */ /* 0x000fce0000000000 */
[----:B------:R-:W-:Y:S01]  /*c230*/  IMAD.U32 R50, RZ, RZ, UR32 ;  /* 0x00000020ff327e24 */ /* 0x000fe2000f8e00ff */
[----:B------:R-:W-:Y:S01]  /*c240*/  R2UR UR32, R32 ;  /* 0x00000000202072ca */ /* 0x000fe200000e0000 */
[----:B------:R-:W-:Y:S02]  /*c250*/  IMAD.U32 R48, RZ, RZ, UR34 ;  /* 0x00000022ff307e24 */ /* 0x000fe4000f8e00ff */
[C---:B---3--:R-:W-:Y:S02]  /*c260*/  VIADD R88, R15.reuse, 0x4 ;  /* 0x000000040f587836 */ /* 0x048fe40000000000 */
[----:B------:R-:W-:-:S03]  /*c270*/  VIADD R89, R15, 0x2 ;  /* 0x000000020f597836 */ /* 0x000fc60000000000 */
[----:B------:R-:W-:Y:S02]  /*c280*/  R2UR UR58, R88 ;  /* 0x00000000583a72ca */ /* 0x000fe400000e0000 */
[----:B------:R-:W-:Y:S02]  /*c290*/  R2UR UR26, R89 ;  /* 0x00000000591a72ca */ /* 0x000fe400000e0000 */
[----:B------:R-:W-:Y:S02]  /*c2a0*/  MOV.SPILL R88, UR41 ;  /* 0x0000002900587c02 */ /* 0x000fe40009000f00 */
[----:B------:R-:W-:Y:S01]  /*c2b0*/  R2UR UR41, R77 ;  /* 0x000000004d2972ca */ /* 0x000fe200000e0000 */
[----:B------:R-:W-:Y:S01]  /*c2c0*/  IMAD.MOV.U32 R77, RZ, RZ, R9 ;  /* 0x000000ffff4d7224 */ /* 0x000fe200078e0009 */
[----:B------:R-:W-:Y:S01]  /*c2d0*/  MOV.SPILL R9, UR30 ;  /* 0x0000001e00097c02 */ /* 0x000fe20009000f00 */
[----:B----4-:R-:W-:Y:S01]  /*c2e0*/  VIADD R84, R14, 0x180 ;  /* 0x000001800e547836 */ /* 0x010fe20000000000 */
[----:B------:R-:W-:Y:S01]  /*c2f0*/  R2UR UR30, R70 ;  /* 0x00000000461e72ca */ /* 0x000fe200000e0000 */
[----:B------:R-:W-:-:S03]  /*c300*/  VIADD R87, R15, 0x6 ;  /* 0x000000060f577836 */ /* 0x000fc60000000000 */
[----:B------:R-:W-:Y:S01]  /*c310*/  R2UR UR14, R84 ;  /* 0x00000000540e72ca */ /* 0x000fe200000e0000 */
[----:B------:R-:W-:Y:S01]  /*c320*/  IMAD.U32 R76, RZ, RZ, UR26 ;  /* 0x0000001aff4c7e24 */ /* 0x000fe2000f8e00ff */
[----:B------:R-:W-:Y:S01]  /*c330*/  R2UR UR62, R87 ;  /* 0x00000000573e72ca */ /* 0x000fe200000e0000 */
[C---:B------:R-:W-:Y:S02]  /*c340*/  VIADD R86, R14.reuse, 0x80 ;  /* 0x000000800e567836 */ /* 0x040fe40000000000 */
[----:B------:R-:W-:Y:S01]  /*c350*/  VIADD R85, R14, 0x100 ;  /* 0x000001000e557836 */ /* 0x000fe20000000000 */
[----:B------:R-:W-:Y:S02]  /*c360*/  MOV.SPILL R87, UR40 ;  /* 0x0000002800577c02 */ /* 0x000fe40009000f00 */
[----:B------:R-:W-:Y:S01]  /*c370*/  R2UR UR40, R76 ;  /* 0x000000004c2872ca */ /* 0x000fe200000e0000 */
[----:B------:R-:W-:Y:S01]  /*c380*/  IMAD.U32 R70, RZ, RZ, UR30 ;  /* 0x0000001eff467e24 */ /* 0x000fe2000f8e00ff */
[----:B------:R-:W-:Y:S01]  /*c390*/  R2UR UR30, R52 ;  /* 0x00000000341e72ca */ /* 0x000fe200000e0000 */
[----:B------:R-:W-:Y:S01]  /*c3a0*/  IMAD.MOV.U32 R76, RZ, RZ, R10 ;  /* 0x000000ffff4c7224 */ /* 0x000fe200078e000a */
[----:B------:R-:W-:-:S02]  /*c3b0*/  R2UR UR64, R86 ;  /* 0x00000000564072ca */ /* 0x000fc400000e0000 */
[----:B------:R-:W-:Y:S02]  /*c3c0*/  R2UR UR66, R85 ;  /* 0x00000000554272ca */ /* 0x000fe400000e0000 */
[----:B------:R-:W-:Y:S01]  /*c3d0*/  MOV.SPILL R89, UR44 ;  /* 0x0000002c00597c02 */ /* 0x000fe20009000f00 */
[----:B------:R-:W-:Y:S01]  /*c3e0*/  UMOV UR44, UR16 ;  /* 0x00000010002c7c82 */ /* 0x000fe20008000000 */
[----:B------:R-:W-:Y:S01]  /*c3f0*/  MOV.SPILL R86, UR43 ;  /* 0x0000002b00567c02 */ /* 0x000fe20009000f00 */
[----:B------:R-:W-:Y:S01]  /*c400*/  UMOV UR43, UR15 ;  /* 0x0000000f002b7c82 */ /* 0x000fe20008000000 */
[----:B------:R-:W-:Y:S01]  /*c410*/  MOV.SPILL R85, UR42 ;  /* 0x0000002a00557c02 */ /* 0x000fe20009000f00 */
[----:B------:R-:W-:Y:S01]  /*c420*/  UMOV UR42, UR14 ;  /* 0x0000000e002a7c82 */ /* 0x000fe20008000000 */
[----:B------:R-:W-:Y:S01]  /*c430*/  R2UR UR26, R0 ;  /* 0x00000000001a72ca */ /* 0x000fe200000e0000 */
[----:B------:R-:W-:Y:S01]  /*c440*/  IMAD.MOV.U32 R0, RZ, RZ, R76 ;  /* 0x000000ffff007224 */ /* 0x000fe200078e004c */
[----:B------:R-:W-:-:S02]  /*c450*/  R2UR UR16, R3 ;  /* 0x00000000031072ca */ /* 0x000fc400000e0000 */
[C---:B------:R-:W-:Y:S02]  /*c460*/  R2UR UR15, R3.reuse ;  /* 0x00000000030f72ca */ /* 0x040fe400000e0000 */
[----:B------:R-:W-:Y:S01]  /*c470*/  R2UR UR14, R3 ;  /* 0x00000000030e72ca */ /* 0x000fe200000e0000 */
[----:B------:R-:W-:Y:S02]  /*c480*/  IMAD.MOV.U32 R3, RZ, RZ, R77 ;  /* 0x000000ffff037224 */ /* 0x000fe400078e004d */
[----:B------:R-:W-:Y:S01]  /*c490*/  IMAD.U32 R76, RZ, RZ, UR58 ;  /* 0x0000003aff4c7e24 */ /* 0x000fe2000f8e00ff */
[----:B------:R-:W-:Y:S01]  /*c4a0*/  R2UR.FILL UR58, R5 ;  /* 0x00000000053a72ca */ /* 0x000fe200004e0000 */
[----:B------:R-:W-:Y:S01]  /*c4b0*/  IMAD.U32 R77, RZ, RZ, UR59 ;  /* 0x0000003bff4d7e24 */ /* 0x000fe2000f8e00ff */
[----:B------:R-:W-:Y:S01]  /*c4c0*/  R2UR.FILL UR59, R6 ;  /* 0x00000000063b72ca */ /* 0x000fe200004e0000 */
[----:B------:R-:W-:Y:S02]  /*c4d0*/  IMAD.MOV.U32 R6, RZ, RZ, R75 ;  /* 0x000000ffff067224 */ /* 0x000fe400078e004b */
[----:B------:R-:W-:-:S02]  /*c4e0*/  IMAD.MOV.U32 R5, RZ, RZ, R74 ;  /* 0x000000ffff057224 */ /* 0x000fc400078e004a */
[----:B------:R-:W-:Y:S02]  /*c4f0*/  IMAD.U32 R74, RZ, RZ, UR62 ;  /* 0x0000003eff4a7e24 */ /* 0x000fe4000f8e00ff */
[----:B------:R-:W-:Y:S01]  /*c500*/  IMAD.U32 R75, RZ, RZ, UR63 ;  /* 0x0000003fff4b7e24 */ /* 0x000fe2000f8e00ff */
[----:B------:R-:W-:Y:S01]  /*c510*/  STL.64 [R1+0x78], R76 ;  /* 0x0000784c01007387 */ /* 0x000fe20000100a00 */
[----:B------:R-:W-:Y:S01]  /*c520*/  IMAD.U32 R52, RZ, RZ, UR30 ;  /* 0x0000001eff347e24 */ /* 0x000fe2000f8e00ff */
[----:B------:R-:W-:Y:S02]  /*c530*/  R2UR UR30, R34 ;  /* 0x00000000221e72ca */ /* 0x000fe400000e0000 */
[----:B------:R0:W-:Y:S01]  /*c540*/  STL.64 [R1+0x70], R74 ;  /* 0x0000704a01007387 */ /* 0x0001e20000100a00 */
[----:B------:R-:W-:Y:S01]  /*c550*/  UMOV UR43, 0x40004040 ;  /* 0x40004040002b7882 */ /* 0x000fe20000000000 */
[----:B------:R-:W-:-:S09]  /*c560*/  IMAD.U32 R8, RZ, RZ, UR44 ;  /* 0x0000002cff087e24 */ /* 0x000fd2000f8e00ff */
[----:B------:R-:W-:Y:S01]  /*c570*/  IMAD.U32 R34, RZ, RZ, UR30 ;  /* 0x0000001eff227e24 */ /* 0x000fe2000f8e00ff */
[----:B------:R-:W-:Y:S01]  /*c580*/  R2UR.FILL UR30, R9 ;  /* 0x00000000091e72ca */ /* 0x000fe200004e0000 */
[----:B------:R-:W-:Y:S02]  /*c590*/  IMAD.U32 R9, RZ, RZ, UR45 ;  /* 0x0000002dff097e24 */ /* 0x000fe4000f8e00ff */
[----:B0-----:R-:W-:Y:S02]  /*c5a0*/  IMAD.U32 R74, RZ, RZ, UR64 ;  /* 0x00000040ff4a7e24 */ /* 0x001fe4000f8e00ff */
[----:B------:R-:W-:-:S05]  /*c5b0*/  IMAD.U32 R75, RZ, RZ, UR65 ;  /* 0x00000041ff4b7e24 */ /* 0x000fca000f8e00ff */
[----:B------:R0:W-:Y:S02]  /*c5c0*/  STL.64 [R1+0x68], R74 ;  /* 0x0000684a01007387 */ /* 0x0001e40000100a00 */
[----:B0-----:R-:W-:Y:S02]  /*c5d0*/  IMAD.U32 R74, RZ, RZ, UR66 ;  /* 0x00000042ff4a7e24 */ /* 0x001fe4000f8e00ff */
[----:B------:R-:W-:-:S05]  /*c5e0*/  IMAD.U32 R75, RZ, RZ, UR67 ;  /* 0x00000043ff4b7e24 */ /* 0x000fca000f8e00ff */
[----:B------:R0:W-:Y:S02]  /*c5f0*/  STL.64 [R1+0x60], R74 ;  /* 0x0000604a01007387 */ /* 0x0001e40000100a00 */
[----:B0-----:R-:W-:Y:S02]  /*c600*/  IMAD.U32 R74, RZ, RZ, UR42 ;  /* 0x0000002aff4a7e24 */ /* 0x001fe4000f8e00ff */
[----:B------:R-:W-:-:S05]  /*c610*/  IMAD.U32 R75, RZ, RZ, UR43 ;  /* 0x0000002bff4b7e24 */ /* 0x000fca000f8e00ff */
[----:B------:R0:W-:Y:S01]  /*c620*/  STL.64 [R1+0x58], R74 ;  /* 0x0000584a01007387 */ /* 0x0001e20000100a00 */
[----:B------:R-:W-:-:S03]  /*c630*/  R2UR UR34, R30 ;  /* 0x000000001e2272ca */ /* 0x000fc600000e0000 */
[----:B0-----:R-:W2:Y:S04]  /*c640*/  LDL.LU.64 R74, [R1+0x118] ;  /* 0x00011800014a7983 */ /* 0x001ea80000300a00 */
[----:B------:R0:W-:Y:S02]  /*c650*/  STL.64 [R1+0x50], R8 ;  /* 0x0000500801007387 */ /* 0x0001e40000100a00 */
[----:B0-----:R-:W-:Y:S02]  /*c660*/  IMAD.U32 R8, RZ, RZ, UR46 ;  /* 0x0000002eff087e24 */ /* 0x001fe4000f8e00ff */
[----:B------:R-:W-:-:S05]  /*c670*/  IMAD.U32 R9, RZ, RZ, UR47 ;  /* 0x0000002fff097e24 */ /* 0x000fca000f8e00ff */
[----:B------:R0:W-:Y:S02]  /*c680*/  STL.64 [R1+0x48], R8 ;  /* 0x0000480801007387 */ /* 0x0001e40000100a00 */
[----:B0-----:R-:W-:Y:S02]  /*c690*/  IMAD.U32 R8, RZ, RZ, UR48 ;  /* 0x00000030ff087e24 */ /* 0x001fe4000f8e00ff */
[----:B------:R-:W-:-:S05]  /*c6a0*/  IMAD.U32 R9, RZ, RZ, UR49 ;  /* 0x00000031ff097e24 */ /* 0x000fca000f8e00ff */
[----:B------:R0:W-:Y:S01]  /*c6b0*/  STL.64 [R1+0x40], R8 ;  /* 0x0000400801007387 */ /* 0x0001e20000100a00 */
[----:B------:R-:W-:Y:S01]  /*c6c0*/  MOV.SPILL R112, UR75 ;  /* 0x0000004b00707c02 */ /* 0x000fe20009000f00 */
[----:B------:R-:W-:Y:S01]  /*c6d0*/  UMOV UR73, 0x40004040 ;  /* 0x4000404000497882 */ /* 0x000fe20000000000 */
[----:B------:R-:W-:Y:S01]  /*c6e0*/  MOV.SPILL R114, UR77 ;  /* 0x0000004d00727c02 */ /* 0x000fe20009000f00 */
[----:B------:R-:W-:Y:S01]  /*c6f0*/  UMOV UR75, UR35 ;  /* 0x00000023004b7c82 */ /* 0x000fe20008000000 */
[----:B0-----:R-:W-:Y:S02]  /*c700*/  IMAD.U32 R8, RZ, RZ, UR50 ;  /* 0x00000032ff087e24 */ /* 0x001fe4000f8e00ff */
[----:B------:R-:W-:-:S05]  /*c710*/  IMAD.U32 R9, RZ, RZ, UR51 ;  /* 0x00000033ff097e24 */ /* 0x000fca000f8e00ff */
[----:B------:R0:W-:Y:S01]  /*c720*/  STL.64 [R1+0x38], R8 ;  /* 0x0000380801007387 */ /* 0x0001e20000100a00 */
[----:B------:R-:W-:Y:S01]  /*c730*/  MOV.SPILL R113, UR76 ;  /* 0x0000004c00717c02 */ /* 0x000fe20009000f00 */
[----:B------:R-:W-:Y:S01]  /*c740*/  UMOV UR77, UR37 ;  /* 0x00000025004d7c82 */ /* 0x000fe20008000000 */
[----:B------:R-:W-:Y:S01]  /*c750*/  R2UR.FILL UR66, R99 ;  /* 0x00000000634272ca */ /* 0x000fe200004e0000 */
[----:B------:R-:W-:Y:S01]  /*c760*/  IMAD.U32 R32, RZ, RZ, UR32 ;  /* 0x00000020ff207e24 */ /* 0x000fe2000f8e00ff */
[----:B------:R-:W-:Y:S01]  /*c770*/  UMOV UR75, 0x40004040 ;  /* 0x40004040004b7882 */ /* 0x000fe20000000000 */
[----:B------:R-:W-:Y:S01]  /*c780*/  UMOV UR76, UR36 ;  /* 0x00000024004c7c82 */ /* 0x000fe20008000000 */
[----:B------:R-:W-:Y:S01]  /*c790*/  R2UR.FILL UR64, R91 ;  /* 0x000000005b4072ca */ /* 0x000fe200004e0000 */
[----:B------:R-:W-:Y:S02]  /*c7a0*/  IMAD.U32 R30, RZ, RZ, UR34 ;  /* 0x00000022ff1e7e24 */ /* 0x000fe4000f8e00ff */
[----:B0-----:R-:W-:-:S02]  /*c7b0*/  IMAD.U32 R8, RZ, RZ, UR52 ;  /* 0x00000034ff087e24 */ /* 0x001fc4000f8e00ff */
[----:B------:R-:W-:-:S05]  /*c7c0*/  IMAD.U32 R9, RZ, RZ, UR53 ;  /* 0x00000035ff097e24 */ /* 0x000fca000f8e00ff */
[----:B------:R0:W-:Y:S01]  /*c7d0*/  STL.64 [R1+0x30], R8 ;  /* 0x0000300801007387 */ /* 0x0001e20000100a00 */
[----:B------:R-:W-:Y:S01]  /*c7e0*/  R2UR.FILL UR32, R7 ;  /* 0x00000000072072ca */ /* 0x000fe200004e0000 */
[----:B------:R-:W-:Y:S01]  /*c7f0*/  IMAD.MOV.U32 R99, RZ, RZ, R6 ;  /* 0x000000ffff637224 */ /* 0x000fe200078e0006 */
[----:B------:R-:W-:Y:S01]  /*c800*/  UMOV UR77, 0x40004040 ;  /* 0x40004040004d7882 */ /* 0x000fe20000000000 */
[----:B------:R-:W-:Y:S01]  /*c810*/  R2UR.FILL UR34, R2 ;  /* 0x00000000022272ca */ /* 0x000fe200004e0000 */
[----:B------:R-:W-:Y:S02]  /*c820*/  IMAD.U32 R6, RZ, RZ, UR74 ;  /* 0x0000004aff067e24 */ /* 0x000fe4000f8e00ff */
[----:B------:R-:W-:Y:S02]  /*c830*/  IMAD.U32 R7, RZ, RZ, UR75 ;  /* 0x0000004bff077e24 */ /* 0x000fe4000f8e00ff */
[----:B------:R-:W-:Y:S01]  /*c840*/  IMAD.MOV.U32 R91, RZ, RZ, R3 ;  /* 0x000000ffff5b7224 */ /* 0x000fe200078e0003 */
[----:B------:R-:W-:Y:S01]  /*c850*/  UMOV UR55, 0x40004040 ;  /* 0x4000404000377882 */ /* 0x000fe20000000000 */
[----:B------:R-:W-:-:S02]  /*c860*/  IMAD.U32 R2, RZ, RZ, UR76 ;  /* 0x0000004cff027e24 */ /* 0x000fc4000f8e00ff */
[----:B0-----:R-:W-:Y:S02]  /*c870*/  IMAD.U32 R8, RZ, RZ, UR68 ;  /* 0x00000044ff087e24 */ /* 0x001fe4000f8e00ff */
[----:B------:R-:W-:-:S05]  /*c880*/  IMAD.U32 R9, RZ, RZ, UR69 ;  /* 0x00000045ff097e24 */ /* 0x000fca000f8e00ff */
[----:B------:R0:W-:Y:S01]  /*c890*/  STL.64 [R1+0x28], R8 ;  /* 0x0000280801007387 */ /* 0x0001e20000100a00 */
[----:B------:R-:W-:Y:S01]  /*c8a0*/  IMAD.U32 R3, RZ, RZ, UR77 ;  /* 0x0000004dff037e24 */ /* 0x000fe2000f8e00ff */
[----:B------:R-:W-:Y:S01]  /*c8b0*/  R2UR.FILL UR67, R100 ;  /* 0x00000000644372ca */ /* 0x000fe200004e0000 */
[----:B------:R-:W-:Y:S02]  /*c8c0*/  IMAD.MOV.U32 R100, RZ, RZ, R5 ;  /* 0x000000ffff647224 */ /* 0x000fe400078e0005 */
[----:B------:R-:W-:Y:S01]  /*c8d0*/  IMAD.MOV.U32 R5, RZ, RZ, R0 ;  /* 0x000000ffff057224 */ /* 0x000fe200078e0000 */
[----:B------:R-:W-:Y:S01]  /*c8e0*/  UMOV UR9, 0x40004040 ;  /* 0x4000404000097882 */ /* 0x000fe20000000000 */
[----:B------:R-:W-:Y:S02]  /*c8f0*/  R2UR.FILL UR63, R80 ;  /* 0x00000000503f72ca */ /* 0x000fe400004e0000 */
[----:B------:R-:W-:Y:S01]  /*c900*/  R2UR.FILL UR77, R114 ;  /* 0x00000000724d72ca */ /* 0x000fe200004e0000 */
[----:B0-----:R-:W-:-:S02]  /*c910*/  IMAD.U32 R8, RZ, RZ, UR70 ;  /* 0x00000046ff087e24 */ /* 0x001fc4000f8e00ff */
[----:B------:R-:W-:-:S05]  /*c920*/  IMAD.U32 R9, RZ, RZ, UR71 ;  /* 0x00000047ff097e24 */ /* 0x000fca000f8e00ff */
[----:B------:R0:W-:Y:S01]  /*c930*/  STL.64 [R1+0x20], R8 ;  /* 0x0000200801007387 */ /* 0x0001e20000100a00 */
[----:B------:R-:W-:Y:S01]  /*c940*/  IMAD.U32 R114, RZ, RZ, UR12 ;  /* 0x0000000cff727e24 */ /* 0x000fe2000f8e00ff */
[----:B------:R-:W-:Y:S02]  /*c950*/  R2UR.FILL UR12, R21 ;  /* 0x00000000150c72ca */ /* 0x000fe400004e0000 */
[----:B------:R-:W-:Y:S01]  /*c960*/  R2UR.FILL UR75, R112 ;  /* 0x00000000704b72ca */ /* 0x000fe200004e0000 */
[----:B------:R-:W-:Y:S01]  /*c970*/  IMAD.U32 R112, RZ, RZ, UR56 ;  /* 0x00000038ff707e24 */ /* 0x000fe2000f8e00ff */
[----:B------:R-:W-:Y:S01]  /*c980*/  R2UR.FILL UR56, R93 ;  /* 0x000000005d3872ca */ /* 0x000fe200004e0000 */
[----:B0-----:R-:W-:Y:S02]  /*c990*/  IMAD.U32 R8, RZ, RZ, UR72 ;  /* 0x00000048ff087e24 */ /* 0x001fe4000f8e00ff */
[----:B------:R-:W-:-:S05]  /*c9a0*/  IMAD.U32 R9, RZ, RZ, UR73 ;  /* 0x00000049ff097e24 */ /* 0x000fca000f8e00ff */
[----:B------:R0:W-:Y:S04]  /*c9b0*/  STL.64 [R1+0x18], R8 ;  /* 0x0000180801007387 */ /* 0x0001e80000100a00 */
[----:B------:R1:W-:Y:S04]  /*c9c0*/  STL.64 [R1+0x10], R6 ;  /* 0x0000100601007387 */ /* 0x0003e80000100a00 */
[----:B------:R3:W-:Y:S01]  /*c9d0*/  STL.64 [R1+0x8], R2 ;  /* 0x0000080201007387 */ /* 0x0007e20000100a00 */
[----:B0-----:R-:W-:Y:S02]  /*c9e0*/  IMAD.U32 R8, RZ, RZ, UR54 ;  /* 0x00000036ff087e24 */ /* 0x001fe4000f8e00ff */
[----:B------:R-:W-:-:S02]  /*c9f0*/  IMAD.U32 R9, RZ, RZ, UR55 ;  /* 0x00000037ff097e24 */ /* 0x000fc4000f8e00ff */
[----:B-1----:R-:W-:Y:S02]  /*ca00*/  IMAD.MOV.U32 R6, RZ, RZ, R122 ;  /* 0x000000ffff067224 */ /* 0x002fe400078e007a */
[----:B------:R-:W-:Y:S01]  /*ca10*/  IMAD.U32 R122, RZ, RZ, UR4 ;  /* 0x00000004ff7a7e24 */ /* 0x000fe2000f8e00ff */
[----:B------:R-:W-:Y:S01]  /*ca20*/  R2UR.FILL UR4, R119 ;  /* 0x00000000770472ca */ /* 0x000fe200004e0000 */
[----:B---3--:R-:W3:Y:S01]  /*ca30*/  LDL.LU R3, [R1+0x8c] ;  /* 0x00008c0001037983 */ /* 0x008ee20000300800 */
[----:B------:R-:W-:Y:S01]  /*ca40*/  R2UR.FILL UR55, R116 ;  /* 0x00000000743772ca */ /* 0x000fe200004e0000 */
[----:B------:R-:W-:Y:S02]  /*ca50*/  IMAD.U32 R119, RZ, RZ, UR9 ;  /* 0x00000009ff777e24 */ /* 0x000fe4000f8e00ff */
[----:B------:R-:W4:Y:S01]  /*ca60*/  LDL.LU R0, [R1+0x90] ;  /* 0x0000900001007983 */ /* 0x000f220000300800 */
[----:B------:R-:W-:Y:S01]  /*ca70*/  R2UR.FILL UR9, R5 ;  /* 0x00000000050972ca */ /* 0x000fe200004e0000 */
[----:B------:R-:W-:-:S02]  /*ca80*/  IMAD.U32 R116, RZ, RZ, UR10 ;  /* 0x0000000aff747e24 */ /* 0x000fc4000f8e00ff */
[----:B------:R0:W-:Y:S01]  /*ca90*/  STL.64 [R1], R8 ;  /* 0x0000000801007387 */ /* 0x0001e20000100a00 */
[----:B------:R-:W-:-:S03]  /*caa0*/  R2UR.FILL UR10, R6 ;  /* 0x00000000060a72ca */ /* 0x000fc600004e0000 */
[----:B------:R-:W2:Y:S04]  /*cab0*/  LDL.LU R80, [R1+0x94] ;  /* 0x0000940001507983 */ /* 0x000ea80000300800 */
[----:B------:R-:W2:Y:S04]  /*cac0*/  LDL.LU R5, [R1+0x98] ;  /* 0x0000980001057983 */ /* 0x000ea80000300800 */
[----:B------:R-:W2:Y:S04]  /*cad0*/  LDL.LU R6, [R1+0x9c] ;  /* 0x00009c0001067983 */ /* 0x000ea80000300800 */
[----:B------:R-:W2:Y:S04]  /*cae0*/  LDL.LU R21, [R1+0x114] ;  /* 0x0001140001157983 */ /* 0x000ea80000300800 */
[----:B------:R-:W2:Y:S01]  /*caf0*/  LDL.LU R93, [R1+0x110] ;  /* 0x00011000015d7983 */ /* 0x000ea20000300800 */
[----:B------:R-:W-:Y:S01]  /*cb00*/  R2UR.FILL UR62, R79 ;  /* 0x000000004f3e72ca */ /* 0x000fe200004e0000 */
[----:B------:R-:W-:Y:S01]  /*cb10*/  UMOV UR57, 0x40004040 ;  /* 0x4000404000397882 */ /* 0x000fe20000000000 */
[----:B------:R-:W-:Y:S01]  /*cb20*/  R2UR.FILL UR76, R113 ;  /* 0x00000000714c72ca */ /* 0x000fe200004e0000 */
[----:B------:R-:W-:Y:S01]  /*cb30*/  UMOV UR59, 0x40004040 ;  /* 0x40004040003b7882 */ /* 0x000fe20000000000 */
[----:B------:R-:W-:Y:S01]  /*cb40*/  R2UR.FILL UR74, R111 ;  /* 0x000000006f4a72ca */ /* 0x000fe200004e0000 */
[----:B------:R-:W-:Y:S01]  /*cb50*/  IMAD.U32 R113, RZ, RZ, UR57 ;  /* 0x00000039ff717e24 */ /* 0x000fe2000f8e00ff */
[----:B------:R-:W-:Y:S01]  /*cb60*/  R2UR.FILL UR73, R110 ;  /* 0x000000006e4972ca */ /* 0x000fe200004e0000 */
[----:B------:R-:W-:-:S02]  /*cb70*/  IMAD.U32 R111, RZ, RZ, UR59 ;  /* 0x0000003bff6f7e24 */ /* 0x000fc4000f8e00ff */
[----:B------:R-:W-:Y:S01]  /*cb80*/  IMAD.U32 R110, RZ, RZ, UR58 ;  /* 0x0000003aff6e7e24 */ /* 0x000fe2000f8e00ff */
[----:B------:R-:W-:Y:S01]  /*cb90*/  UMOV UR7, 0x40004040 ;  /* 0x4000404000077882 */ /* 0x000fe20000000000 */
[----:B------:R-:W-:Y:S01]  /*cba0*/  IMAD.MOV.U32 R79, RZ, RZ, R121 ;  /* 0x000000ffff4f7224 */ /* 0x000fe200078e0079 */
[----:B------:R-:W-:Y:S01]  /*cbb0*/  R2UR.FILL UR71, R108 ;  /* 0x000000006c4772ca */ /* 0x000fe200004e0000 */
[----:B------:R-:W-:Y:S01]  /*cbc0*/  IMAD.U32 R121, RZ, RZ, UR7 ;  /* 0x00000007ff797e24 */ /* 0x000fe2000f8e00ff */
[----:B------:R-:W-:Y:S01]  /*cbd0*/  R2UR.FILL UR7, R99 ;  /* 0x00000000630772ca */ /* 0x000fe200004e0000 */
[----:B------:R-:W-:Y:S01]  /*cbe0*/  IMAD.U32 R108, RZ, RZ, UR62 ;  /* 0x0000003eff6c7e24 */ /* 0x000fe2000f8e00ff */
[----:B---3--:R-:W-:Y:S02]  /*cbf0*/  R2UR.FILL UR57, R3 ;  /* 0x00000000033972ca */ /* 0x008fe400004e0000 */
[----:B------:R-:W3:Y:S01]  /*cc00*/  LDL.LU R3, [R1+0xa4] ;  /* 0x0000a40001037983 */ /* 0x000ee20000300800 */
[----:B----4-:R-:W-:-:S03]  /*cc10*/  R2UR.FILL UR59, R0 ;  /* 0x00000000003b72ca */ /* 0x010fc600004e0000 */
[----:B------:R-:W4:Y:S01]  /*cc20*/  LDL.LU R0, [R1+0xa0] ;  /* 0x0000a00001007983 */ /* 0x000f220000300800 */
[----:B--2---:R-:W-:-:S03]  /*cc30*/  R2UR.FILL UR58, R21 ;  /* 0x00000000153a72ca */ /* 0x004fc600004e0000 */
[----:B------:R-:W2:Y:S01]  /*cc40*/  LDL.LU R21, [R1+0x10c] ;  /* 0x00010c0001157983 */ /* 0x000ea20000300800 */
[----:B------:R-:W-:-:S03]  /*cc50*/  R2UR.FILL UR62, R93 ;  /* 0x000000005d3e72ca */ /* 0x000fc600004e0000 */
[----:B0-----:R-:W3:Y:S04]  /*cc60*/  LDL.LU R8, [R1+0xac] ;  /* 0x0000ac0001087983 */ /* 0x001ee80000300800 */
[----:B------:R-:W3:Y:S04]  /*cc70*/  LDL.LU R99, [R1+0xa8] ;  /* 0x0000a80001637983 */ /* 0x000ee80000300800 */
[----:B------:R-:W3:Y:S01]  /*cc80*/  LDL.LU R93, [R1+0x108] ;  /* 0x00010800015d7983 */ /* 0x000ee20000300800 */
[----:B------:R-:W-:Y:S02]  /*cc90*/  MOV.SPILL R10, UR31 ;  /* 0x0000001f000a7c02 */ /* 0x000fe40009000f00 */
[----:B------:R-:W-:Y:S01]  /*cca0*/  MOV.SPILL R11, UR28 ;  /* 0x0000001c000b7c02 */ /* 0x000fe20009000f00 */
[----:B------:R-:W-:Y:S01]  /*ccb0*/  IMAD.U32 R124, RZ, RZ, UR60 ;  /* 0x0000003cff7c7e24 */ /* 0x000fe2000f8e00ff */
[----:B------:R-:W-:Y:S01]  /*ccc0*/  R2UR UR31, R71 ;  /* 0x00000000471f72ca */ /* 0x000fe200000e0000 */
[----:B------:R-:W-:Y:S01]  /*ccd0*/  UMOV UR11, 0x40004040 ;  /* 0x40004040000b7882 */ /* 0x000fe20000000000 */
[----:B------:R-:W-:Y:S01]  /*cce0*/  R2UR UR28, R72 ;  /* 0x00000000481c72ca */ /* 0x000fe200000e0000 */
[----:B------:R-:W-:Y:S01]  /*ccf0*/  UMOV UR61, 0x40004040 ;  /* 0x40004040003d7882 */ /* 0x000fe20000000000 */
[----:B------:R-:W-:Y:S01]  /*cd00*/  MOV.SPILL R12, UR29 ;  /* 0x0000001d000c7c02 */ /* 0x000fe20009000f00 */
[----:B------:R-:W4:Y:S01]  /*cd10*/  LDL.LU R9, [R1+0xb4] ;  /* 0x0000b40001097983 */ /* 0x000f220000300800 */
[----:B------:R-:W-:-:S02]  /*cd20*/  R2UR UR29, R73 ;  /* 0x00000000491d72ca */ /* 0x000fc400000e0000 */
[----:B------:R-:W-:Y:S02]  /*cd30*/  MOV.SPILL R13, UR26 ;  /* 0x0000001a000d7c02 */ /* 0x000fe40009000f00 */
[----:B------:R-:W-:Y:S02]  /*cd40*/  MOV.SPILL R78, UR27 ;  /* 0x0000001b004e7c02 */ /* 0x000fe40009000f00 */
[----:B------:R-:W-:Y:S02]  /*cd50*/  R2UR UR26, R74 ;  /* 0x000000004a1a72ca */ /* 0x000fe400000e0000 */
[----:B------:R-:W-:Y:S01]  /*cd60*/  R2UR UR27, R75 ;  /* 0x000000004b1b72ca */ /* 0x000fe200000e0000 */
[----:B------:R-:W-:Y:S01]  /*cd70*/  UMOV UR31, 0x40004040 ;  /* 0x40004040001f7882 */ /* 0x000fe20000000000 */
[----:B------:R-:W-:Y:S02]  /*cd80*/  IMAD.U32 R72, RZ, RZ, UR28 ;  /* 0x0000001cff487e24 */ /* 0x000fe4000f8e00ff */
[----:B------:R-:W-:Y:S01]  /*cd90*/  IMAD.U32 R71, RZ, RZ, UR31 ;  /* 0x0000001fff477e24 */ /* 0x000fe2000f8e00ff */
[----:B------:R-:W-:Y:S01]  /*cda0*/  R2UR UR31, R53 ;  /* 0x00000000351f72ca */ /* 0x000fe200000e0000 */
[----:B------:R-:W-:Y:S01]  /*cdb0*/  UMOV UR29, 0x40004040 ;  /* 0x40004040001d7882 */ /* 0x000fe20000000000 */
[----:B------:R-:W-:Y:S01]  /*cdc0*/  R2UR UR28, R54 ;  /* 0x00000000361c72ca */ /* 0x000fe200000e0000 */
[----:B------:R-:W-:Y:S01]  /*cdd0*/  IMAD.U32 R73, RZ, RZ, UR29 ;  /* 0x0000001dff497e24 */ /* 0x000fe2000f8e00ff */
[----:B------:R-:W-:-:S02]  /*cde0*/  R2UR UR29, R55 ;  /* 0x00000000371d72ca */ /* 0x000fc400000e0000 */
[----:B------:R-:W-:Y:S01]  /*cdf0*/  UMOV UR27, 0x40004040 ;  /* 0x40004040001b7882 */ /* 0x000fe20000000000 */
[----:B------:R-:W-:Y:S01]  /*ce00*/  IMAD.U32 R74, RZ, RZ, UR26 ;  /* 0x0000001aff4a7e24 */ /* 0x000fe2000f8e00ff */
[----:B------:R-:W-:Y:S01]  /*ce10*/  R2UR UR26, R56 ;  /* 0x00000000381a72ca */ /* 0x000fe200000e0000 */
[----:B------:R-:W-:Y:S01]  /*ce20*/  IMAD.U32 R75, RZ, RZ, UR27 ;  /* 0x0000001bff4b7e24 */ /* 0x000fe2000f8e00ff */
[----:B------:R-:W-:Y:S01]  /*ce30*/  R2UR UR27, R57 ;  /* 0x00000000391b72ca */ /* 0x000fe200000e0000 */
[----:B------:R-:W-:Y:S02]  /*ce40*/  UMOV UR31, 0x40004040 ;  /* 0x40004040001f7882 */ /* 0x000fe40000000000 */
[----:B------:R-:W-:Y:S01]  /*ce50*/  IMAD.U32 R53, RZ, RZ, UR31 ;  /* 0x0000001fff357e24 */ /* 0x000fe2000f8e00ff */
[----:B------:R-:W-:Y:S01]  /*ce60*/  R2UR UR31, R35 ;  /* 0x00000000231f72ca */ /* 0x000fe200000e0000 */
[----:B------:R-:W-:Y:S01]  /*ce70*/  IMAD.U32 R54, RZ, RZ, UR28 ;  /* 0x0000001cff367e24 */ /* 0x000fe2000f8e00ff */
        /* <DEDUP_REMOVED lines=9> */
[----:B------:R-:W-:Y:S01]  /*cf10*/  UMOV UR31, 0x40004040 ;  /* 0x40004040001f7882 */ /* 0x000fe20000000000 */
[----:B------:R-:W-:Y:S01]  /*cf20*/  R2UR.FILL UR65, R94 ;  /* 0x000000005e4172ca */ /* 0x000fe200004e0000 */
[----:B------:R-:W-:Y:S01]  /*cf30*/  IMAD.MOV.U32 R94, RZ, RZ, R123 ;  /* 0x000000ffff5e7224 */ /* 0x000fe200078e007b */
[----:B------:R-:W-:Y:S01]  /*cf40*/  R2UR.FILL UR60, R117 ;  /* 0x00000000753c72ca */ /* 0x000fe200004e0000 */
[----:B------:R-:W-:Y:S01]  /*cf50*/  IMAD.U32 R35, RZ, RZ, UR31 ;  /* 0x0000001fff237e24 */ /* 0x000fe2000f8e00ff */
[----:B------:R-:W-:Y:S01]  /*cf60*/  R2UR.FILL UR31, R10 ;  /* 0x000000000a1f72ca */ /* 0x000fe200004e0000 */
[----:B------:R-:W-:Y:S01]  /*cf70*/  IMAD.U32 R36, RZ, RZ, UR28 ;  /* 0x0000001cff247e24 */ /* 0x000fe2000f8e00ff */
[----:B------:R-:W-:Y:S01]  /*cf80*/  UMOV UR29, 0x40004040 ;  /* 0x40004040001d7882 */ /* 0x000fe20000000000 */
[----:B------:R-:W-:Y:S01]  /*cf90*/  R2UR.FILL UR28, R11 ;  /* 0x000000000b1c72ca */ /* 0x000fe200004e0000 */
[----:B------:R-:W-:Y:S01]  /*cfa0*/  IMAD.U32 R117, RZ, RZ, UR11 ;  /* 0x0000000bff757e24 */ /* 0x000fe2000f8e00ff */
[----:B------:R-:W-:Y:S01]  /*cfb0*/  R2UR.FILL UR69, R106 ;  /* 0x000000006a4572ca */ /* 0x000fe200004e0000 */
[----:B------:R-:W4:Y:S01]  /*cfc0*/  LDL.LU R10, [R1+0xb0] ;  /* 0x0000b000010a7983 */ /* 0x000f220000300800 */
[----:B------:R-:W-:Y:S01]  /*cfd0*/  IMAD.U32 R125, RZ, RZ, UR61 ;  /* 0x0000003dff7d7e24 */ /* 0x000fe2000f8e00ff */
[----:B------:R-:W-:Y:S01]  /*cfe0*/  R2UR.FILL UR11, R94 ;  /* 0x000000005e0b72ca */ /* 0x000fe200004e0000 */
[----:B------:R-:W-:Y:S01]  /*cff0*/  IMAD.U32 R106, RZ, RZ, UR64 ;  /* 0x00000040ff6a7e24 */ /* 0x000fe2000f8e00ff */
[----:B------:R-:W4:Y:S01]  /*d000*/  LDL.LU R11, [R1+0xbc] ;  /* 0x0000bc00010b7983 */ /* 0x000f220000300800 */
[----:B------:R-:W-:Y:S01]  /*d010*/  IMAD.U32 R37, RZ, RZ, UR29 ;  /* 0x0000001dff257e24 */ /* 0x000fe2000f8e00ff */
[----:B------:R-:W-:Y:S01]  /*d020*/  R2UR.FILL UR61, R118 ;  /* 0x00000000763d72ca */ /* 0x000fe200004e0000 */
[----:B------:R-:W-:Y:S01]  /*d030*/  UMOV UR27, 0x40004040 ;  /* 0x40004040001b7882 */ /* 0x000fe20000000000 */
[----:B------:R-:W4:Y:S01]  /*d040*/  LDL.LU R94, [R1+0xb8] ;  /* 0x0000b800015e7983 */ /* 0x000f220000300800 */
[----:B------:R-:W-:Y:S01]  /*d050*/  R2UR.FILL UR29, R12 ;  /* 0x000000000c1d72ca */ /* 0x000fe200004e0000 */
[----:B------:R-:W-:Y:S01]  /*d060*/  IMAD.U32 R118, RZ, RZ, UR8 ;  /* 0x00000008ff767e24 */ /* 0x000fe2000f8e00ff */
[----:B------:R-:W-:Y:S01]  /*d070*/  R2UR.FILL UR8, R91 ;  /* 0x000000005b0872ca */ /* 0x000fe200004e0000 */
[----:B------:R-:W-:Y:S01]  /*d080*/  IMAD.U32 R38, RZ, RZ, UR26 ;  /* 0x0000001aff267e24 */ /* 0x000fe2000f8e00ff */
[----:B------:R-:W-:Y:S01]  /*d090*/  R2UR.FILL UR26, R13 ;  /* 0x000000000d1a72ca */ /* 0x000fe200004e0000 */
[----:B------:R-:W-:Y:S01]  /*d0a0*/  IMAD.U32 R39, RZ, RZ, UR27 ;  /* 0x0000001bff277e24 */ /* 0x000fe2000f8e00ff */
[----:B------:R-:W-:Y:S01]  /*d0b0*/  R2UR.FILL UR53, R104 ;  /* 0x00000000683572ca */ /* 0x000fe200004e0000 */
[----:B------:R-:W-:Y:S01]  /*d0c0*/  IMAD.U32 R104, RZ, RZ, UR66 ;  /* 0x00000042ff687e24 */ /* 0x000fe2000f8e00ff */
[----:B------:R-:W-:-:S02]  /*d0d0*/  R2UR.FILL UR27, R78 ;  /* 0x000000004e1b72ca */ /* 0x000fc400004e0000 */
[----:B--2---:R-:W-:Y:S02]  /*d0e0*/  R2UR.FILL UR64, R21 ;  /* 0x00000000154072ca */ /* 0x004fe400004e0000 */
[----:B------:R-:W2:Y:S04]  /*d0f0*/  LDL.LU R21, [R1+0x104] ;  /* 0x0001040001157983 */ /* 0x000ea80000300800 */
[----:B------:R-:W2:Y:S04]  /*d100*/  LDL.LU R12, [R1+0xc4] ;  /* 0x0000c400010c7983 */ /* 0x000ea80000300800 */
[----:B------:R-:W2:Y:S01]  /*d110*/  LDL.LU R91, [R1+0xc0] ;  /* 0x0000c000015b7983 */ /* 0x000ea20000300800 */
[----:B---3--:R-:W-:-:S03]  /*d120*/  R2UR.FILL UR66, R93 ;  /* 0x000000005d4272ca */ /* 0x008fc600004e0000 */
[----:B------:R-:W3:Y:S04]  /*d130*/  LDL.LU R13, [R1+0xcc] ;  /* 0x0000cc00010d7983 */ /* 0x000ee80000300800 */
[----:B------:R-:W3:Y:S04]  /*d140*/  LDL.LU R78, [R1+0xc8] ;  /* 0x0000c800014e7983 */ /* 0x000ee80000300800 */
[----:B------:R-:W3:Y:S01]  /*d150*/  LDL.LU R93, [R1+0x100] ;  /* 0x00010000015d7983 */ /* 0x000ee20000300800 */
[----:B------:R-:W-:Y:S02]  /*d160*/  R2UR UR36, R4 ;  /* 0x00000000042472ca */ /* 0x000fe400000e0000 */
[----:B------:R-:W-:-:S02]  /*d170*/  MOV.SPILL R82, UR39 ;  /* 0x0000002700527c02 */ /* 0x000fc40009000f00 */
[----:B------:R-:W-:-:S09]  /*d180*/  R2UR UR39, R63 ;  /* 0x000000003f2772ca */ /* 0x000fd200000e0000 */
[----:B------:R-:W-:Y:S02]  /*d190*/  MOV.SPILL R83, UR36 ;  /* 0x0000002400537c02 */ /* 0x000fe40009000f00 */
[----:B------:R-:W-:Y:S01]  /*d1a0*/  R2UR UR36, R64 ;  /* 0x00000000402472ca */ /* 0x000fe200000e0000 */
[----:B------:R-:W-:Y:S01]  /*d1b0*/  UMOV UR39, 0x40004040 ;  /* 0x4000404000277882 */ /* 0x000fe20000000000 */
[----:B------:R-:W-:Y:S01]  /*d1c0*/  UMOV UR67, 0x40004040 ;  /* 0x4000404000437882 */ /* 0x000fe20000000000 */
[----:B------:R-:W-:Y:S01]  /*d1d0*/  IMAD.U32 R63, RZ, RZ, UR39 ;  /* 0x00000027ff3f7e24 */ /* 0x000fe2000f8e00ff */
[----:B------:R-:W-:Y:S02]  /*d1e0*/  R2UR UR39, R45 ;  /* 0x000000002d2772ca */ /* 0x000fe400000e0000 */
[----:B------:R-:W-:Y:S01]  /*d1f0*/  R2UR.FILL UR68, R105 ;  /* 0x00000000694472ca */ /* 0x000fe200004e0000 */
[----:B------:R-:W-:Y:S01]  /*d200*/  IMAD.U32 R105, RZ, RZ, UR67 ;  /* 0x00000043ff697e24 */ /* 0x000fe2000f8e00ff */
[----:B------:R-:W-:-:S05]  /*d210*/  R2UR.FILL UR67, R6 ;  /* 0x00000000064372ca */ /* 0x000fca00004e0000 */
[----:B------:R-:W-:Y:S01]  /*d220*/  IMAD.U32 R64, RZ, RZ, UR36 ;  /* 0x00000024ff407e24 */ /* 0x000fe2000f8e00ff */
[----:B------:R-:W-:Y:S01]  /*d230*/  R2UR UR36, R46 ;  /* 0x000000002e2472ca */ /* 0x000fe200000e0000 */
[----:B------:R-:W-:Y:S01]  /*d240*/  UMOV UR13, 0x40004040 ;  /* 0x40004040000d7882 */ /* 0x000fe20000000000 */
[----:B------:R-:W-:Y:S01]  /*d250*/  R2UR.FILL UR54, R115 ;  /* 0x00000000733672ca */ /* 0x000fe200004e0000 */
[----:B------:R-:W-:Y:S01]  /*d260*/  UMOV UR63, 0x40004040 ;  /* 0x40004040003f7882 */ /* 0x000fe20000000000 */
[----:B------:R-:W-:Y:S01]  /*d270*/  UMOV UR39, 0x40004040 ;  /* 0x4000404000277882 */ /* 0x000fe20000000000 */
[----:B------:R-:W-:Y:S01]  /*d280*/  R2UR.FILL UR72, R109 ;  /* 0x000000006d4872ca */ /* 0x000fe200004e0000 */
[----:B------:R-:W-:Y:S01]  /*d290*/  IMAD.U32 R115, RZ, RZ, UR13 ;  /* 0x0000000dff737e24 */ /* 0x000fe2000f8e00ff */
[----:B------:R-:W-:Y:S01]  /*d2a0*/  UMOV UR65, 0x40004040 ;  /* 0x4000404000417882 */ /* 0x000fe20000000000 */
[----:B------:R-:W-:Y:S01]  /*d2b0*/  R2UR.FILL UR70, R107 ;  /* 0x000000006b4672ca */ /* 0x000fe200004e0000 */
[----:B------:R-:W-:Y:S01]  /*d2c0*/  UMOV UR5, 0x40004040 ;  /* 0x4000404000057882 */ /* 0x000fe20000000000 */
[----:B------:R-:W-:Y:S01]  /*d2d0*/  R2UR.FILL UR13, R79 ;  /* 0x000000004f0d72ca */ /* 0x000fe200004e0000 */
[----:B------:R-:W-:Y:S01]  /*d2e0*/  IMAD.U32 R109, RZ, RZ, UR63 ;  /* 0x0000003fff6d7e24 */ /* 0x000fe2000f8e00ff */
[----:B------:R-:W-:Y:S01]  /*d2f0*/  R2UR.FILL UR63, R80 ;  /* 0x00000000503f72ca */ /* 0x000fe200004e0000 */
[----:B------:R-:W-:Y:S01]  /*d300*/  IMAD.U32 R46, RZ, RZ, UR36 ;  /* 0x00000024ff2e7e24 */ /* 0x000fe2000f8e00ff */
[----:B------:R-:W-:Y:S01]  /*d310*/  R2UR UR36, R28 ;  /* 0x000000001c2472ca */ /* 0x000fe200000e0000 */
[----:B------:R-:W-:Y:S01]  /*d320*/  IMAD.U32 R45, RZ, RZ, UR39 ;  /* 0x00000027ff2d7e24 */ /* 0x000fe2000f8e00ff */
[----:B------:R-:W3:Y:S01]  /*d330*/  LDL.LU R79, [R1+0xd4] ;  /* 0x0000d400014f7983 */ /* 0x000ee20000300800 */
[----:B------:R-:W-:Y:S01]  /*d340*/  IMAD.U32 R107, RZ, RZ, UR65 ;  /* 0x00000041ff6b7e24 */ /* 0x000fe2000f8e00ff */
[----:B------:R-:W-:Y:S01]  /*d350*/  UMOV UR67, 0x40004040 ;  /* 0x4000404000437882 */ /* 0x000fe20000000000 */
[----:B------:R-:W-:Y:S01]  /*d360*/  R2UR UR39, R27 ;  /* 0x000000001b2772ca */ /* 0x000fe200000e0000 */
[----:B------:R-:W-:Y:S01]  /*d370*/  IMAD.U32 R123, RZ, RZ, UR5 ;  /* 0x00000005ff7b7e24 */ /* 0x000fe2000f8e00ff */
[----:B------:R-:W-:Y:S01]  /*d380*/  R2UR.FILL UR52, R103 ;  /* 0x00000000673472ca */ /* 0x000fe200004e0000 */
[----:B------:R-:W3:Y:S01]  /*d390*/  LDL.LU R80, [R1+0xd0] ;  /* 0x0000d00001507983 */ /* 0x000ee20000300800 */
[----:B------:R-:W-:Y:S01]  /*d3a0*/  R2UR.FILL UR65, R5 ;  /* 0x00000000054172ca */ /* 0x000fe200004e0000 */
[----:B------:R-:W-:Y:S01]  /*d3b0*/  IMAD.U32 R103, RZ, RZ, UR67 ;  /* 0x00000043ff677e24 */ /* 0x000fe2000f8e00ff */
[----:B------:R-:W-:Y:S01]  /*d3c0*/  R2UR.FILL UR51, R102 ;  /* 0x00000000663372ca */ /* 0x000fe200004e0000 */
[----:B------:R-:W3:Y:S01]  /*d3d0*/  LDL.LU R5, [R1+0xdc] ;  /* 0x0000dc0001057983 */ /* 0x000ee20000300800 */
[----:B------:R-:W-:Y:S01]  /*d3e0*/  R2UR.FILL UR5, R120 ;  /* 0x00000000780572ca */ /* 0x000fe200004e0000 */
[----:B------:R-:W-:Y:S01]  /*d3f0*/  IMAD.U32 R102, RZ, RZ, UR66 ;  /* 0x00000042ff667e24 */ /* 0x000fe2000f8e00ff */
[----:B------:R-:W-:Y:S01]  /*d400*/  R2UR.FILL UR67, R3 ;  /* 0x00000000034372ca */ /* 0x000fe200004e0000 */
[----:B------:R-:W3:Y:S01]  /*d410*/  LDL.LU R6, [R1+0xd8] ;  /* 0x0000d80001067983 */ /* 0x000ee20000300800 */
[----:B----4-:R-:W-:-:S03]  /*d420*/  R2UR.FILL UR66, R0 ;  /* 0x00000000004272ca */ /* 0x010fc600004e0000 */
[----:B------:R-:W4:Y:S04]  /*d430*/  LDL.LU R3, [R1+0xe4] ;  /* 0x0000e40001037983 */ /* 0x000f280000300800 */
[----:B------:R-:W4:Y:S01]  /*d440*/  LDL.LU R0, [R1+0xe0] ;  /* 0x0000e00001007983 */ /* 0x000f220000300800 */
[----:B------:R-:W-:Y:S01]  /*d450*/  UMOV UR39, 0x40004040 ;  /* 0x4000404000277882 */ /* 0x000fe20000000000 */
[----:B------:R-:W-:Y:S01]  /*d460*/  IMAD.U32 R28, RZ, RZ, UR36 ;  /* 0x00000024ff1c7e24 */ /* 0x000fe2000f8e00ff */
[----:B------:R-:W-:Y:S01]  /*d470*/  UMOV UR5, 0x40004040 ;  /* 0x4000404000057882 */ /* 0x000fe20000000000 */
[----:B------:R-:W-:Y:S01]  /*d480*/  R2UR.FILL UR36, R83 ;  /* 0x00000000532472ca */ /* 0x000fe200004e0000 */
[----:B------:R-:W-:Y:S01]  /*d490*/  IMAD.U32 R27, RZ, RZ, UR39 ;  /* 0x00000027ff1b7e24 */ /* 0x000fe2000f8e00ff */
[----:B------:R-:W-:Y:S01]  /*d4a0*/  R2UR.FILL UR39, R82 ;  /* 0x00000000522772ca */ /* 0x000fe200004e0000 */
[----:B------:R-:W-:-:S02]  /*d4b0*/  IMAD.U32 R83, RZ, RZ, UR5 ;  /* 0x00000005ff537e24 */ /* 0x000fc4000f8e00ff */
[----:B------:R-:W-:Y:S01]  /*d4c0*/  IMAD.U32 R82, RZ, RZ, UR4 ;  /* 0x00000004ff527e24 */ /* 0x000fe2000f8e00ff */
[----:B--2---:R-:W-:Y:S02]  /*d4d0*/  R2UR.FILL UR4, R21 ;  /* 0x00000000150472ca */ /* 0x004fe400004e0000 */
[----:B---3--:R-:W-:Y:S02]  /*d4e0*/  R2UR.FILL UR5, R93 ;  /* 0x000000005d0572ca */ /* 0x008fe400004e0000 */
[----:B------:R0:W5:Y:S04]  /*d4f0*/  LDL.LU R93, [R1+0xfc] ;  /* 0x0000fc00015d7983 */ /* 0x0001680000300800 */
[----:B------:R0:W5:Y:S01]  /*d500*/  LDL.LU R21, [R1+0xf8] ;  /* 0x0000f80001157983 */ /* 0x0001620000300800 */
[----:B------:R-:W-:-:S02]  /*d510*/  R2UR UR37, R4 ;  /* 0x00000000042572ca */ /* 0x000fc400000e0000 */
[----:B------:R-:W-:Y:S01]  /*d520*/  R2UR UR35, R4 ;  /* 0x00000000042372ca */ /* 0x000fe200000e0000 */
[----:B------:R-:W-:Y:S01]  /*d530*/  IMAD.U32 R76, RZ, RZ, UR40 ;  /* 0x00000028ff4c7e24 */ /* 0x000fe2000f8e00ff */
[----:B------:R-:W-:Y:S02]  /*d540*/  R2UR UR40, R60 ;  /* 0x000000003c2872ca */ /* 0x000fe400000e0000 */
[----:B------:R-:W-:Y:S02]  /*d550*/  R2UR UR42, R58 ;  /* 0x000000003a2a72ca */ /* 0x000fe400000e0000 */
[----:B------:R-:W-:-:S05]  /*d560*/  R2UR UR43, R59 ;  /* 0x000000003b2b72ca */ /* 0x000fca00000e0000 */
[----:B------:R-:W-:Y:S02]  /*d570*/  MOV.SPILL R84, UR37 ;  /* 0x0000002500547c02 */ /* 0x000fe40009000f00 */
[----:B------:R-:W-:Y:S02]  /*d580*/  R2UR UR37, R65 ;  /* 0x00000000412572ca */ /* 0x000fe400000e0000 */
[----:B------:R-:W-:Y:S02]  /*d590*/  MOV.SPILL R4, UR35 ;  /* 0x0000002300047c02 */ /* 0x000fe40009000f00 */
[----:B------:R-:W-:Y:S01]  /*d5a0*/  R2UR UR35, R67 ;  /* 0x00000000432372ca */ /* 0x000fe200000e0000 */
[----:B------:R-:W-:Y:S02]  /*d5b0*/  UMOV UR41, 0x40004040 ;  /* 0x4000404000297882 */ /* 0x000fe40000000000 */
[----:B------:R-:W-:Y:S01]  /*d5c0*/  IMAD.U32 R77, RZ, RZ, UR41 ;  /* 0x00000029ff4d7e24 */ /* 0x000fe2000f8e00ff */
[----:B------:R-:W-:-:S02]  /*d5d0*/  R2UR UR41, R61 ;  /* 0x000000003d2972ca */ /* 0x000fc400000e0000 */
[----:B------:R-:W-:Y:S01]  /*d5e0*/  MOV.SPILL R81, UR38 ;  /* 0x0000002600517c02 */ /* 0x000fe20009000f00 */
[----:B------:R-:W-:Y:S01]  /*d5f0*/  UMOV UR37, 0x40004040 ;  /* 0x4000404000257882 */ /* 0x000fe20000000000 */
[----:B------:R-:W-:Y:S01]  /*d600*/  R2UR UR38, R62 ;  /* 0x000000003e2672ca */ /* 0x000fe200000e0000 */
[----:B------:R-:W-:Y:S01]  /*d610*/  UMOV UR43, 0x40004040 ;  /* 0x40004040002b7882 */ /* 0x000fe20000000000 */
[----:B------:R-:W-:Y:S01]  /*d620*/  IMAD.U32 R65, RZ, RZ, UR37 ;  /* 0x00000025ff417e24 */ /* 0x000fe2000f8e00ff */
[----:B------:R-:W-:Y:S01]  /*d630*/  UMOV UR35, 0x40004040 ;  /* 0x4000404000237882 */ /* 0x000fe20000000000 */
[----:B------:R-:W-:Y:S01]  /*d640*/  IMAD.U32 R60, RZ, RZ, UR40 ;  /* 0x00000028ff3c7e24 */ /* 0x000fe2000f8e00ff */
[----:B------:R-:W-:Y:S01]  /*d650*/  R2UR UR37, R47 ;  /* 0x000000002f2572ca */ /* 0x000fe200000e0000 */
[----:B------:R-:W-:Y:S01]  /*d660*/  IMAD.U32 R58, RZ, RZ, UR42 ;  /* 0x0000002aff3a7e24 */ /* 0x000fe2000f8e00ff */
[----:B------:R-:W-:Y:S01]  /*d670*/  R2UR UR40, R42 ;  /* 0x000000002a2872ca */ /* 0x000fe200000e0000 */
[----:B------:R-:W-:Y:S01]  /*d680*/  IMAD.U32 R59, RZ, RZ, UR43 ;  /* 0x0000002bff3b7e24 */ /* 0x000fe2000f8e00ff */
[----:B------:R-:W-:Y:S01]  /*d690*/  R2UR UR42, R40 ;  /* 0x00000000282a72ca */ /* 0x000fe200000e0000 */
[----:B------:R-:W-:Y:S01]  /*d6a0*/  IMAD.U32 R67, RZ, RZ, UR35 ;  /* 0x00000023ff437e24 */ /* 0x000fe2000f8e00ff */
[----:B------:R-:W-:-:S02]  /*d6b0*/  R2UR UR43, R41 ;  /* 0x00000000292b72ca */ /* 0x000fc400000e0000 */
[----:B------:R-:W-:Y:S01]  /*d6c0*/  R2UR UR35, R49 ;  /* 0x00000000312372ca */ /* 0x000fe200000e0000 */
[----:B------:R-:W-:Y:S02]  /*d6d0*/  UMOV UR41, 0x40004040 ;  /* 0x4000404000297882 */ /* 0x000fe40000000000 */
[----:B------:R-:W-:Y:S01]  /*d6e0*/  IMAD.U32 R61, RZ, RZ, UR41 ;  /* 0x00000029ff3d7e24 */ /* 0x000fe2000f8e00ff */
[----:B------:R-:W-:Y:S01]  /*d6f0*/  R2UR UR41, R43 ;  /* 0x000000002b2972ca */ /* 0x000fe200000e0000 */
[----:B------:R-:W-:Y:S01]  /*d700*/  IMAD.U32 R62, RZ, RZ, UR38 ;  /* 0x00000026ff3e7e24 */ /* 0x000fe2000f8e00ff */
[----:B------:R-:W-:Y:S01]  /*d710*/  R2UR UR38, R44 ;  /* 0x000000002c2672ca */ /* 0x000fe200000e0000 */
[----:B------:R-:W-:Y:S02]  /*d720*/  UMOV UR37, 0x40004040 ;  /* 0x4000404000257882 */ /* 0x000fe40000000000 */
        /* <DEDUP_REMOVED lines=13> */
[----:B------:R-:W-:Y:S01]  /*d800*/  R2UR.FILL UR6, R100 ;  /* 0x00000000640672ca */ /* 0x000fe200004e0000 */
[----:B------:R-:W-:Y:S02]  /*d810*/  UMOV UR41, 0x40004040 ;  /* 0x4000404000297882 */ /* 0x000fe40000000000 */
[----:B------:R-:W-:Y:S01]  /*d820*/  IMAD.U32 R43, RZ, RZ, UR41 ;  /* 0x00000029ff2b7e24 */ /* 0x000fe2000f8e00ff */
[----:B------:R-:W-:Y:S01]  /*d830*/  R2UR UR41, R25 ;  /* 0x00000000192972ca */ /* 0x000fe200000e0000 */
[----:B------:R-:W-:Y:S01]  /*d840*/  IMAD.U32 R44, RZ, RZ, UR38 ;  /* 0x00000026ff2c7e24 */ /* 0x000fe2000f8e00ff */
[----:B------:R-:W-:Y:S01]  /*d850*/  R2UR UR38, R26 ;  /* 0x000000001a2672ca */ /* 0x000fe200000e0000 */
[----:B------:R-:W-:Y:S01]  /*d860*/  UMOV UR37, 0x40004040 ;  /* 0x4000404000257882 */ /* 0x000fe20000000000 */
[----:B------:R-:W-:Y:S01]  /*d870*/  R2UR.FILL UR47, R96 ;  /* 0x00000000602f72ca */ /* 0x000fe200004e0000 */
[----:B------:R-:W-:Y:S01]  /*d880*/  UMOV UR43, 0x40004040 ;  /* 0x40004040002b7882 */ /* 0x000fe20000000000 */
[----:B------:R-:W-:Y:S01]  /*d890*/  IMAD.U32 R96, RZ, RZ, UR58 ;  /* 0x0000003aff607e24 */ /* 0x000fe2000f8e00ff */
[----:B------:R-:W-:Y:S01]  /*d8a0*/  R2UR.FILL UR58, R94 ;  /* 0x000000005e3a72ca */ /* 0x000fe200004e0000 */
[----:B------:R-:W-:Y:S01]  /*d8b0*/  UMOV UR35, 0x40004040 ;  /* 0x4000404000237882 */ /* 0x000fe20000000000 */
[----:B------:R-:W-:Y:S01]  /*d8c0*/  IMAD.U32 R29, RZ, RZ, UR37 ;  /* 0x00000025ff1d7e24 */ /* 0x000fe2000f8e00ff */
        /* <DEDUP_REMOVED lines=11> */
[----:B------:R-:W-:Y:S01]  /*d980*/  UMOV UR7, 0x40004040 ;  /* 0x4000404000077882 */ /* 0x000fe20000000000 */
        /* <DEDUP_REMOVED lines=23> */
[----:B------:R-:W-:Y:S02]  /*db00*/  R2UR.FILL UR63, R9 ;  /* 0x00000000093f72ca */ /* 0x000fe400004e0000 */
[----:B------:R-:W-:Y:S02]  /*db10*/  R2UR.FILL UR62, R10 ;  /* 0x000000000a3e72ca */ /* 0x000fe400004e0000 */
[----:B------:R-:W-:Y:S02]  /*db20*/  R2UR.FILL UR59, R11 ;  /* 0x000000000b3b72ca */ /* 0x000fe400004e0000 */
[----:B------:R-:W-:Y:S02]  /*db30*/  R2UR.FILL UR57, R12 ;  /* 0x000000000c3972ca */ /* 0x000fe400004e0000 */
[----:B------:R-:W-:Y:S02]  /*db40*/  R2UR.FILL UR13, R13 ;  /* 0x000000000d0d72ca */ /* 0x000fe400004e0000 */
[----:B------:R-:W-:-:S02]  /*db50*/  R2UR.FILL UR9, R5 ;  /* 0x00000000050972ca */ /* 0x000fc400004e0000 */
[----:B------:R-:W-:Y:S02]  /*db60*/  R2UR.FILL UR8, R6 ;  /* 0x00000000060872ca */ /* 0x000fe400004e0000 */
[----:B----4-:R-:W-:Y:S02]  /*db70*/  R2UR.FILL UR7, R3 ;  /* 0x00000000030772ca */ /* 0x010fe400004e0000 */
[----:B------:R-:W-:Y:S01]  /*db80*/  R2UR.FILL UR6, R0 ;  /* 0x00000000000672ca */ /* 0x000fe200004e0000 */
[----:B------:R-:W-:Y:S01]  /*db90*/  UMOV UR41, 0x40004040 ;  /* 0x4000404000297882 */ /* 0x000fe20000000000 */
[----:B------:R-:W-:Y:S01]  /*dba0*/  UMOV UR11, 0x40004040 ;  /* 0x40004040000b7882 */ /* 0x000fe20000000000 */
[----:B------:R-:W-:Y:S01]  /*dbb0*/  IMAD.U32 R25, RZ, RZ, UR41 ;  /* 0x00000029ff197e24 */ /* 0x000fe2000f8e00ff */
[----:B------:R-:W-:Y:S01]  /*dbc0*/  R2UR.FILL UR41, R88 ;  /* 0x00000000582972ca */ /* 0x000fe200004e0000 */
[----:B------:R-:W-:Y:S01]  /*dbd0*/  IMAD.U32 R26, RZ, RZ, UR38 ;  /* 0x00000026ff1a7e24 */ /* 0x000fe2000f8e00ff */
[----:B------:R-:W-:Y:S01]  /*dbe0*/  R2UR.FILL UR45, R90 ;  /* 0x000000005a2d72ca */ /* 0x000fe200004e0000 */
[----:B------:R-:W-:Y:S01]  /*dbf0*/  IMAD.U32 R90, RZ, RZ, UR12 ;  /* 0x0000000cff5a7e24 */ /* 0x000fe2000f8e00ff */
[----:B------:R-:W-:Y:S01]  /*dc00*/  R2UR.FILL UR44, R89 ;  /* 0x00000000592c72ca */ /* 0x000fe200004e0000 */
[----:B------:R-:W-:Y:S01]  /*dc10*/  IMAD.U32 R88, RZ, RZ, UR10 ;  /* 0x0000000aff587e24 */ /* 0x000fe2000f8e00ff */
[----:B------:R-:W-:Y:S01]  /*dc20*/  UMOV UR61, 0x40004040 ;  /* 0x40004040003d7882 */ /* 0x000fe20000000000 */
[----:B------:R-:W-:Y:S01]  /*dc30*/  IMAD.U32 R89, RZ, RZ, UR11 ;  /* 0x0000000bff597e24 */ /* 0x000fe2000f8e00ff */
[----:B------:R-:W-:Y:S01]  /*dc40*/  UMOV UR55, 0x40004040 ;  /* 0x4000404000377882 */ /* 0x000fe20000000000 */
[----:B------:R-:W-:Y:S01]  /*dc50*/  R2UR.FILL UR38, R81 ;  /* 0x00000000512672ca */ /* 0x000fe200004e0000 */
[----:B------:R-:W-:Y:S01]  /*dc60*/  IMAD.MOV.U32 R17, RZ, RZ, RZ ;  /* 0x000000ffff117224 */ /* 0x000fe200078e00ff */
[----:B------:R-:W-:Y:S01]  /*dc70*/  R2UR.FILL UR12, R78 ;  /* 0x000000004e0c72ca */ /* 0x000fe200004e0000 */
[--C-:B------:R-:W-:Y:S01]  /*dc80*/  IMAD.MOV.U32 R16, RZ, RZ, R92.reuse ;  /* 0x000000ffff107224 */ /* 0x100fe200078e005c */
[----:B------:R-:W-:Y:S01]  /*dc90*/  R2UR.FILL UR11, R79 ;  /* 0x000000004f0b72ca */ /* 0x000fe200004e0000 */
[----:B------:R-:W-:Y:S01]  /*dca0*/  IMAD.MOV.U32 R18, RZ, RZ, R92 ;  /* 0x000000ffff127224 */ /* 0x000fe200078e005c */
[----:B------:R-:W-:Y:S01]  /*dcb0*/  R2UR.FILL UR10, R80 ;  /* 0x00000000500a72ca */ /* 0x000fe200004e0000 */
[----:B------:R-:W-:-:S02]  /*dcc0*/  IMAD.MOV.U32 R14, RZ, RZ, RZ ;  /* 0x000000ffff0e7224 */ /* 0x000fc400078e00ff */
[----:B------:R-:W-:Y:S02]  /*dcd0*/  IMAD.MOV.U32 R15, RZ, RZ, R92 ;  /* 0x000000ffff0f7224 */ /* 0x000fe400078e005c */
[----:B------:R-:W-:Y:S02]  /*dce0*/  IMAD.U32 R80, RZ, RZ, UR60 ;  /* 0x0000003cff507e24 */ /* 0x000fe4000f8e00ff */
[----:B------:R-:W-:Y:S02]  /*dcf0*/  IMAD.U32 R81, RZ, RZ, UR61 ;  /* 0x0000003dff517e24 */ /* 0x000fe4000f8e00ff */
[----:B------:R-:W-:Y:S02]  /*dd00*/  IMAD.U32 R78, RZ, RZ, UR54 ;  /* 0x00000036ff4e7e24 */ /* 0x000fe4000f8e00ff */
[----:B------:R-:W-:Y:S01]  /*dd10*/  IMAD.U32 R79, RZ, RZ, UR55 ;  /* 0x00000037ff4f7e24 */ /* 0x000fe2000f8e00ff */
[----:B------:R-:W-:Y:S01]  /*dd20*/  UMOV UR77, 0x40004040 ;  /* 0x40004040004d7882 */ /* 0x000fe20000000000 */
[----:B------:R-:W-:Y:S01]  /*dd30*/  UMOV UR75, 0x40004040 ;  /* 0x40004040004b7882 */ /* 0x000fe20000000000 */
[----:B------:R-:W-:Y:S01]  /*dd40*/  UMOV UR73, 0x40004040 ;  /* 0x4000404000497882 */ /* 0x000fe20000000000 */
[----:B------:R-:W-:Y:S01]  /*dd50*/  UMOV UR71, 0x40004040 ;  /* 0x4000404000477882 */ /* 0x000fe20000000000 */
[----:B0-----:R-:W-:Y:S01]  /*dd60*/  UMOV UR69, 0x40004040 ;  /* 0x4000404000457882 */ /* 0x001fe20000000000 */
.L_x_113:
[----:B0-----:R-:W-:Y:S05]  /*dd70*/  @P1 BRA `(.L_x_104) ;  /* 0x0000002000d01947 */ /* 0x001fea0003800000 */
[----:B------:R-:W0:Y:S01]  /*dd80*/  S2R R0, SR_CgaCtaId ;  /* 0x0000000000007919 */ /* 0x000e220000008800 */
[----:B------:R-:W-:Y:S01]  /*dd90*/  MOV R9, 0x400 ;  /* 0x0000040000097802 */ /* 0x000fe20000000f00 */
[----:B------:R-:W-:Y:S03]  /*dda0*/  IMAD.U32 R2, R15, -0x80000000, RZ ;  /* 0x800000000f027824 */ /* 0x000fe600078e00ff */
[----:B0-----:R-:W-:Y:S01]  /*ddb0*/  LEA R9, R0, R9, 0x18 ;  /* 0x0000000900097211 */ /* 0x001fe200078ec0ff */
[----:B------:R0:W-:Y:S03]  /*ddc0*/  STL [R1+0x80], R0 ;  /* 0x0000800001007387 */ /* 0x0001e60000100800 */
[----:B------:R-:W1:Y:S01]  /*ddd0*/  SYNCS.PHASECHK.TRANS64.TRYWAIT P0, [R9+URZ], R2 ;  /* 0x00000002090075a7 */ /* 0x000e6200080011ff */
[----:B0-----:R-:W-:Y:S01]  /*dde0*/  IMAD.U32 R0, R20, -0x80000000, RZ ;  /* 0x8000000014007824 */ /* 0x001fe200078e00ff */
[----:B-1----:R-:W-:Y:S06]  /*ddf0*/  @!P0 BRA `(.L_x_105) ;  /* 0x0000009c00948947 */ /* 0x002fec0003800000 */
.L_x_224:
[----:B------:R-:W1:Y:S02]  /*de00*/  SYNCS.PHASECHK.TRANS64.TRYWAIT P0, [R9+URZ+0x88], R0 ;  /* 0x00008800090075a7 */ /* 0x000e6400080011ff */
[----:B-1----:R-:W-:Y:S05]  /*de10*/  @!P0 BRA `(.L_x_106) ;  /* 0x0000009c00a48947 */ /* 0x002fea0003800000 */
.L_x_226:
[----:B------:R-:W-:Y:S01]  /*de20*/  MOV.SPILL R6, UR13 ;  /* 0x0000000d00067c02 */ /* 0x000fe20009000f00 */
[----:B------:R1:W-:Y:S01]  /*de30*/  STL.64 [R1+0x110], R68 ;  /* 0x0001104401007387 */ /* 0x0003e20000100a00 */
[----:B------:R-:W-:Y:S02]  /*de40*/  MOV.SPILL R5, UR12 ;  /* 0x0000000c00057c02 */ /* 0x000fe40009000f00 */
[----:B------:R-:W-:Y:S02]  /*de50*/  ELECT P0, URZ, PT ;  /* 0x0000000000ff782f */ /* 0x000fe40003800000 */
[----:B------:R-:W-:Y:S01]  /*de60*/  R2UR UR12, R62 ;  /* 0x000000003e0c72ca */ /* 0x000fe200000e0000 */
[----:B0-----:R-:W-:Y:S01]  /*de70*/  IMAD.U32 R3, RZ, RZ, UR53 ;  /* 0x00000035ff037e24 */ /* 0x001fe2000f8e00ff */
[----:B------:R-:W-:Y:S02]  /*de80*/  R2UR UR13, R63 ;  /* 0x000000003f0d72ca */ /* 0x000fe400000e0000 */
[----:B------:R-:W-:Y:S02]  /*de90*/  MOV.SPILL R8, UR9 ;  /* 0x0000000900087c02 */ /* 0x000fe40009000f00 */
[----:B------:R-:W-:Y:S02]  /*dea0*/  MOV.SPILL R7, UR8 ;  /* 0x0000000800077c02 */ /* 0x000fe40009000f00 */
[----:B------:R-:W-:Y:S02]  /*deb0*/  R2UR UR8, R60 ;  /* 0x000000003c0872ca */ /* 0x000fe400000e0000 */
[----:B------:R-:W-:Y:S02]  /*dec0*/  R2UR UR9, R61 ;  /* 0x000000003d0972ca */ /* 0x000fe400000e0000 */
[----:B------:R-:W-:Y:S01]  /*ded0*/  @P0 R2UR UR55, R3 ;  /* 0x00000000033702ca */ /* 0x000fe200000e0000 */
[----:B------:R-:W-:Y:S01]  /*dee0*/  @P0 IMAD.MOV.U32 R2, RZ, RZ, RZ ;  /* 0x000000ffff020224 */ /* 0x000fe200078e00ff */
[----:B------:R-:W-:Y:S01]  /*def0*/  MOV.SPILL R0, UR14 ;  /* 0x0000000e00007c02 */ /* 0x000fe20009000f00 */
[----:B------:R-:W-:Y:S01]  /*df00*/  IMAD.U32 R3, RZ, RZ, UR52 ;  /* 0x00000034ff037e24 */ /* 0x000fe2000f8e00ff */
[----:B------:R-:W-:Y:S02]  /*df10*/  R2UR UR14, R58 ;  /* 0x000000003a0e72ca */ /* 0x000fe400000e0000 */
[----:B------:R-:W-:Y:S02]  /*df20*/  @P0 R2UR UR54, R2 ;  /* 0x00000000023602ca */ /* 0x000fe400000e0000 */
[----:B------:R-:W-:Y:S02]  /*df30*/  ELECT P0, URZ, PT ;  /* 0x0000000000ff782f */ /* 0x000fe40003800000 */
[----:B------:R-:W-:Y:S02]  /*df40*/  MOV.SPILL R11, UR11 ;  /* 0x0000000b000b7c02 */ /* 0x000fe40009000f00 */
[----:B------:R-:W-:Y:S02]  /*df50*/  MOV.SPILL R10, UR10 ;  /* 0x0000000a000a7c02 */ /* 0x000fe40009000f00 */
[----:B------:R-:W-:Y:S01]  /*df60*/  R2UR UR10, R32 ;  /* 0x00000000200a72ca */ /* 0x000fe200000e0000 */
[----:B-1----:R-:W2:Y:S01]  /*df70*/  LDL.64 R68, [R1+0x48] ;  /* 0x0000480001447983 */ /* 0x002ea20000100a00 */
[----:B------:R-:W-:Y:S02]  /*df80*/  R2UR UR11, R33 ;  /* 0x00000000210b72ca */ /* 0x000fe400000e0000 */
[----:B------:R-:W-:Y:S02]  /*df90*/  MOV.SPILL R13, UR7 ;  /* 0x00000007000d7c02 */ /* 0x000fe40009000f00 */
[----:B------:R-:W-:Y:S01]  /*dfa0*/  MOV.SPILL R12, UR6 ;  /* 0x00000006000c7c02 */ /* 0x000fe20009000f00 */
[----:B------:R0:W-:Y:S01]  /*dfb0*/  STL.64 [R1+0x108], R66 ;  /* 0x0001084201007387 */ /* 0x0001e20000100a00 */
[----:B------:R-:W-:Y:S01]  /*dfc0*/  @P0 R2UR UR61, R3 ;  /* 0x00000000033d02ca */ /* 0x000fe200000e0000 */
[----:B------:R-:W-:Y:S01]  /*dfd0*/  @P0 IMAD.MOV.U32 R2, RZ, RZ, RZ ;  /* 0x000000ffff020224 */ /* 0x000fe200078e00ff */
[----:B------:R-:W-:Y:S01]  /*dfe0*/  R2UR UR6, R30 ;  /* 0x000000001e0672ca */ /* 0x000fe200000e0000 */
[----:B------:R-:W-:Y:S01]  /*dff0*/  IMAD.U32 R3, RZ, RZ, UR51 ;  /* 0x00000033ff037e24 */ /* 0x000fe2000f8e00ff */
[----:B------:R-:W-:Y:S01]  /*e000*/  R2UR UR7, R31 ;  /* 0x000000001f0772ca */ /* 0x000fe200000e0000 */
[----:B------:R1:W-:Y:S01]  /*e010*/  UTCHMMA.2CTA gdesc[UR66], gdesc[UR64], tmem[UR4], tmem[UR54], idesc[UR55], !UPT ;  /* 0x00ff3640420075ea */ /* 0x0003e2000fa00004 */
[----:B------:R-:W-:Y:S02]  /*e020*/  @P0 R2UR UR60, R2 ;  /* 0x00000000023c02ca */ /* 0x000fe400000e0000 */
[----:B------:R-:W-:Y:S02]  /*e030*/  ELECT P0, URZ, PT ;  /* 0x0000000000ff782f */ /* 0x000fe40003800000 */
[----:B------:R-:W-:Y:S02]  /*e040*/  MOV.SPILL R4, UR15 ;  /* 0x0000000f00047c02 */ /* 0x000fe40009000f00 */
[----:B------:R-:W-:Y:S07]  /*e050*/  R2UR UR15, R59 ;  /* 0x000000003b0f72ca */ /* 0x000fee00000e0000 */
[----:B------:R3:W-:Y:S02]  /*e060*/  UTCHMMA.2CTA gdesc[UR12], gdesc[UR10], tmem[UR4], tmem[UR60], idesc[UR61], UPT ;  /* 0x00ff3c0a0c0075ea */ /* 0x0007e4000ba00004 */
[----:B------:R-:W-:Y:S01]  /*e070*/  @P0 IMAD.MOV.U32 R2, RZ, RZ, RZ ;  /* 0x000000ffff020224 */ /* 0x000fe200078e00ff */
[----:B0-----:R-:W4:Y:S04]  /*e080*/  LDL.64 R66, [R1+0x50] ;  /* 0x0000500001427983 */ /* 0x001f280000100a00 */
[----:B-1----:R-:W-:Y:S02]  /*e090*/  @P0 R2UR UR54, R2 ;  /* 0x00000000023602ca */ /* 0x002fe400000e0000 */
[----:B------:R-:W-:Y:S02]  /*e0a0*/  @P0 R2UR UR55, R3 ;  /* 0x00000000033702ca */ /* 0x000fe400000e0000 */
[----:B------:R-:W-:Y:S01]  /*e0b0*/  ELECT P0, URZ, PT ;  /* 0x0000000000ff782f */ /* 0x000fe20003800000 */
[----:B------:R-:W-:Y:S01]  /*e0c0*/  IMAD.U32 R3, RZ, RZ, UR50 ;  /* 0x00000032ff037e24 */ /* 0x000fe2000f8e00ff */
[----:B------:R0:W-:Y:S06]  /*e0d0*/  STL.64 [R1+0x100], R64 ;  /* 0x0001004001007387 */ /* 0x0001ec0000100a00 */
[----:B------:R1:W-:Y:S01]  /*e0e0*/  STL.64 [R1+0xf8], R18 ;  /* 0x0000f81201007387 */ /* 0x0003e20000100a00 */
[----:B---3--:R-:W-:Y:S04]  /*e0f0*/  R2UR UR12, R26 ;  /* 0x000000001a0c72ca */ /* 0x008fe800000e0000 */
[----:B------:R-:W-:Y:S01]  /*e100*/  @P0 R2UR UR61, R3 ;  /* 0x00000000033d02ca */ /* 0x000fe200000e0000 */
[----:B------:R3:W-:Y:S01]  /*e110*/  UTCHMMA.2CTA gdesc[UR8], gdesc[UR6], tmem[UR4], tmem[UR54], idesc[UR55], UPT ;  /* 0x00ff3606080075ea */ /* 0x0007e2000ba00004 */
[----:B------:R-:W-:Y:S01]  /*e120*/  R2UR UR13, R27 ;  /* 0x000000001b0d72ca */ /* 0x000fe200000e0000 */
[----:B------:R-:W-:Y:S01]  /*e130*/  @P0 IMAD.MOV.U32 R2, RZ, RZ, RZ ;  /* 0x000000ffff020224 */ /* 0x000fe200078e00ff */
[----:B------:R-:W-:Y:S01]  /*e140*/  R2UR UR10, R56 ;  /* 0x00000000380a72ca */ /* 0x000fe200000e0000 */
[----:B------:R-:W-:Y:S01]  /*e150*/  IMAD.U32 R3, RZ, RZ, UR49 ;  /* 0x00000031ff037e24 */ /* 0x000fe2000f8e00ff */
[----:B------:R-:W-:Y:S02]  /*e160*/  R2UR UR11, R57 ;  /* 0x00000000390b72ca */ /* 0x000fe400000e0000 */
[----:B------:R-:W-:Y:S02]  /*e170*/  @P0 R2UR UR60, R2 ;  /* 0x00000000023c02ca */ /* 0x000fe400000e0000 */
[----:B------:R-:W-:Y:S01]  /*e180*/  ELECT P0, URZ, PT ;  /* 0x0000000000ff782f */ /* 0x000fe20003800000 */
[----:B0-----:R-:W4:Y:S06]  /*e190*/  LDL.64 R64, [R1+0x40] ;  /* 0x0000400001407983 */ /* 0x001f2c0000100a00 */
[----:B-1----:R-:W4:Y:S06]  /*e1a0*/  LDL.64 R18, [R1+0x30] ;  /* 0x0000300001127983 */ /* 0x002f2c0000100a00 */
[----:B------:R-:W-:Y:S01]  /*e1b0*/  @P0 IMAD.MOV.U32 R2, RZ, RZ, RZ ;  /* 0x000000ffff020224 */ /* 0x000fe200078e00ff */
[----:B---3--:R-:W-:Y:S02]  /*e1c0*/  R2UR UR54, R28 ;  /* 0x000000001c3672ca */ /* 0x008fe400000e0000 */
[----:B------:R-:W-:Y:S02]  /*e1d0*/  R2UR UR55, R29 ;  /* 0x000000001d3772ca */ /* 0x000fe400000e0000 */
[----:B------:R-:W-:Y:S02]  /*e1e0*/  R2UR UR8, R24 ;  /* 0x00000000180872ca */ /* 0x000fe400000e0000 */
[----:B------:R-:W-:Y:S02]  /*e1f0*/  R2UR UR9, R25 ;  /* 0x00000000190972ca */ /* 0x000fe400000e0000 */
[----:B------:R-:W-:Y:S02]  /*e200*/  R2UR UR6, R54 ;  /* 0x00000000360672ca */ /* 0x000fe400000e0000 */
[----:B------:R-:W-:Y:S05]  /*e210*/  R2UR UR7, R55 ;  /* 0x00000000370772ca */ /* 0x000fea00000e0000 */
[----:B------:R0:W-:Y:S02]  /*e220*/  UTCHMMA.2CTA gdesc[UR14], gdesc[UR54], tmem[UR4], tmem[UR60], idesc[UR61], UPT ;  /* 0x00ff3c360e0075ea */ /* 0x0001e4000ba00004 */
[----:B0-----:R-:W-:Y:S02]  /*e230*/  @P0 R2UR UR54, R2 ;  /* 0x00000000023602ca */ /* 0x001fe400000e0000 */
[----:B------:R-:W-:Y:S02]  /*e240*/  @P0 R2UR UR55, R3 ;  /* 0x00000000033702ca */ /* 0x000fe400000e0000 */
[----:B------:R-:W-:Y:S02]  /*e250*/  ELECT P0, URZ, PT ;  /* 0x0000000000ff782f */ /* 0x000fe40003800000 */
[----:B------:R-:W-:Y:S01]  /*e260*/  R2UR UR14, R52 ;  /* 0x00000000340e72ca */ /* 0x000fe200000e0000 */
[----:B------:R-:W-:Y:S01]  /*e270*/  IMAD.U32 R3, RZ, RZ, UR48 ;  /* 0x00000030ff037e24 */ /* 0x000fe2000f8e00ff */
[----:B------:R-:W-:Y:S07]  /*e280*/  R2UR UR15, R53 ;  /* 0x00000000350f72ca */ /* 0x000fee00000e0000 */
[----:B------:R0:W-:Y:S02]  /*e290*/  UTCHMMA.2CTA gdesc[UR10], gdesc[UR12], tmem[UR4], tmem[UR54], idesc[UR55], UPT ;  /* 0x00ff360c0a0075ea */ /* 0x0001e4000ba00004 */
[----:B------:R-:W-:Y:S01]  /*e2a0*/  @P0 R2UR UR61, R3 ;  /* 0x00000000033d02ca */ /* 0x000fe200000e0000 */
[----:B------:R-:W-:Y:S02]  /*e2b0*/  @P0 IMAD.MOV.U32 R2, RZ, RZ, RZ ;  /* 0x000000ffff020224 */ /* 0x000fe400078e00ff */
[----:B------:R-:W-:Y:S03]  /*e2c0*/  IMAD.U32 R3, RZ, RZ, UR47 ;  /* 0x0000002fff037e24 */ /* 0x000fe6000f8e00ff */
[----:B------:R-:W-:Y:S02]  /*e2d0*/  @P0 R2UR UR60, R2 ;  /* 0x00000000023c02ca */ /* 0x000fe400000e0000 */
[----:B------:R-:W-:Y:S11]  /*e2e0*/  ELECT P0, URZ, PT ;  /* 0x0000000000ff782f */ /* 0x000ff60003800000 */
[----:B------:R1:W-:Y:S02]  /*e2f0*/  UTCHMMA.2CTA gdesc[UR6], gdesc[UR8], tmem[UR4], tmem[UR60], idesc[UR61], UPT ;  /* 0x00ff3c08060075ea */ /* 0x0003e4000ba00004 */
[----:B------:R-:W-:Y:S01]  /*e300*/  @P0 IMAD.MOV.U32 R2, RZ, RZ, RZ ;  /* 0x000000ffff020224 */ /* 0x000fe200078e00ff */
[----:B0-----:R-:W-:Y:S01]  /*e310*/  @P0 R2UR UR55, R3 ;  /* 0x00000000033702ca */ /* 0x001fe200000e0000 */
[----:B------:R-:W-:Y:S03]  /*e320*/  IMAD.U32 R3, RZ, RZ, UR46 ;  /* 0x0000002eff037e24 */ /* 0x000fe6000f8e00ff */
[----:B------:R-:W-:Y:S02]  /*e330*/  @P0 R2UR UR54, R2 ;  /* 0x00000000023602ca */ /* 0x000fe400000e0000 */
[----:B------:R-:W-:Y:S02]  /*e340*/  ELECT P0, URZ, PT ;  /* 0x0000000000ff782f */ /* 0x000fe40003800000 */
[----:B------:R-:W-:Y:S02]  /*e350*/  R2UR UR10, R50 ;  /* 0x00000000320a72ca */ /* 0x000fe400000e0000 */
[----:B------:R-:W-:Y:S09]  /*e360*/  R2UR UR11, R51 ;  /* 0x00000000330b72ca */ /* 0x000ff200000e0000 */
[----:B------:R-:W-:Y:S01]  /*e370*/  @P0 IMAD.MOV.U32 R2, RZ, RZ, RZ ;  /* 0x000000ffff020224 */ /* 0x000fe200078e00ff */
[----:B-1----:R-:W-:Y:S02]  /*e380*/  R2UR UR60, R22 ;  /* 0x00000000163c72ca */ /* 0x002fe400000e0000 */
[----:B------:R-:W-:Y:S02]  /*e390*/  R2UR UR61, R23 ;  /* 0x00000000173d72ca */ /* 0x000fe400000e0000 */
[----:B------:R-:W-:Y:S02]  /*e3a0*/  R2UR UR6, R48 ;  /* 0x00000000300672ca */ /* 0x000fe400000e0000 */
[----:B------:R-:W-:Y:S09]  /*e3b0*/  R2UR UR7, R49 ;  /* 0x00000000310772ca */ /* 0x000ff200000e0000 */
[----:B------:R0:W-:Y:S02]  /*e3c0*/  UTCHMMA.2CTA gdesc[UR14], gdesc[UR60], tmem[UR4], tmem[UR54], idesc[UR55], UPT ;  /* 0x00ff363c0e0075ea */ /* 0x0001e4000ba00004 */
[----:B0-----:R-:W-:Y:S02]  /*e3d0*/  @P0 R2UR UR60, R2 ;  /* 0x00000000023c02ca */ /* 0x001fe400000e0000 */
[----:B------:R-:W-:Y:S02]  /*e3e0*/  @P0 R2UR UR61, R3 ;  /* 0x00000000033d02ca */ /* 0x000fe400000e0000 */
[----:B------:R-:W-:Y:S02]  /*e3f0*/  ELECT P0, URZ, PT ;  /* 0x0000000000ff782f */ /* 0x000fe40003800000 */
[----:B------:R-:W-:Y:S01]  /*e400*/  R2UR UR14, R46 ;  /* 0x000000002e0e72ca */ /* 0x000fe200000e0000 */
[----:B------:R-:W-:Y:S01]  /*e410*/  IMAD.U32 R3, RZ, RZ, UR45 ;  /* 0x0000002dff037e24 */ /* 0x000fe2000f8e00ff */
[----:B------:R-:W-:Y:S09]  /*e420*/  R2UR UR15, R47 ;  /* 0x000000002f0f72ca */ /* 0x000ff200000e0000 */
[----:B------:R-:W-:Y:S01]  /*e430*/  @P0 R2UR UR55, R3 ;  /* 0x00000000033702ca */ /* 0x000fe200000e0000 */
[----:B------:R-:W-:Y:S02]  /*e440*/  @P0 IMAD.MOV.U32 R2, RZ, RZ, RZ ;  /* 0x000000ffff020224 */ /* 0x000fe400078e00ff */
[----:B------:R-:W-:Y:S03]  /*e450*/  IMAD.U32 R3, RZ, RZ, UR44 ;  /* 0x0000002cff037e24 */ /* 0x000fe6000f8e00ff */
[----:B------:R-:W-:Y:S02]  /*e460*/  @P0 R2UR UR54, R2 ;  /* 0x00000000023602ca */ /* 0x000fe400000e0000 */
[----:B------:R-:W-:Y:S11]  /*e470*/  ELECT P0, URZ, PT ;  /* 0x0000000000ff782f */ /* 0x000ff60003800000 */
[----:B------:R-:W-:Y:S02]  /*e480*/  @!UPT UIADD3 URZ, UPT, UPT, URZ, URZ, URZ ;  /* 0x000000fffffff290 */ /* 0x000fe4000fffe0ff */
[----:B------:R-:W-:Y:S01]  /*e490*/  @P0 IMAD.MOV.U32 R2, RZ, RZ, RZ ;  /* 0x000000ffff020224 */ /* 0x000fe200078e00ff */
[----:B--2---:R-:W-:Y:S02]  /*e4a0*/  R2UR UR8, R68 ;  /* 0x00000000440872ca */ /* 0x004fe400000e0000 */
[----:B------:R-:W-:Y:S02]  /*e4b0*/  R2UR UR9, R69 ;  /* 0x00000000450972ca */ /* 0x000fe400000e0000 */
[----:B------:R-:W2:Y:S01]  /*e4c0*/  LDL.64 R68, [R1+0x28] ;  /* 0x0000280001447983 */ /* 0x000ea20000100a00 */
[----:B----4-:R-:W-:Y:S02]  /*e4d0*/  R2UR UR12, R66 ;  /* 0x00000000420c72ca */ /* 0x010fe400000e0000 */
[----:B------:R-:W-:Y:S03]  /*e4e0*/  R2UR UR13, R67 ;  /* 0x00000000430d72ca */ /* 0x000fe600000e0000 */
[----:B------:R-:W3:Y:S10]  /*e4f0*/  LDL.64 R66, [R1+0x38] ;  /* 0x0000380001427983 */ /* 0x000ef40000100a00 */
[----:B------:R0:W-:Y:S01]  /*e500*/  UTCHMMA.2CTA gdesc[UR10], gdesc[UR12], tmem[UR4], tmem[UR60], idesc[UR61], UPT ;  /* 0x00ff3c0c0a0075ea */ /* 0x0001e2000ba00004 */
[----:B------:R1:W-:Y:S01]  /*e510*/  UTCHMMA.2CTA gdesc[UR6], gdesc[UR8], tmem[UR4], tmem[UR54], idesc[UR55], UPT ;  /* 0x00ff3608060075ea */ /* 0x0003e2000ba00004 */
[----:B0-----:R-:W-:Y:S02]  /*e520*/  @P0 R2UR UR60, R2 ;  /* 0x00000000023c02ca */ /* 0x001fe400000e0000 */
[----:B-1----:R-:W-:Y:S02]  /*e530*/  R2UR UR54, R64 ;  /* 0x00000000403672ca */ /* 0x002fe400000e0000 */
[----:B------:R-:W-:Y:S02]  /*e540*/  R2UR UR55, R65 ;  /* 0x00000000413772ca */ /* 0x000fe400000e0000 */
[----:B------:R-:W-:Y:S01]  /*e550*/  R2UR UR8, R18 ;  /* 0x00000000120872ca */ /* 0x000fe200000e0000 */
[----:B------:R-:W4:Y:S01]  /*e560*/  LDL.64 R64, [R1+0x18] ;  /* 0x0000180001407983 */ /* 0x000f220000100a00 */
[----:B------:R-:W-:Y:S02]  /*e570*/  R2UR UR9, R19 ;  /* 0x00000000130972ca */ /* 0x000fe400000e0000 */
[----:B------:R-:W-:Y:S02]  /*e580*/  @P0 R2UR UR61, R3 ;  /* 0x00000000033d02ca */ /* 0x000fe400000e0000 */
[----:B------:R-:W-:Y:S02]  /*e590*/  ELECT P0, URZ, PT ;  /* 0x0000000000ff782f */ /* 0x000fe40003800000 */
[----:B------:R-:W-:Y:S01]  /*e5a0*/  R2UR UR10, R44 ;  /* 0x000000002c0a72ca */ /* 0x000fe200000e0000 */
[----:B------:R-:W4:Y:S01]  /*e5b0*/  LDL.64 R18, [R1+0x10] ;  /* 0x0000100001127983 */ /* 0x000f220000100a00 */
[----:B------:R-:W-:Y:S01]  /*e5c0*/  R2UR UR11, R45 ;  /* 0x000000002d0b72ca */ /* 0x000fe200000e0000 */
[----:B------:R-:W-:Y:S01]  /*e5d0*/  IMAD.U32 R3, RZ, RZ, UR43 ;  /* 0x0000002bff037e24 */ /* 0x000fe2000f8e00ff */
[----:B------:R-:W-:Y:S02]  /*e5e0*/  R2UR UR6, R42 ;  /* 0x000000002a0672ca */ /* 0x000fe400000e0000 */
[----:B------:R-:W-:Y:S03]  /*e5f0*/  R2UR UR7, R43 ;  /* 0x000000002b0772ca */ /* 0x000fe600000e0000 */
[----:B------:R0:W-:Y:S02]  /*e600*/  UTCHMMA.2CTA gdesc[UR14], gdesc[UR54], tmem[UR4], tmem[UR60], idesc[UR61], UPT ;  /* 0x00ff3c360e0075ea */ /* 0x0001e4000ba00004 */
[----:B------:R-:W-:Y:S05]  /*e610*/  @P0 IMAD.MOV.U32 R2, RZ, RZ, RZ ;  /* 0x000000ffff020224 */ /* 0x000fea00078e00ff */
[----:B0-----:R-:W-:Y:S02]  /*e620*/  @P0 R2UR UR54, R2 ;  /* 0x00000000023602ca */ /* 0x001fe400000e0000 */
[----:B------:R-:W-:Y:S02]  /*e630*/  @P0 R2UR UR55, R3 ;  /* 0x00000000033702ca */ /* 0x000fe400000e0000 */
[----:B------:R-:W-:Y:S01]  /*e640*/  ELECT P0, URZ, PT ;  /* 0x0000000000ff782f */ /* 0x000fe20003800000 */
[----:B------:R-:W-:Y:S11]  /*e650*/  IMAD.U32 R3, RZ, RZ, UR42 ;  /* 0x0000002aff037e24 */ /* 0x000ff6000f8e00ff */
[----:B------:R-:W-:Y:S01]  /*e660*/  @!UPT UIADD3 URZ, UPT, UPT, URZ, URZ, URZ ;  /* 0x000000fffffff290 */ /* 0x000fe2000fffe0ff */
        /* <DEDUP_REMOVED lines=9> */
[----:B---3--:R-:W-:Y:S02]  /*e700*/  R2UR UR12, R66 ;  /* 0x00000000420c72ca */ /* 0x008fe400000e0000 */
[----:B------:R-:W-:Y:S02]  /*e710*/  R2UR UR13, R67 ;  /* 0x00000000430d72ca */ /* 0x000fe400000e0000 */
[----:B------:R-:W2:Y:S06]  /*e720*/  LDL.64 R66, [R1+0x20] ;  /* 0x0000200001427983 */ /* 0x000eac0000100a00 */
[----:B------:R0:W5:Y:S05]  /*e730*/  LDL.LU.64 R68, [R1+0x110] ;  /* 0x0001100001447983 */ /* 0x00016a0000300a00 */
[----:B------:R1:W-:Y:S01]  /*e740*/  UTCHMMA.2CTA gdesc[UR10], gdesc[UR12], tmem[UR4], tmem[UR54], idesc[UR55], UPT ;  /* 0x00ff360c0a0075ea */ /* 0x0003e2000ba00004 */
[----:B------:R3:W-:Y:S01]  /*e750*/  UTCHMMA.2CTA gdesc[UR6], gdesc[UR8], tmem[UR4], tmem[UR60], idesc[UR61], UPT ;  /* 0x00ff3c08060075ea */ /* 0x0007e2000ba00004 */
[----:B-1----:R-:W-:Y:S02]  /*e760*/  @P0 R2UR UR54, R2 ;  /* 0x00000000023602ca */ /* 0x002fe400000e0000 */
[----:B---3--:R-:W-:Y:S02]  /*e770*/  R2UR UR60, R40 ;  /* 0x00000000283c72ca */ /* 0x008fe400000e0000 */
[----:B------:R-:W-:Y:S02]  /*e780*/  R2UR UR61, R41 ;  /* 0x00000000293d72ca */ /* 0x000fe400000e0000 */
[----:B------:R-:W-:Y:S02]  /*e790*/  @P0 R2UR UR55, R3 ;  /* 0x00000000033702ca */ /* 0x000fe400000e0000 */
[----:B------:R-:W-:Y:S02]  /*e7a0*/  ELECT P0, URZ, PT ;  /* 0x0000000000ff782f */ /* 0x000fe40003800000 */
[----:B----4-:R-:W-:Y:S01]  /*e7b0*/  R2UR UR10, R64 ;  /* 0x00000000400a72ca */ /* 0x010fe200000e0000 */
[----:B------:R-:W-:Y:S01]  /*e7c0*/  IMAD.U32 R3, RZ, RZ, UR40 ;  /* 0x00000028ff037e24 */ /* 0x000fe2000f8e00ff */
[----:B------:R-:W-:Y:S02]  /*e7d0*/  R2UR UR11, R65 ;  /* 0x00000000410b72ca */ /* 0x000fe400000e0000 */
[----:B------:R-:W-:Y:S02]  /*e7e0*/  R2UR UR6, R18 ;  /* 0x00000000120672ca */ /* 0x000fe400000e0000 */
[----:B------:R-:W-:Y:S02]  /*e7f0*/  R2UR UR7, R19 ;  /* 0x00000000130772ca */ /* 0x000fe400000e0000 */
[----:B------:R-:W-:Y:S02]  /*e800*/  R2UR UR8, R36 ;  /* 0x00000000240872ca */ /* 0x000fe400000e0000 */
[----:B------:R-:W-:Y:S01]  /*e810*/  R2UR UR9, R37 ;  /* 0x00000000250972ca */ /* 0x000fe200000e0000 */
[----:B------:R1:W-:Y:S01]  /*e820*/  UTCHMMA.2CTA gdesc[UR60], gdesc[UR14], tmem[UR4], tmem[UR54], idesc[UR55], UPT ;  /* 0x00ff360e3c0075ea */ /* 0x0003e2000ba00004 */
[----:B------:R-:W-:Y:S01]  /*e830*/  @P0 IMAD.MOV.U32 R2, RZ, RZ, RZ ;  /* 0x000000ffff020224 */ /* 0x000fe200078e00ff */
[----:B-1----:R-:W-:Y:S02]  /*e840*/  R2UR UR54, R38 ;  /* 0x00000000263672ca */ /* 0x002fe400000e0000 */
[----:B------:R-:W-:Y:S02]  /*e850*/  R2UR UR55, R39 ;  /* 0x00000000273772ca */ /* 0x000fe400000e0000 */
[----:B------:R-:W-:Y:S02]  /*e860*/  @P0 R2UR UR60, R2 ;  /* 0x00000000023c02ca */ /* 0x000fe400000e0000 */
[----:B------:R-:W-:Y:S02]  /*e870*/  @P0 R2UR UR61, R3 ;  /* 0x00000000033d02ca */ /* 0x000fe400000e0000 */
[----:B------:R-:W-:Y:S02]  /*e880*/  ELECT P0, URZ, PT ;  /* 0x0000000000ff782f */ /* 0x000fe40003800000 */
[----:B------:R-:W-:Y:S01]  /*e890*/  R2UR.FILL UR14, R0 ;  /* 0x00000000000e72ca */ /* 0x000fe200004e0000 */
[----:B------:R-:W-:Y:S01]  /*e8a0*/  IMAD.U32 R3, RZ, RZ, UR39 ;  /* 0x00000027ff037e24 */ /* 0x000fe2000f8e00ff */
[----:B------:R-:W-:Y:S09]  /*e8b0*/  R2UR.FILL UR15, R4 ;  /* 0x00000000040f72ca */ /* 0x000ff200004e0000 */
[----:B------:R-:W-:Y:S01]  /*e8c0*/  @P0 IMAD.MOV.U32 R2, RZ, RZ, RZ ;  /* 0x000000ffff020224 */ /* 0x000fe200078e00ff */
[----:B--2---:R-:W-:Y:S02]  /*e8d0*/  R2UR UR12, R66 ;  /* 0x00000000420c72ca */ /* 0x004fe400000e0000 */
[----:B------:R-:W-:Y:S02]  /*e8e0*/  R2UR UR13, R67 ;  /* 0x00000000430d72ca */ /* 0x000fe400000e0000 */
[----:B------:R0:W5:Y:S06]  /*e8f0*/  LDL.LU.64 R66, [R1+0x108] ;  /* 0x0001080001427983 */ /* 0x00016c0000300a00 */
[----:B------:R0:W5:Y:S06]  /*e900*/  LDL.LU.64 R64, [R1+0x100] ;  /* 0x0001000001407983 */ /* 0x00016c0000300a00 */
[----:B------:R0:W5:Y:S01]  /*e910*/  LDL.LU.64 R18, [R1+0xf8] ;  /* 0x0000f80001127983 */ /* 0x0001620000300a00 */
[----:B------:R1:W-:Y:S02]  /*e920*/  UTCHMMA.2CTA gdesc[UR54], gdesc[UR12], tmem[UR4], tmem[UR60], idesc[UR61], UPT ;  /* 0x00ff3c0c360075ea */ /* 0x0003e4000ba00004 */
[----:B-1----:R-:W-:Y:S02]  /*e930*/  @P0 R2UR UR54, R2 ;  /* 0x00000000023602ca */ /* 0x002fe400000e0000 */
[----:B------:R-:W-:Y:S02]  /*e940*/  @P0 R2UR UR55, R3 ;  /* 0x00000000033702ca */ /* 0x000fe400000e0000 */
[----:B------:R-:W-:Y:S02]  /*e950*/  ELECT P0, URZ, PT ;  /* 0x0000000000ff782f */ /* 0x000fe40003800000 */
[----:B------:R-:W-:Y:S01]  /*e960*/  R2UR UR60, R34 ;  /* 0x00000000223c72ca */ /* 0x000fe200000e0000 */
[----:B------:R-:W-:Y:S01]  /*e970*/  IMAD.U32 R3, RZ, RZ, UR38 ;  /* 0x00000026ff037e24 */ /* 0x000fe2000f8e00ff */
[----:B------:R-:W-:Y:S02]  /*e980*/  R2UR UR61, R35 ;  /* 0x00000000233d72ca */ /* 0x000fe400000e0000 */
[----:B------:R-:W-:Y:S02]  /*e990*/  R2UR.FILL UR13, R6 ;  /* 0x00000000060d72ca */ /* 0x000fe400004e0000 */
[----:B------:R-:W-:Y:S03]  /*e9a0*/  R2UR.FILL UR12, R5 ;  /* 0x00000000050c72ca */ /* 0x000fe600004e0000 */
[----:B------:R1:W-:Y:S02]  /*e9b0*/  UTCHMMA.2CTA gdesc[UR8], gdesc[UR10], tmem[UR4], tmem[UR54], idesc[UR55], UPT ;  /* 0x00ff360a080075ea */ /* 0x0003e4000ba00004 */
[----:B------:R-:W-:Y:S05]  /*e9c0*/  @P0 IMAD.MOV.U32 R2, RZ, RZ, RZ ;  /* 0x000000ffff020224 */ /* 0x000fea00078e00ff */
[----:B-1----:R-:W-:Y:S02]  /*e9d0*/  @P0 R2UR UR54, R2 ;  /* 0x00000000023602ca */ /* 0x002fe400000e0000 */
[----:B------:R-:W-:Y:S02]  /*e9e0*/  @P0 R2UR UR55, R3 ;  /* 0x00000000033702ca */ /* 0x000fe400000e0000 */
[----:B------:R-:W-:Y:S02]  /*e9f0*/  ELECT P0, URZ, PT ;  /* 0x0000000000ff782f */ /* 0x000fe40003800000 */
[----:B------:R-:W-:Y:S02]  /*ea00*/  R2UR.FILL UR11, R11 ;  /* 0x000000000b0b72ca */ /* 0x000fe400004e0000 */
[----:B------:R-:W-:Y:S02]  /*ea10*/  R2UR.FILL UR10, R10 ;  /* 0x000000000a0a72ca */ /* 0x000fe400004e0000 */
[----:B------:R-:W-:Y:S02]  /*ea20*/  R2UR.FILL UR9, R8 ;  /* 0x00000000080972ca */ /* 0x000fe400004e0000 */
[----:B------:R-:W-:Y:S03]  /*ea30*/  R2UR.FILL UR8, R7 ;  /* 0x00000000070872ca */ /* 0x000fe600004e0000 */
[----:B------:R1:W-:Y:S02]  /*ea40*/  UTCHMMA.2CTA gdesc[UR60], gdesc[UR6], tmem[UR4], tmem[UR54], idesc[UR55], UPT ;  /* 0x00ff36063c0075ea */ /* 0x0003e4000ba00004 */
[----:B------:R-:W-:Y:S01]  /*ea50*/  @P0 VIADD R2, R9, 0x8 ;  /* 0x0000000809020836 */ /* 0x000fe20000000000 */
[----:B-----5:R-:W-:Y:S04]  /*ea60*/  @P0 LOP3.LUT R0, R21, 0xffff, RZ, 0xc0, !PT ;  /* 0x0000ffff15000812 */ /* 0x020fe800078ec0ff */
[----:B-1----:R-:W-:Y:S01]  /*ea70*/  @P0 R2UR UR61, R2 ;  /* 0x00000000023d02ca */ /* 0x002fe200000e0000 */
[----:B------:R-:W-:Y:S01]  /*ea80*/  IMAD.U32 R2, R14, -0x80000000, RZ ;  /* 0x800000000e027824 */ /* 0x000fe200078e00ff */
[----:B------:R-:W-:Y:S02]  /*ea90*/  @P0 R2UR UR60, R0 ;  /* 0x00000000003c02ca */ /* 0x000fe400000e0000 */
[----:B------:R-:W-:Y:S02]  /*eaa0*/  ELECT P0, URZ, PT ;  /* 0x0000000000ff782f */ /* 0x000fe40003800000 */
[----:B------:R-:W-:Y:S01]  /*eab0*/  R2UR.FILL UR7, R13 ;  /* 0x000000000d0772ca */ /* 0x000fe200004e0000 */
[----:B------:R-:W-:Y:S01]  /*eac0*/  UMOV UR54, 0x3 ;  /* 0x0000000300367882 */ /* 0x000fe20000000000 */
[----:B------:R-:W-:Y:S07]  /*ead0*/  R2UR.FILL UR6, R12 ;  /* 0x000000000c0672ca */ /* 0x000fee00004e0000 */
[----:B------:R0:W-:Y:S02]  /*eae0*/  UTCBAR.2CTA.MULTICAST [UR61], URZ, UR60 ;  /* 0x000000ff3d0073e9 */ /* 0x0001e4000820083c */
[----:B------:R-:W-:Y:S05]  /*eaf0*/  @P0 VIADD R0, R9, 0x80 ;  /* 0x0000008009000836 */ /* 0x000fea0000000000 */
[----:B------:R-:W-:Y:S01]  /*eb00*/  @P0 R2UR UR55, R0 ;  /* 0x00000000003702ca */ /* 0x000fe200000e0000 */
[----:B------:R-:W-:Y:S11]  /*eb10*/  IMAD.U32 R0, R17, -0x80000000, RZ ;  /* 0x8000000011007824 */ /* 0x000ff600078e00ff */
[----:B------:R-:W-:Y:S01]  /*eb20*/  @!UPT UIADD3 URZ, UPT, UPT, URZ, URZ, URZ ;  /* 0x000000fffffff290 */ /* 0x000fe2000fffe0ff */
[----:B------:R0:W-:Y:S01]  /*eb30*/  UTCBAR.2CTA.MULTICAST [UR55], URZ, UR54 ;  /* 0x000000ff370073e9 */ /* 0x0001e20008200836 */
[----:B------:R-:W1:Y:S02]  /*eb40*/  SYNCS.PHASECHK.TRANS64.TRYWAIT P0, [R9+URZ+0x30], R2 ;  /* 0x00003002090075a7 */ /* 0x000e6400080011ff */
[----:B01----:R-:W-:Y:S05]  /*eb50*/  @!P0 BRA `(.L_x_107) ;  /* 0x0000009000708947 */ /* 0x003fea0003800000 */
.L_x_228:
[----:B------:R-:W1:Y:S02]  /*eb60*/  SYNCS.PHASECHK.TRANS64.TRYWAIT P0, [R9+URZ+0xb0], R0 ;  /* 0x0000b000090075a7 */ /* 0x000e6400080011ff */
[----:B-1----:R-:W-:Y:S05]  /*eb70*/  @!P0 BRA `(.L_x_108) ;  /* 0x0000009000808947 */ /* 0x002fea0003800000 */
.L_x_230:
[----:B------:R-:W-:Y:S01]  /*eb80*/  MOV.SPILL R4, UR15 ;  /* 0x0000000f00047c02 */ /* 0x000fe20009000f00 */
[----:B------:R-:W2:Y:S01]  /*eb90*/  LDL.64 R6, [R1+0x68] ;  /* 0x0000680001067983 */ /* 0x000ea20000100a00 */
[----:B------:R-:W-:Y:S02]  /*eba0*/  MOV.SPILL R8, UR11 ;  /* 0x0000000b00087c02 */ /* 0x000fe40009000f00 */
[----:B------:R-:W-:Y:S02]  /*ebb0*/  ELECT P0, URZ, PT ;  /* 0x0000000000ff782f */ /* 0x000fe40003800000 */
[----:B------:R-:W-:Y:S01]  /*ebc0*/  MOV.SPILL R0, UR14 ;  /* 0x0000000e00007c02 */ /* 0x000fe20009000f00 */
[----:B0-----:R-:W-:Y:S01]  /*ebd0*/  IMAD.U32 R3, RZ, RZ, UR37 ;  /* 0x00000025ff037e24 */ /* 0x001fe2000f8e00ff */
[----:B------:R-:W-:Y:S01]  /*ebe0*/  MOV.SPILL R5, UR8 ;  /* 0x0000000800057c02 */ /* 0x000fe20009000f00 */
[----:B------:R-:W3:Y:S06]  /*ebf0*/  LDL.64 R12, [R1+0x60] ;  /* 0x00006000010c7983 */ /* 0x000eec0000100a00 */
[----:B------:R-:W4:Y:S02]  /*ec00*/  LDL.64 R10, [R1+0x78] ;  /* 0x00007800010a7983 */ /* 0x000f240000100a00 */
[----:B------:R-:W-:Y:S01]  /*ec10*/  @P0 R2UR UR55, R3 ;  /* 0x00000000033702ca */ /* 0x000fe200000e0000 */
[----:B------:R-:W-:Y:S03]  /*ec20*/  @P0 IMAD.MOV.U32 R2, RZ, RZ, RZ ;  /* 0x000000ffff020224 */ /* 0x000fe600078e00ff */
[----:B------:R0:W-:Y:S01]  /*ec30*/  STL.64 [R1+0xf8], R14 ;  /* 0x0000f80e01007387 */ /* 0x0001e20000100a00 */
[----:B------:R-:W-:Y:S01]  /*ec40*/  IMAD.U32 R3, RZ, RZ, UR36 ;  /* 0x00000024ff037e24 */ /* 0x000fe2000f8e00ff */
[----:B------:R-:W-:Y:S02]  /*ec50*/  @P0 R2UR UR54, R2 ;  /* 0x00000000023602ca */ /* 0x000fe400000e0000 */
[----:B------:R-:W-:Y:S11]  /*ec60*/  ELECT P0, URZ, PT ;  /* 0x0000000000ff782f */ /* 0x000ff60003800000 */
[----:B------:R1:W-:Y:S02]  /*ec70*/  UTCHMMA.2CTA gdesc[UR56], gdesc[UR12], tmem[UR5], tmem[UR54], idesc[UR55], UP0 ;  /* 0x00ff360c380075ea */ /* 0x0003e40008200005 */
[----:B------:R-:W-:Y:S01]  /*ec80*/  @P0 R2UR UR61, R3 ;  /* 0x00000000033d02ca */ /* 0x000fe200000e0000 */
[----:B------:R-:W-:Y:S02]  /*ec90*/  @P0 IMAD.MOV.U32 R2, RZ, RZ, RZ ;  /* 0x000000ffff020224 */ /* 0x000fe400078e00ff */
[----:B------:R-:W-:Y:S03]  /*eca0*/  IMAD.U32 R3, RZ, RZ, UR35 ;  /* 0x00000023ff037e24 */ /* 0x000fe6000f8e00ff */
[----:B------:R-:W-:Y:S02]  /*ecb0*/  @P0 R2UR UR60, R2 ;  /* 0x00000000023c02ca */ /* 0x000fe400000e0000 */
[----:B------:R-:W-:Y:S01]  /*ecc0*/  ELECT P0, URZ, PT ;  /* 0x0000000000ff782f */ /* 0x000fe20003800000 */
[----:B0-----:R-:W4:Y:S11]  /*ecd0*/  LDL.64 R14, [R1+0x58] ;  /* 0x00005800010e7983 */ /* 0x001f360000100a00 */
[----:B------:R-:W-:Y:S01]  /*ece0*/  @!UPT UIADD3 URZ, UPT, UPT, URZ, URZ, URZ ;  /* 0x000000fffffff290 */ /* 0x000fe2000fffe0ff */
[----:B------:R-:W-:Y:S01]  /*ecf0*/  @P0 IMAD.MOV.U32 R2, RZ, RZ, RZ ;  /* 0x000000ffff020224 */ /* 0x000fe200078e00ff */
[----:B-1----:R-:W-:Y:S02]  /*ed00*/  R2UR UR54, R76 ;  /* 0x000000004c3672ca */ /* 0x002fe400000e0000 */
[----:B------:R-:W-:Y:S02]  /*ed10*/  R2UR UR55, R77 ;  /* 0x000000004d3772ca */ /* 0x000fe400000e0000 */
[----:B--2---:R-:W-:Y:S02]  /*ed20*/  R2UR UR15, R7 ;  /* 0x00000000070f72ca */ /* 0x004fe400000e0000 */
[----:B------:R-:W-:Y:S02]  /*ed30*/  MOV.SPILL R7, UR10 ;  /* 0x0000000a00077c02 */ /* 0x000fe40009000f00 */
[----:B------:R-:W-:Y:S02]  /*ed40*/  R2UR UR14, R6 ;  /* 0x00000000060e72ca */ /* 0x000fe400000e0000 */
[----:B---3--:R-:W-:Y:S02]  /*ed50*/  R2UR UR10, R12 ;  /* 0x000000000c0a72ca */ /* 0x008fe400000e0000 */
[----:B------:R-:W-:Y:S02]  /*ed60*/  R2UR UR11, R13 ;  /* 0x000000000d0b72ca */ /* 0x000fe400000e0000 */
[----:B------:R-:W-:Y:S01]  /*ed70*/  MOV.SPILL R6, UR9 ;  /* 0x0000000900067c02 */ /* 0x000fe20009000f00 */
[----:B------:R-:W2:Y:S01]  /*ed80*/  LDL.64 R12, [R1+0x70] ;  /* 0x00007000010c7983 */ /* 0x000ea20000100a00 */
[----:B----4-:R-:W-:Y:S02]  /*ed90*/  R2UR UR8, R10 ;  /* 0x000000000a0872ca */ /* 0x010fe400000e0000 */
[----:B------:R-:W-:Y:S02]  /*eda0*/  R2UR UR9, R11 ;  /* 0x000000000b0972ca */ /* 0x000fe400000e0000 */
[----:B------:R-:W-:Y:S01]  /*edb0*/  MOV.SPILL R11, UR7 ;  /* 0x00000007000b7c02 */ /* 0x000fe20009000f00 */
[----:B------:R0:W-:Y:S01]  /*edc0*/  UTCHMMA.2CTA gdesc[UR54], gdesc[UR14], tmem[UR5], tmem[UR60], idesc[UR61], UPT ;  /* 0x00ff3c0e360075ea */ /* 0x0001e2000ba00005 */
[----:B------:R-:W-:Y:S02]  /*edd0*/  MOV.SPILL R10, UR6 ;  /* 0x00000006000a7c02 */ /* 0x000fe40009000f00 */
[----:B0-----:R-:W-:Y:S02]  /*ede0*/  @P0 R2UR UR54, R2 ;  /* 0x00000000023602ca */ /* 0x001fe400000e0000 */
[----:B------:R-:W-:Y:S02]  /*edf0*/  @P0 R2UR UR55, R3 ;  /* 0x00000000033702ca */ /* 0x000fe400000e0000 */
[----:B------:R-:W-:Y:S02]  /*ee00*/  ELECT P0, URZ, PT ;  /* 0x0000000000ff782f */ /* 0x000fe40003800000 */
[----:B------:R-:W-:Y:S01]  /*ee10*/  R2UR.FILL UR14, R0 ;  /* 0x00000000000e72ca */ /* 0x000fe200004e0000 */
[----:B------:R-:W-:Y:S01]  /*ee20*/  IMAD.U32 R3, RZ, RZ, UR34 ;  /* 0x00000022ff037e24 */ /* 0x000fe2000f8e00ff */
[----:B------:R-:W-:Y:S02]  /*ee30*/  R2UR UR6, R14 ;  /* 0x000000000e0672ca */ /* 0x000fe400000e0000 */
[----:B------:R-:W-:Y:S02]  /*ee40*/  R2UR UR7, R15 ;  /* 0x000000000f0772ca */ /* 0x000fe400000e0000 */
[----:B------:R-:W-:Y:S01]  /*ee50*/  R2UR.FILL UR15, R4 ;  /* 0x00000000040f72ca */ /* 0x000fe200004e0000 */
[----:B------:R0:W5:Y:S04]  /*ee60*/  LDL.LU.64 R14, [R1+0xf8] ;  /* 0x0000f800010e7983 */ /* 0x0001680000300a00 */
[----:B------:R-:W-:Y:S01]  /*ee70*/  @P0 IMAD.MOV.U32 R2, RZ, RZ, RZ ;  /* 0x000000ffff020224 */ /* 0x000fe200078e00ff */
[----:B------:R1:W-:Y:S04]  /*ee80*/  UTCHMMA.2CTA gdesc[UR8], gdesc[UR10], tmem[UR5], tmem[UR54], idesc[UR55], UPT ;  /* 0x00ff360a080075ea */ /* 0x0003e8000ba00005 */
[----:B-1----:R-:W-:Y:S02]  /*ee90*/  @P0 R2UR UR54, R2 ;  /* 0x00000000023602ca */ /* 0x002fe400000e0000 */
[----:B------:R-:W-:Y:S02]  /*eea0*/  @P0 R2UR UR55, R3 ;  /* 0x00000000033702ca */ /* 0x000fe400000e0000 */
[----:B------:R-:W-:Y:S02]  /*eeb0*/  ELECT P0, URZ, PT ;  /* 0x0000000000ff782f */ /* 0x000fe40003800000 */
[----:B------:R-:W-:Y:S02]  /*eec0*/  R2UR.FILL UR11, R8 ;  /* 0x00000000080b72ca */ /* 0x000fe400004e0000 */
[----:B------:R-:W-:Y:S02]  /*eed0*/  R2UR.FILL UR10, R7 ;  /* 0x00000000070a72ca */ /* 0x000fe400004e0000 */
[----:B------:R-:W-:Y:S02]  /*eee0*/  R2UR.FILL UR9, R6 ;  /* 0x00000000060972ca */ /* 0x000fe400004e0000 */
[----:B------:R-:W-:Y:S05]  /*eef0*/  R2UR.FILL UR8, R5 ;  /* 0x00000000050872ca */ /* 0x000fea00004e0000 */
[----:B------:R-:W-:Y:S01]  /*ef00*/  @P0 VIADD R2, R9, 0x38 ;  /* 0x0000003809020836 */ /* 0x000fe20000000000 */
[----:B------:R-:W-:Y:S02]  /*ef10*/  @P0 LOP3.LUT R0, R21, 0xffff, RZ, 0xc0, !PT ;  /* 0x0000ffff15000812 */ /* 0x000fe400078ec0ff */
[----:B--2---:R-:W-:Y:S02]  /*ef20*/  R2UR UR60, R12 ;  /* 0x000000000c3c72ca */ /* 0x004fe400000e0000 */
[----:B------:R-:W-:Y:S11]  /*ef30*/  R2UR UR61, R13 ;  /* 0x000000000d3d72ca */ /* 0x000ff600000e0000 */
[----:B------:R-:W-:Y:S02]  /*ef40*/  @!UPT UIADD3 URZ, UPT, UPT, URZ, URZ, URZ ;  /* 0x000000fffffff290 */ /* 0x000fe4000fffe0ff */
[----:B------:R1:W-:Y:S02]  /*ef50*/  UTCHMMA.2CTA gdesc[UR60], gdesc[UR6], tmem[UR5], tmem[UR54], idesc[UR55], UPT ;  /* 0x00ff36063c0075ea */ /* 0x0003e4000ba00005 */
        /* <DEDUP_REMOVED lines=15> */
.L_x_232:
[----:B------:R-:W1:Y:S02]  /*f050*/  SYNCS.PHASECHK.TRANS64.TRYWAIT P0, [R9+URZ+0x40], R0 ;  /* 0x00004000090075a7 */ /* 0x000e6400080011ff */
[----:B-1----:R-:W-:Y:S05]  /*f060*/  @!P0 BRA `(.L_x_110) ;  /* 0x0000008c00788947 */ /* 0x002fea0003800000 */
.L_x_234:
[----:B------:R-:W-:Y:S01]  /*f070*/  MOV.SPILL R0, UR12 ;  /* 0x0000000c00007c02 */ /* 0x000fe20009000f00 */
[----:B------:R-:W2:Y:S01]  /*f080*/  LDL.64 R6, [R1+0x8] ;  /* 0x0000080001067983 */ /* 0x000ea20000100a00 */
[----:B------:R-:W-:Y:S02]  /*f090*/  MOV.SPILL R4, UR13 ;  /* 0x0000000d00047c02 */ /* 0x000fe40009000f00 */
[----:B------:R-:W-:Y:S02]  /*f0a0*/  ELECT P0, URZ, PT ;  /* 0x0000000000ff782f */ /* 0x000fe40003800000 */
[----:B------:R-:W-:Y:S01]  /*f0b0*/  MOV.SPILL R5, UR8 ;  /* 0x0000000800057c02 */ /* 0x000fe20009000f00 */
[----:B0-----:R-:W-:Y:S01]  /*f0c0*/  IMAD.U32 R3, RZ, RZ, UR33 ;  /* 0x00000021ff037e24 */ /* 0x001fe2000f8e00ff */
[----:B------:R-:W-:Y:S01]  /*f0d0*/  MOV.SPILL R8, UR7 ;  /* 0x0000000700087c02 */ /* 0x000fe20009000f00 */
[----:B------:R-:W3:Y:S01]  /*f0e0*/  LDL.64 R10, [R1] ;  /* 0x00000000010a7983 */ /* 0x000ee20000100a00 */
[----:B------:R-:W-:Y:S07]  /*f0f0*/  R2UR UR7, R125 ;  /* 0x000000007d0772ca */ /* 0x000fee00000e0000 */
[----:B------:R-:W-:Y:S01]  /*f100*/  @P0 R2UR UR55, R3 ;  /* 0x00000000033702ca */ /* 0x000fe200000e0000 */
[----:B------:R-:W-:Y:S02]  /*f110*/  @P0 IMAD.MOV.U32 R2, RZ, RZ, RZ ;  /* 0x000000ffff020224 */ /* 0x000fe400078e00ff */
[----:B------:R-:W-:Y:S03]  /*f120*/  IMAD.U32 R3, RZ, RZ, UR32 ;  /* 0x00000020ff037e24 */ /* 0x000fe6000f8e00ff */
[----:B------:R-:W-:Y:S02]  /*f130*/  @P0 R2UR UR54, R2 ;  /* 0x00000000023602ca */ /* 0x000fe400000e0000 */
[----:B------:R-:W-:Y:S11]  /*f140*/  ELECT P0, URZ, PT ;  /* 0x0000000000ff782f */ /* 0x000ff60003800000 */
[----:B------:R0:W-:Y:S02]  /*f150*/  UTCHMMA.2CTA gdesc[UR62], gdesc[UR58], tmem[UR11], tmem[UR54], idesc[UR55], !UPT ;  /* 0x00ff363a3e0075ea */ /* 0x0001e4000fa0000b */
[----:B------:R-:W-:Y:S01]  /*f160*/  @P0 R2UR UR61, R3 ;  /* 0x00000000033d02ca */ /* 0x000fe200000e0000 */
[----:B------:R-:W-:Y:S02]  /*f170*/  @P0 IMAD.MOV.U32 R2, RZ, RZ, RZ ;  /* 0x000000ffff020224 */ /* 0x000fe400078e00ff */
[----:B------:R-:W-:Y:S03]  /*f180*/  IMAD.U32 R3, RZ, RZ, UR31 ;  /* 0x0000001fff037e24 */ /* 0x000fe6000f8e00ff */
[----:B------:R-:W-:Y:S02]  /*f190*/  @P0 R2UR UR60, R2 ;  /* 0x00000000023c02ca */ /* 0x000fe400000e0000 */
[----:B------:R-:W-:Y:S11]  /*f1a0*/  ELECT P0, URZ, PT ;  /* 0x0000000000ff782f */ /* 0x000ff60003800000 */
[----:B------:R-:W-:Y:S02]  /*f1b0*/  @!UPT UIADD3 URZ, UPT, UPT, URZ, URZ, URZ ;  /* 0x000000fffffff290 */ /* 0x000fe4000fffe0ff */
[----:B------:R-:W-:Y:S01]  /*f1c0*/  @P0 IMAD.MOV.U32 R2, RZ, RZ, RZ ;  /* 0x000000ffff020224 */ /* 0x000fe200078e00ff */
[----:B0-----:R-:W-:Y:S02]  /*f1d0*/  R2UR UR54, R98 ;  /* 0x00000000623672ca */ /* 0x001fe400000e0000 */
[----:B------:R-:W-:Y:S02]  /*f1e0*/  R2UR UR55, R99 ;  /* 0x00000000633772ca */ /* 0x000fe400000e0000 */
[----:B--2---:R-:W-:Y:S02]  /*f1f0*/  R2UR UR12, R6 ;  /* 0x00000000060c72ca */ /* 0x004fe400000e0000 */
[----:B------:R-:W-:Y:S02]  /*f200*/  R2UR UR13, R7 ;  /* 0x00000000070d72ca */ /* 0x000fe400000e0000 */
[----:B------:R-:W-:Y:S02]  /*f210*/  MOV.SPILL R6, UR9 ;  /* 0x0000000900067c02 */ /* 0x000fe40009000f00 */
[----:B---3--:R-:W-:Y:S02]  /*f220*/  R2UR UR8, R10 ;  /* 0x000000000a0872ca */ /* 0x008fe400000e0000 */
[----:B------:R-:W-:Y:S02]  /*f230*/  R2UR UR9, R11 ;  /* 0x000000000b0972ca */ /* 0x000fe400000e0000 */
[----:B------:R-:W-:Y:S02]  /*f240*/  MOV.SPILL R7, UR6 ;  /* 0x0000000600077c02 */ /* 0x000fe40009000f00 */
[----:B------:R-:W-:Y:S02]  /*f250*/  MOV.SPILL R11, UR5 ;  /* 0x00000005000b7c02 */ /* 0x000fe40009000f00 */
[----:B------:R-:W-:Y:S01]  /*f260*/  MOV.SPILL R10, UR4 ;  /* 0x00000004000a7c02 */ /* 0x000fe20009000f00 */
[----:B------:R0:W-:Y:S01]  /*f270*/  UTCHMMA.2CTA gdesc[UR12], gdesc[UR54], tmem[UR11], tmem[UR60], idesc[UR61], UPT ;  /* 0x00ff3c360c0075ea */ /* 0x0001e2000ba0000b */
[----:B------:R-:W-:Y:S02]  /*f280*/  R2UR UR6, R124 ;  /* 0x000000007c0672ca */ /* 0x000fe400000e0000 */
[----:B------:R-:W-:Y:S02]  /*f290*/  R2UR UR4, R94 ;  /* 0x000000005e0472ca */ /* 0x000fe400000e0000 */
[----:B------:R-:W-:Y:S02]  /*f2a0*/  R2UR UR5, R95 ;  /* 0x000000005f0572ca */ /* 0x000fe400000e0000 */
[----:B0-----:R-:W-:Y:S02]  /*f2b0*/  R2UR UR60, R96 ;  /* 0x00000000603c72ca */ /* 0x001fe400000e0000 */
[----:B------:R-:W-:Y:S02]  /*f2c0*/  R2UR UR61, R97 ;  /* 0x00000000613d72ca */ /* 0x000fe400000e0000 */
[----:B------:R-:W-:Y:S02]  /*f2d0*/  @P0 R2UR UR54, R2 ;  /* 0x00000000023602ca */ /* 0x000fe400000e0000 */
[----:B------:R-:W-:Y:S02]  /*f2e0*/  @P0 R2UR UR55, R3 ;  /* 0x00000000033702ca */ /* 0x000fe400000e0000 */
[----:B------:R-:W-:Y:S02]  /*f2f0*/  ELECT P0, URZ, PT ;  /* 0x0000000000ff782f */ /* 0x000fe40003800000 */
[----:B------:R-:W-:Y:S01]  /*f300*/  R2UR UR12, R122 ;  /* 0x000000007a0c72ca */ /* 0x000fe200000e0000 */
[----:B------:R-:W-:Y:S01]  /*f310*/  IMAD.U32 R3, RZ, RZ, UR30 ;  /* 0x0000001eff037e24 */ /* 0x000fe2000f8e00ff */
[----:B------:R-:W-:Y:S07]  /*f320*/  R2UR UR13, R123 ;  /* 0x000000007b0d72ca */ /* 0x000fee00000e0000 */
[----:B------:R0:W-:Y:S02]  /*f330*/  UTCHMMA.2CTA gdesc[UR8], gdesc[UR60], tmem[UR11], tmem[UR54], idesc[UR55], UPT ;  /* 0x00ff363c080075ea */ /* 0x0001e4000ba0000b */
[----:B------:R-:W-:Y:S05]  /*f340*/  @P0 IMAD.MOV.U32 R2, RZ, RZ, RZ ;  /* 0x000000ffff020224 */ /* 0x000fea00078e00ff */
        /* <DEDUP_REMOVED lines=16> */
[----:B------:R-:W-:Y:S02]  /*f450*/  R2UR UR6, R86 ;  /* 0x00000000560672ca */ /* 0x000fe400000e0000 */
[----:B------:R-:W-:Y:S02]  /*f460*/  R2UR UR7, R87 ;  /* 0x00000000570772ca */ /* 0x000fe400000e0000 */
[----:B------:R-:W-:Y:S02]  /*f470*/  R2UR UR4, R118 ;  /* 0x00000000760472ca */ /* 0x000fe400000e0000 */
[----:B------:R-:W-:Y:S05]  /*f480*/  R2UR UR5, R119 ;  /* 0x00000000770572ca */ /* 0x000fea00000e0000 */
[----:B------:R0:W-:Y:S02]  /*f490*/  UTCHMMA.2CTA gdesc[UR12], gdesc[UR60], tmem[UR11], tmem[UR54], idesc[UR55], UPT ;  /* 0x00ff363c0c0075ea */ /* 0x0001e4000ba0000b */
        /* <DEDUP_REMOVED lines=36> */
[----:B------:R-:W-:Y:S01]  /*f6e0*/  R2UR.FILL UR12, R0 ;  /* 0x00000000000c72ca */ /* 0x000fe200004e0000 */
[----:B------:R-:W-:Y:S01]  /*f6f0*/  IMAD.U32 R3, RZ, RZ, UR24 ;  /* 0x00000018ff037e24 */ /* 0x000fe2000f8e00ff */
[----:B------:R-:W-:Y:S07]  /*f700*/  R2UR.FILL UR13, R4 ;  /* 0x00000000040d72ca */ /* 0x000fee00004e0000 */
[----:B------:R0:W-:Y:S02]  /*f710*/  UTCHMMA.2CTA gdesc[UR60], gdesc[UR8], tmem[UR11], tmem[UR54], idesc[UR55], UPT ;  /* 0x00ff36083c0075ea */ /* 0x0001e4000ba0000b */
[----:B------:R-:W-:Y:S01]  /*f720*/  @P0 IMAD.MOV.U32 R2, RZ, RZ, RZ ;  /* 0x000000ffff020224 */ /* 0x000fe200078e00ff */
        /* <DEDUP_REMOVED lines=29> */
[----:B------:R-:W-:Y:S01]  /*f900*/  @P0 IMAD.MOV.U32 R2, RZ, RZ, RZ ;  /* 0x000000ffff020224 */ /* 0x000fe200078e00ff */
[----:B0-----:R-:W-:Y:S02]  /*f910*/  R2UR UR60, R106 ;  /* 0x000000006a3c72ca */ /* 0x001fe400000e0000 */
[----:B------:R-:W-:Y:S02]  /*f920*/  R2UR UR61, R107 ;  /* 0x000000006b3d72ca */ /* 0x000fe400000e0000 */
[----:B------:R-:W-:Y:S02]  /*f930*/  @P0 R2UR UR54, R2 ;  /* 0x00000000023602ca */ /* 0x000fe400000e0000 */
[----:B------:R-:W-:Y:S02]  /*f940*/  @P0 R2UR UR55, R3 ;  /* 0x00000000033702ca */ /* 0x000fe400000e0000 */
[----:B------:R-:W-:Y:S01]  /*f950*/  ELECT P0, URZ, PT ;  /* 0x0000000000ff782f */ /* 0x000fe20003800000 */
[----:B------:R-:W-:Y:S10]  /*f960*/  IMAD.U32 R3, RZ, RZ, UR20 ;  /* 0x00000014ff037e24 */ /* 0x000ff4000f8e00ff */
        /* <DEDUP_REMOVED lines=21> */
[----:B------:R-:W-:Y:S02]  /*fac0*/  R2UR.FILL UR5, R11 ;  /* 0x000000000b0572ca */ /* 0x000fe400004e0000 */
[----:B------:R-:W-:Y:S07]  /*fad0*/  R2UR.FILL UR4, R10 ;  /* 0x000000000a0472ca */ /* 0x000fee00004e0000 */
[----:B------:R0:W-:Y:S02]  /*fae0*/  UTCHMMA.2CTA gdesc[UR60], gdesc[UR68], tmem[UR11], tmem[UR54], idesc[UR55], UPT ;  /* 0x00ff36443c0075ea */ /* 0x0001e4000ba0000b */
[C---:B------:R-:W-:Y:S05]  /*faf0*/  @P0 VIADD R0, R9.reuse, 0x90 ;  /* 0x0000009009000836 */ /* 0x040fea0000000000 */
[----:B0-----:R-:W-:Y:S02]  /*fb00*/  @P0 R2UR UR61, R0 ;  /* 0x00000000003d02ca */ /* 0x001fe400000e0000 */
[----:B------:R-:W-:Y:S01]  /*fb10*/  ELECT P0, URZ, PT ;  /* 0x0000000000ff782f */ /* 0x000fe20003800000 */
[----:B------:R-:W-:Y:S10]  /*fb20*/  UMOV UR60, 0x3 ;  /* 0x00000003003c7882 */ /* 0x000ff40000000000 */
[----:B------:R0:W-:Y:S02]  /*fb30*/  UTCBAR.2CTA.MULTICAST [UR61], URZ, UR60 ;  /* 0x000000ff3d0073e9 */ /* 0x0001e4000820083c */
[----:B------:R-:W-:Y:S01]  /*fb40*/  @P0 VIADD R2, R9, 0x48 ;  /* 0x0000004809020836 */ /* 0x000fe20000000000 */
[----:B------:R-:W-:Y:S04]  /*fb50*/  @P0 LOP3.LUT R0, R21, 0xffff, RZ, 0xc0, !PT ;  /* 0x0000ffff15000812 */ /* 0x000fe800078ec0ff */
[----:B------:R-:W-:Y:S01]  /*fb60*/  @P0 R2UR UR55, R2 ;  /* 0x00000000023702ca */ /* 0x000fe200000e0000 */
[----:B------:R-:W-:Y:S01]  /*fb70*/  IMAD.U32 R2, R16, -0x80000000, RZ ;  /* 0x8000000010027824 */ /* 0x000fe200078e00ff */
[----:B------:R-:W-:Y:S01]  /*fb80*/  @P0 R2UR UR54, R0 ;  /* 0x00000000003602ca */ /* 0x000fe200000e0000 */
[----:B------:R-:W-:Y:S11]  /*fb90*/  IMAD.U32 R0, R92, -0x80000000, RZ ;  /* 0x800000005c007824 */ /* 0x000ff600078e00ff */
[----:B------:R-:W-:Y:S01]  /*fba0*/  @!UPT UIADD3 URZ, UPT, UPT, URZ, URZ, URZ ;  /* 0x000000fffffff290 */ /* 0x000fe2000fffe0ff */
[----:B------:R0:W-:Y:S01]  /*fbb0*/  UTCBAR.2CTA.MULTICAST [UR55], URZ, UR54 ;  /* 0x000000ff370073e9 */ /* 0x0001e20008200836 */
[----:B------:R-:W1:Y:S02]  /*fbc0*/  SYNCS.PHASECHK.TRANS64.TRYWAIT P0, [R9+URZ+0xa0], R2 ;  /* 0x0000a002090075a7 */ /* 0x000e6400080011ff */
[----:B01----:R-:W-:Y:S05]  /*fbd0*/  @!P0 BRA `(.L_x_111) ;  /* 0x0000008000b88947 */ /* 0x003fea0003800000 */
.L_x_236:
[----:B------:R-:W1:Y:S02]  /*fbe0*/  SYNCS.PHASECHK.TRANS64.TRYWAIT P0, [R9+URZ+0x50], R0 ;  /* 0x00005000090075a7 */ /* 0x000e6400080011ff */
[----:B-1----:R-:W-:Y:S05]  /*fbf0*/  @!P0 BRA `(.L_x_112) ;  /* 0x0000008000c88947 */ /* 0x002fea0003800000 */
.L_x_238:
[----:B------:R-:W-:Y:S02]  /*fc00*/  MOV.SPILL R4, UR21 ;  /* 0x0000001500047c02 */ /* 0x000fe40009000f00 */
[----:B------:R-:W-:Y:S02]  /*fc10*/  ELECT P0, URZ, PT ;  /* 0x0000000000ff782f */ /* 0x000fe40003800000 */
[----:B------:R-:W-:Y:S01]  /*fc20*/  MOV.SPILL R0, UR20 ;  /* 0x0000001400007c02 */ /* 0x000fe20009000f00 */
[----:B0-----:R-:W-:Y:S01]  /*fc30*/  IMAD.U32 R3, RZ, RZ, UR17 ;  /* 0x00000011ff037e24 */ /* 0x001fe2000f8e00ff */
[----:B------:R-:W-:Y:S01]  /*fc40*/  R2UR UR20, R68 ;  /* 0x00000000441472ca */ /* 0x000fe200000e0000 */
[----:B------:R-:W-:Y:S01]  /*fc50*/  UPLOP3.LUT UP0, UPT, UPT, UPT, UPT, 0x80, 0x8 ;  /* 0x000000000008789c */ /* 0x000fe20003f0f070 */
[----:B------:R-:W-:Y:S02]  /*fc60*/  R2UR UR21, R69 ;  /* 0x00000000451572ca */ /* 0x000fe400000e0000 */
[----:B------:R-:W-:Y:S02]  /*fc70*/  MOV.SPILL R8, UR19 ;  /* 0x0000001300087c02 */ /* 0x000fe40009000f00 */
[----:B------:R-:W-:Y:S02]  /*fc80*/  MOV.SPILL R7, UR18 ;  /* 0x0000001200077c02 */ /* 0x000fe40009000f00 */
[----:B------:R-:W-:Y:S02]  /*fc90*/  MOV.SPILL R6, UR13 ;  /* 0x0000000d00067c02 */ /* 0x000fe40009000f00 */
[----:B------:R-:W-:Y:S01]  /*fca0*/  @P0 R2UR UR55, R3 ;  /* 0x00000000033702ca */ /* 0x000fe200000e0000 */
[----:B------:R-:W-:Y:S01]  /*fcb0*/  @P0 IMAD.MOV.U32 R2, RZ, RZ, RZ ;  /* 0x000000ffff020224 */ /* 0x000fe200078e00ff */
[----:B------:R-:W-:Y:S01]  /*fcc0*/  MOV.SPILL R5, UR12 ;  /* 0x0000000c00057c02 */ /* 0x000fe20009000f00 */
[----:B------:R-:W-:Y:S01]  /*fcd0*/  IMAD.U32 R3, RZ, RZ, UR16 ;  /* 0x00000010ff037e24 */ /* 0x000fe2000f8e00ff */
[----:B------:R-:W-:Y:S02]  /*fce0*/  R2UR UR18, R66 ;  /* 0x00000000421272ca */ /* 0x000fe400000e0000 */
[----:B------:R-:W-:Y:S02]  /*fcf0*/  @P0 R2UR UR54, R2 ;  /* 0x00000000023602ca */ /* 0x000fe400000e0000 */
[----:B------:R-:W-:Y:S02]  /*fd00*/  ELECT P0, URZ, PT ;  /* 0x0000000000ff782f */ /* 0x000fe40003800000 */
[----:B------:R-:W-:Y:S02]  /*fd10*/  R2UR UR19, R67 ;  /* 0x00000000431372ca */ /* 0x000fe400000e0000 */
[----:B------:R-:W-:Y:S02]  /*fd20*/  R2UR UR12, R72 ;  /* 0x00000000480c72ca */ /* 0x000fe400000e0000 */
[----:B------:R-:W-:Y:S02]  /*fd30*/  R2UR UR13, R73 ;  /* 0x00000000490d72ca */ /* 0x000fe400000e0000 */
[----:B------:R-:W-:Y:S02]  /*fd40*/  MOV.SPILL R11, UR5 ;  /* 0x00000005000b7c02 */ /* 0x000fe40009000f00 */
[----:B------:R-:W-:Y:S02]  /*fd50*/  MOV.SPILL R10, UR4 ;  /* 0x00000004000a7c02 */ /* 0x000fe40009000f00 */
[----:B------:R-:W-:Y:S01]  /*fd60*/  R2UR UR4, R64 ;  /* 0x00000000400472ca */ /* 0x000fe200000e0000 */
[----:B------:R0:W-:Y:S01]  /*fd70*/  UTCHMMA.2CTA gdesc[UR8], gdesc[UR6], tmem[UR10], tmem[UR54], idesc[UR55], UP1 ;  /* 0x00ff3606080075ea */ /* 0x0001e20008a0000a */
[----:B------:R-:W-:Y:S01]  /*fd80*/  @P0 R2UR UR61, R3 ;  /* 0x00000000033d02ca */ /* 0x000fe200000e0000 */
[----:B------:R-:W-:Y:S01]  /*fd90*/  @P0 IMAD.MOV.U32 R2, RZ, RZ, RZ ;  /* 0x000000ffff020224 */ /* 0x000fe200078e00ff */
[----:B------:R-:W-:Y:S01]  /*fda0*/  R2UR UR5, R65 ;  /* 0x00000000410572ca */ /* 0x000fe200000e0000 */
[----:B------:R-:W-:Y:S01]  /*fdb0*/  IMAD.U32 R3, RZ, RZ, UR15 ;  /* 0x0000000fff037e24 */ /* 0x000fe2000f8e00ff */
[----:B------:R-:W-:Y:S01]  /*fdc0*/  LOP3.LUT R16, R16, 0x1, RZ, 0x3c, !PT ;  /* 0x0000000110107812 */ /* 0x000fe200078e3cff */
[----:B------:R-:W-:Y:S01]  /*fdd0*/  UPLOP3.LUT UP1, UPT, UPT, UPT, UPT, 0x80, 0x8 ;  /* 0x000000000008789c */ /* 0x000fe20003f2f070 */
[----:B------:R-:W-:Y:S02]  /*fde0*/  @P0 R2UR UR60, R2 ;  /* 0x00000000023c02ca */ /* 0x000fe400000e0000 */
[----:B------:R-:W-:Y:S02]  /*fdf0*/  ELECT P0, URZ, PT ;  /* 0x0000000000ff782f */ /* 0x000fe40003800000 */
[----:B------:R-:W-:Y:S02]  /*fe00*/  LOP3.LUT R92, R92, 0x1, RZ, 0x3c, !PT ;  /* 0x000000015c5c7812 */ /* 0x000fe400078e3cff */
[----:B------:R-:W-:Y:S02]  /*fe10*/  LOP3.LUT R19, R19, 0x1, RZ, 0x3c, !PT ;  /* 0x0000000113137812 */ /* 0x000fe400078e3cff */
[----:B------:R-:W-:Y:S02]  /*fe20*/  LOP3.LUT R18, R18, 0x1, RZ, 0x3c, !PT ;  /* 0x0000000112127812 */ /* 0x000fe400078e3cff */
[----:B-----5:R-:W-:Y:S02]  /*fe30*/  LOP3.LUT R14, R14, 0x1, RZ, 0x3c, !PT ;  /* 0x000000010e0e7812 */ /* 0x020fe400078e3cff */
[----:B------:R-:W-:Y:S02]  /*fe40*/  LOP3.LUT R17, R17, 0x1, RZ, 0x3c, !PT ;  /* 0x0000000111117812 */ /* 0x000fe400078e3cff */
[----:B------:R-:W-:Y:S02]  /*fe50*/  LOP3.LUT R15, R15, 0x1, RZ, 0x3c, !PT ;  /* 0x000000010f0f7812 */ /* 0x000fe400078e3cff */
[----:B------:R-:W-:Y:S01]  /*fe60*/  LOP3.LUT R20, R20, 0x1, RZ, 0x3c, !PT ;  /* 0x0000000114147812 */ /* 0x000fe200078e3cff */
[----:B------:R-:W-:Y:S01]  /*fe70*/  @P0 IMAD.MOV.U32 R2, RZ, RZ, RZ ;  /* 0x000000ffff020224 */ /* 0x000fe200078e00ff */
[----:B0-----:R-:W-:Y:S02]  /*fe80*/  R2UR UR54, R74 ;  /* 0x000000004a3672ca */ /* 0x001fe400000e0000 */
[----:B------:R-:W-:Y:S11]  /*fe90*/  R2UR UR55, R75 ;  /* 0x000000004b3772ca */ /* 0x000ff600000e0000 */
[----:B------:R-:W-:Y:S02]  /*fea0*/  @!UPT UIADD3 URZ, UPT, UPT, URZ, URZ, URZ ;  /* 0x000000fffffff290 */ /* 0x000fe4000fffe0ff */
[----:B------:R0:W-:Y:S02]  /*feb0*/  UTCHMMA.2CTA gdesc[UR54], gdesc[UR20], tmem[UR10], tmem[UR60], idesc[UR61], UPT ;  /* 0x00ff3c14360075ea */ /* 0x0001e4000ba0000a */
[----:B0-----:R-:W-:Y:S02]  /*fec0*/  @P0 R2UR UR54, R2 ;  /* 0x00000000023602ca */ /* 0x001fe400000e0000 */
        /* <DEDUP_REMOVED lines=9> */
[----:B0-----:R-:W-:Y:S02]  /*ff60*/  @P0 R2UR UR54, R2 ;  /* 0x00000000023602ca */ /* 0x001fe400000e0000 */
[----:B------:R-:W-:Y:S02]  /*ff70*/  @P0 R2UR UR55, R3 ;  /* 0x00000000033702ca */ /* 0x000fe400000e0000 */
[----:B------:R-:W-:Y:S02]  /*ff80*/  ELECT P0, URZ, PT ;  /* 0x0000000000ff782f */ /* 0x000fe40003800000 */
[----:B------:R-:W-:Y:S02]  /*ff90*/  R2UR.FILL UR19, R8 ;  /* 0x00000000081372ca */ /* 0x000fe400004e0000 */
[----:B------:R-:W-:Y:S02]  /*ffa0*/  R2UR.FILL UR18, R7 ;  /* 0x00000000071272ca */ /* 0x000fe400004e0000 */
[----:B------:R-:W-:Y:S02]  /*ffb0*/  R2UR.FILL UR13, R6 ;  /* 0x00000000060d72ca */ /* 0x000fe400004e0000 */
[----:B------:R-:W-:Y:S03]  /*ffc0*/  R2UR.FILL UR12, R5 ;  /* 0x00000000050c72ca */ /* 0x000fe600004e0000 */
[----:B------:R0:W-:Y:S02]  /*ffd0*/  UTCHMMA.2CTA gdesc[UR60], gdesc[UR4], tmem[UR10], tmem[UR54], idesc[UR55], UPT ;  /* 0x00ff36043c0075ea */ /* 0x0001e4000ba0000a */
[----:B------:R-:W-:Y:S05]  /*ffe0*/  @P0 VIADD R0, R9, 0xa8 ;  /* 0x000000a809000836 */ /* 0x000fea0000000000 */
[----:B0-----:R-:W-:Y:S02]  /*fff0*/  @P0 R2UR UR61, R0 ;  /* 0x00000000003d02ca */ /* 0x001fe400000e0000 */
[----:B------:R-:W-:Y:S02]  /*10000*/  ELECT P0, URZ, PT ;  /* 0x0000000000ff782f */ /* 0x000fe40003800000 */
[----:B------:R-:W-:Y:S01]  /*10010*/  R2UR.FILL UR5, R11 ;  /* 0x000000000b0572ca */ /* 0x000fe200004e0000 */
[----:B------:R-:W-:Y:S01]  /*10020*/  UMOV UR60, 0x3 ;  /* 0x00000003003c7882 */ /* 0x000fe20000000000 */
[----:B------:R-:W-:Y:S07]  /*10030*/  R2UR.FILL UR4, R10 ;  /* 0x000000000a0472ca */ /* 0x000fee00004e0000 */
[----:B------:R0:W-:Y:S02]  /*10040*/  UTCBAR.2CTA.MULTICAST [UR61], URZ, UR60 ;  /* 0x000000ff3d0073e9 */ /* 0x0001e4000820083c */
[----:B------:R-:W-:Y:S01]  /*10050*/  @P0 LOP3.LUT R0, R21, 0xffff, RZ, 0xc0, !PT ;  /* 0x0000ffff15000812 */ /* 0x000fe200078ec0ff */
[----:B------:R-:W-:Y:S03]  /*10060*/  @P0 VIADD R2, R9, 0x58 ;  /* 0x0000005809020836 */ /* 0x000fe60000000000 */
[----:B------:R-:W-:Y:S02]  /*10070*/  @P0 R2UR UR54, R0 ;  /* 0x00000000003602ca */ /* 0x000fe400000e0000 */
[----:B------:R-:W-:Y:S11]  /*10080*/  @P0 R2UR UR55, R2 ;  /* 0x00000000023702ca */ /* 0x000ff600000e0000 */
[----:B------:R-:W-:Y:S02]  /*10090*/  @!UPT UIADD3 URZ, UPT, UPT, URZ, URZ, URZ ;  /* 0x000000fffffff290 */ /* 0x000fe4000fffe0ff */
[----:B------:R0:W-:Y:S01]  /*100a0*/  UTCBAR.2CTA.MULTICAST [UR55], URZ, UR54 ;  /* 0x000000ff370073e9 */ /* 0x0001e20008200836 */
[----:B------:R-:W-:Y:S01]  /*100b0*/  NOP ;  /* 0x0000000000007918 */ /* 0x000fe20000000000 */
.L_x_104:
[C---:B-----5:R-:W-:Y:S02]  /*100c0*/  ISETP.GT.U32.AND P0, PT, R93.reuse, 0x2, PT ;  /* 0x000000025d00780c */ /* 0x060fe40003f04070 */
[----:B------:R-:W-:Y:S11]  /*100d0*/  IADD3 R93, PT, PT, R93, -0x1, RZ ;  /* 0xffffffff5d5d7810 */ /* 0x000ff60007ffe0ff */
[----:B------:R-:W-:Y:S05]  /*100e0*/  @P0 BRA `(.L_x_113) ;  /* 0xffffffdc00200947 */ /* 0x000fea000383ffff */
.L_x_103:
[----:B------:R-:W4:Y:S02]  /*100f0*/  LDL.LU R0, [R1+0xe8] ;  /* 0x0000e80001007983 */ /* 0x000f240000300800 */
[----:B----4-:R-:W-:-:S13]  /*10100*/  ISETP.NE.AND P0, PT, R0, RZ, PT ;  /* 0x000000ff0000720c */ /* 0x010fda0003f05270 */
[----:B------:R-:W-:Y:S05]  /*10110*/  @P0 BRA `(.L_x_84) ;  /* 0x0000006400dc0947 */ /* 0x000fea0003800000 */
[----:B------:R-:W4:Y:S01]  /*10120*/  S2R R0, SR_CgaCtaId ;  /* 0x0000000000007919 */ /* 0x000f220000008800 */
[----:B------:R-:W-:Y:S01]  /*10130*/  MOV R8, 0x400 ;  /* 0x0000040000087802 */ /* 0x000fe20000000f00 */
[----:B------:R-:W-:-:S03]  /*10140*/  IMAD.MOV.U32 R5, RZ, RZ, -0x80000000 ;  /* 0x80000000ff057424 */ /* 0x000fc600078e00ff */
[----:B----4-:R-:W-:Y:S01]  /*10150*/  LEA R8, R0, R8, 0x18 ;  /* 0x0000000800087211 */ /* 0x010fe200078ec0ff */
[----:B------:R4:W-:Y:S03]  /*10160*/  STL [R1+0x80], R0 ;  /* 0x0000800001007387 */ /* 0x0009e60000100800 */
[----:B------:R-:W5:Y:S02]  /*10170*/  SYNCS.PHASECHK.TRANS64.TRYWAIT P0, [R8+URZ+0xd0], R5 ;  /* 0x0000d005080075a7 */ /* 0x000f6400080011ff */
[----:B----45:R-:W-:Y:S05]  /*10180*/  @!P0 BRA `(.L_x_114) ;  /* 0x0000007c00808947 */ /* 0x030fea0003800000 */
.L_x_240:
[----:B------:R-:W-:Y:S02]  /*10190*/  ELECT P2, URZ, PT ;  /* 0x0000000000ff782f */ /* 0x000fe40003840000 */
[----:B------:R-:W-:Y:S02]  /*101a0*/  ELECT P1, URZ, PT ;  /* 0x0000000000ff782f */ /* 0x000fe40003820000 */
[----:B------:R-:W-:Y:S01]  /*101b0*/  ELECT P0, URZ, PT ;  /* 0x0000000000ff782f */ /* 0x000fe20003800000 */
[----:B------:R-:W-:-:S08]  /*101c0*/  UMOV UR4, 0x3 ;  /* 0x0000000300047882 */ /* 0x000fd00000000000 */
[C---:B------:R-:W-:Y:S02]  /*101d0*/  @P2 VIADD R0, R8.reuse, 0xc0 ;  /* 0x000000c008002836 */ /* 0x040fe40000000000 */
[C---:B------:R-:W-:Y:S01]  /*101e0*/  @P1 VIADD R4, R8.reuse, 0x18 ;  /* 0x0000001808041836 */ /* 0x040fe20000000000 */
[C---:B0-----:R-:W-:Y:S01]  /*101f0*/  @P1 LOP3.LUT R3, R21.reuse, 0xffff, RZ, 0xc0, !PT ;  /* 0x0000ffff15031812 */ /* 0x041fe200078ec0ff */
[----:B------:R-:W-:Y:S01]  /*10200*/  @P0 VIADD R2, R8, 0x28 ;  /* 0x0000002808020836 */ /* 0x000fe20000000000 */
[----:B---3--:R-:W-:Y:S02]  /*10210*/  @P2 R2UR UR10, R0 ;  /* 0x00000000000a22ca */ /* 0x008fe400000e0000 */
[----:B------:R-:W-:Y:S02]  /*10220*/  @P0 LOP3.LUT R0, R21, 0xffff, RZ, 0xc0, !PT ;  /* 0x0000ffff15000812 */ /* 0x000fe400078ec0ff */
[----:B------:R-:W-:Y:S01]  /*10230*/  @P1 R2UR UR9, R4 ;  /* 0x00000000040912ca */ /* 0x000fe200000e0000 */
[----:B------:R-:W-:Y:S01]  /*10240*/  IMAD.U32 R4, R17, -0x80000000, RZ ;  /* 0x8000000011047824 */ /* 0x000fe200078e00ff */
[----:B------:R-:W-:-:S02]  /*10250*/  @P1 R2UR UR7, R3 ;  /* 0x00000000030712ca */ /* 0x000fc400000e0000 */
[----:B------:R-:W-:Y:S02]  /*10260*/  @P0 R2UR UR8, R2 ;  /* 0x00000000020802ca */ /* 0x000fe400000e0000 */
[----:B------:R-:W-:-:S03]  /*10270*/  @P0 R2UR UR6, R0 ;  /* 0x00000000000602ca */ /* 0x000fc600000e0000 */
[----:B------:R0:W-:Y:S06]  /*10280*/  UTCBAR.2CTA.MULTICAST [UR10], URZ, UR4 ;  /* 0x000000ff0a0073e9 */ /* 0x0001ec0008200804 */
[----:B------:R0:W-:Y:S04]  /*10290*/  UTCBAR.2CTA.MULTICAST [UR9], URZ, UR7 ;  /* 0x000000ff090073e9 */ /* 0x0001e80008200807 */
[----:B------:R0:W-:Y:S01]  /*102a0*/  UTCBAR.2CTA.MULTICAST [UR8], URZ, UR6 ;  /* 0x000000ff080073e9 */ /* 0x0001e20008200806 */
[----:B------:R-:W3:Y:S02]  /*102b0*/  SYNCS.PHASECHK.TRANS64.TRYWAIT P0, [R8+URZ+0xd8], R5 ;  /* 0x0000d805080075a7 */ /* 0x000ee400080011ff */
[----:B0--3--:R-:W-:Y:S05]  /*102c0*/  @!P0 BRA `(.L_x_115) ;  /* 0x0000007c004c8947 */ /* 0x009fea0003800000 */
.L_x_242:
[----:B------:R-:W3:Y:S01]  /*102d0*/  SYNCS.PHASECHK.TRANS64.TRYWAIT P0, [R8+URZ+0xb0], R4 ;  /* 0x0000b004080075a7 */ /* 0x000ee200080011ff */
[----:B------:R-:W-:Y:S01]  /*102e0*/  SHF.L.U32 R2, R14, 0x1f, RZ ;  /* 0x0000001f0e027819 */ /* 0x000fe200000006ff */
[----:B---3--:R-:W-:Y:S06]  /*102f0*/  @!P0 BRA `(.L_x_116) ;  /* 0x0000007c005c8947 */ /* 0x008fec0003800000 */
.L_x_244:
[----:B------:R-:W4:Y:S01]  /*10300*/  SYNCS.PHASECHK.TRANS64.TRYWAIT P0, [R8+URZ+0x30], R2 ;  /* 0x00003002080075a7 */ /* 0x000f2200080011ff */
[----:B------:R-:W5:Y:S08]  /*10310*/  LDC.U8 R0, c[0x0][0x38a] ;  /* 0x0000e280ff007b82 */ /* 0x000f700000000000 */
[----:B------:R-:W0:Y:S01]  /*10320*/  LDC.U8 R6, c[0x0][0x38b] ;  /* 0x0000e2c0ff067b82 */ /* 0x000e220000000000 */
[----:B-----5:R-:W-:-:S04]  /*10330*/  LOP3.LUT R0, R0, 0x1, RZ, 0xc0, !PT ;  /* 0x0000000100007812 */ /* 0x020fc800078ec0ff */
[----:B------:R-:W-:Y:S01]  /*10340*/  ISETP.NE.U32.AND P1, PT, R0, 0x1, PT ;  /* 0x000000010000780c */ /* 0x000fe20003f25070 */
[----:B------:R-:W-:Y:S01]  /*10350*/  IMAD.MOV.U32 R0, RZ, RZ, 0x10412010 ;  /* 0x10412010ff007424 */ /* 0x000fe200078e00ff */
[----:B0-----:R-:W-:-:S04]  /*10360*/  LOP3.LUT R6, R6, 0x1, RZ, 0xc0, !PT ;  /* 0x0000000106067812 */ /* 0x001fc800078ec0ff */
[----:B------:R-:W-:Y:S02]  /*10370*/  SEL R0, R0, 0x10410010, !P1 ;  /* 0x1041001000007807 */ /* 0x000fe40004800000 */
[----:B------:R-:W-:-:S04]  /*10380*/  ISETP.NE.U32.AND P2, PT, R6, 0x1, PT ;  /* 0x000000010600780c */ /* 0x000fc80003f45070 */
[----:B------:R-:W-:-:S05]  /*10390*/  SEL R4, RZ, 0x4000, P2 ;  /* 0x00004000ff047807 */ /* 0x000fca0001000000 */
[----:B------:R-:W-:-:S05]  /*103a0*/  IMAD.IADD R0, R4, 0x1, R0 ;  /* 0x0000000104007824 */ /* 0x000fca00078e0200 */
[C---:B------:R-:W-:Y:S02]  /*103b0*/  R2UR UR4, R0.reuse ;  /* 0x00000000000472ca */ /* 0x040fe400000e0000 */
[----:B------:R-:W-:Y:S01]  /*103c0*/  R2UR UR9, R0 ;  /* 0x00000000000972ca */ /* 0x000fe200000e0000 */
[----:B----4-:R-:W-:-:S14]  /*103d0*/  @!P0 BRA `(.L_x_117) ;  /* 0x0000007c003c8947 */ /* 0x010fdc0003800000 */
.L_x_246:
[----:B------:R-:W4:Y:S04]  /*103e0*/  LDL.LU R9, [R1+0x84] ;  /* 0x0000840001097983 */ /* 0x000f280000300800 */
[----:B------:R-:W5:Y:S01]  /*103f0*/  LDL.LU R6, [R1+0x88] ;  /* 0x0000880001067983 */ /* 0x000f620000300800 */
[----:B------:R-:W-:Y:S02]  /*10400*/  ELECT P2, URZ, PT ;  /* 0x0000000000ff782f */ /* 0x000fe40003840000 */
[----:B------:R-:W-:Y:S02]  /*10410*/  R2UR UR8, R0 ;  /* 0x00000000000872ca */ /* 0x000fe400000e0000 */
[----:B------:R-:W-:Y:S01]  /*10420*/  ELECT P1, URZ, PT ;  /* 0x0000000000ff782f */ /* 0x000fe20003820000 */
[----:B0-----:R-:W-:Y:S01]  /*10430*/  IMAD.U32 R3, RZ, RZ, UR4 ;  /* 0x00000004ff037e24 */ /* 0x001fe2000f8e00ff */
[----:B------:R-:W-:-:S02]  /*10440*/  ELECT P0, URZ, PT ;  /* 0x0000000000ff782f */ /* 0x000fc40003800000 */
[----:B------:R-:W-:Y:S01]  /*10450*/  R2UR UR4, R0 ;  /* 0x00000000000472ca */ /* 0x000fe200000e0000 */
[----:B---3--:R-:W-:Y:S01]  /*10460*/  IMAD.U32 R5, RZ, RZ, UR9 ;  /* 0x00000009ff057e24 */ /* 0x008fe2000f8e00ff */
[----:B------:R-:W-:Y:S02]  /*10470*/  ELECT P4, URZ, PT ;  /* 0x0000000000ff782f */ /* 0x000fe40003880000 */
[----:B------:R-:W-:Y:S02]  /*10480*/  ELECT P3, URZ, PT ;  /* 0x0000000000ff782f */ /* 0x000fe40003860000 */
[----:B------:R-:W-:Y:S01]  /*10490*/  @P2 R2UR UR19, R3 ;  /* 0x00000000031322ca */ /* 0x000fe200000e0000 */
[----:B------:R-:W-:Y:S02]  /*104a0*/  IMAD.U32 R3, RZ, RZ, UR8 ;  /* 0x00000008ff037e24 */ /* 0x000fe4000f8e00ff */
[----:B------:R-:W-:Y:S01]  /*104b0*/  @P1 R2UR UR17, R5 ;  /* 0x00000000051112ca */ /* 0x000fe200000e0000 */
[----:B------:R-:W-:-:S02]  /*104c0*/  @P1 IMAD.MOV.U32 R11, RZ, RZ, 0x40004040 ;  /* 0x40004040ff0b1424 */ /* 0x000fc400078e00ff */
[----:B------:R-:W-:Y:S01]  /*104d0*/  @P1 IMAD.MOV.U32 R7, RZ, RZ, 0x40004040 ;  /* 0x40004040ff071424 */ /* 0x000fe200078e00ff */
[----:B------:R-:W-:Y:S02]  /*104e0*/  @P0 R2UR UR15, R3 ;  /* 0x00000000030f02ca */ /* 0x000fe400000e0000 */
[----:B------:R-:W-:Y:S02]  /*104f0*/  @P1 R2UR UR25, R11 ;  /* 0x000000000b1912ca */ /* 0x000fe400000e0000 */
[----:B------:R-:W-:Y:S01]  /*10500*/  @P1 R2UR UR31, R7 ;  /* 0x00000000071f12ca */ /* 0x000fe200000e0000 */
[C---:B----4-:R-:W-:Y:S02]  /*10510*/  VIADD R2, R9.reuse, 0x180 ;  /* 0x0000018009027836 */ /* 0x050fe40000000000 */
[----:B------:R-:W-:Y:S02]  /*10520*/  @P0 VIADD R0, R9, 0x100 ;  /* 0x0000010009000836 */ /* 0x000fe40000000000 */
[----:B-----5:R-:W-:Y:S01]  /*10530*/  VIADD R4, R6, 0x6 ;  /* 0x0000000606047836 */ /* 0x020fe20000000000 */
[----:B------:R-:W-:Y:S01]  /*10540*/  R2UR UR7, R2 ;  /* 0x00000000020772ca */ /* 0x000fe200000e0000 */
[----:B------:R-:W-:-:S02]  /*10550*/  @P2 IMAD.MOV.U32 R2, RZ, RZ, RZ ;  /* 0x000000ffff022224 */ /* 0x000fc400078e00ff */
[----:B------:R-:W-:Y:S01]  /*10560*/  @P1 VIADD R3, R6, 0x2 ;  /* 0x0000000206031836 */ /* 0x000fe20000000000 */
[----:B------:R-:W-:Y:S01]  /*10570*/  R2UR UR6, R4 ;  /* 0x00000000040672ca */ /* 0x000fe200000e0000 */
[----:B------:R-:W-:Y:S01]  /*10580*/  @P1 IMAD.MOV.U32 R4, RZ, RZ, RZ ;  /* 0x000000ffff041224 */ /* 0x000fe200078e00ff */
[----:B------:R-:W-:Y:S02]  /*10590*/  @P2 R2UR UR18, R2 ;  /* 0x00000000021222ca */ /* 0x000fe400000e0000 */
[----:B------:R-:W-:Y:S01]  /*105a0*/  ELECT P2, URZ, PT ;  /* 0x0000000000ff782f */ /* 0x000fe20003840000 */
[----:B------:R-:W-:Y:S01]  /*105b0*/  @P0 IMAD.MOV.U32 R2, RZ, RZ, RZ ;  /* 0x000000ffff020224 */ /* 0x000fe200078e00ff */
[----:B------:R-:W-:Y:S02]  /*105c0*/  @P1 R2UR UR8, R3 ;  /* 0x00000000030812ca */ /* 0x000fe400000e0000 */
[----:B------:R-:W-:Y:S01]  /*105d0*/  @P1 R2UR UR16, R4 ;  /* 0x00000000041012ca */ /* 0x000fe200000e0000 */
[----:B------:R-:W-:Y:S01]  /*105e0*/  @P1 VIADD R4, R9, 0x80 ;  /* 0x0000008009041836 */ /* 0x000fe20000000000 */
[----:B------:R-:W-:Y:S01]  /*105f0*/  @P0 R2UR UR14, R2 ;  /* 0x00000000020e02ca */ /* 0x000fe200000e0000 */
[----:B------:R-:W-:Y:S01]  /*10600*/  IMAD.U32 R2, RZ, RZ, UR7 ;  /* 0x00000007ff027e24 */ /* 0x000fe2000f8e00ff */
[----:B------:R-:W-:Y:S01]  /*10610*/  @P0 R2UR UR7, R0 ;  /* 0x00000000000702ca */ /* 0x000fe200000e0000 */
[----:B------:R-:W-:Y:S01]  /*10620*/  @P0 VIADD R0, R6, 0x4 ;  /* 0x0000000406000836 */ /* 0x000fe20000000000 */
[----:B------:R-:W-:Y:S01]  /*10630*/  @P1 R2UR UR9, R4 ;  /* 0x00000000040912ca */ /* 0x000fe200000e0000 */
[----:B------:R-:W-:Y:S01]  /*10640*/  IMAD.U32 R4, RZ, RZ, UR6 ;  /* 0x00000006ff047e24 */ /* 0x000fe2000f8e00ff */
[----:B------:R0:W-:Y:S01]  /*10650*/  UTCHMMA.2CTA gdesc[UR56], gdesc[UR12], tmem[UR5], tmem[UR18], idesc[UR19], UP0 ;  /* 0x00ff120c380075ea */ /* 0x0001e20008200005 */
[----:B------:R-:W-:Y:S01]  /*10660*/  @P2 IMAD.MOV.U32 R3, RZ, RZ, 0x40004040 ;  /* 0x40004040ff032424 */ /* 0x000fe200078e00ff */
[----:B------:R-:W-:Y:S01]  /*10670*/  @P2 R2UR UR10, R2 ;  /* 0x00000000020a22ca */ /* 0x000fe200000e0000 */
[----:B------:R-:W-:Y:S01]  /*10680*/  @P2 IMAD.MOV.U32 R5, RZ, RZ, 0x40004040 ;  /* 0x40004040ff052424 */ /* 0x000fe200078e00ff */
[----:B------:R-:W-:Y:S01]  /*10690*/  @P0 R2UR UR6, R0 ;  /* 0x00000000000602ca */ /* 0x000fe200000e0000 */
[----:B------:R-:W-:Y:S01]  /*106a0*/  @P2 IMAD.MOV.U32 R2, RZ, RZ, RZ ;  /* 0x000000ffff022224 */ /* 0x000fe200078e00ff */
[----:B------:R-:W-:Y:S01]  /*106b0*/  @P2 R2UR UR11, R3 ;  /* 0x00000000030b22ca */ /* 0x000fe200000e0000 */
[----:B------:R-:W-:Y:S01]  /*106c0*/  IMAD.U32 R3, RZ, RZ, UR4 ;  /* 0x00000004ff037e24 */ /* 0x000fe2000f8e00ff */
[----:B------:R-:W-:Y:S01]  /*106d0*/  @P2 R2UR UR20, R4 ;  /* 0x00000000041422ca */ /* 0x000fe200000e0000 */
[----:B------:R-:W-:Y:S01]  /*106e0*/  IMAD.U32 R4, RZ, RZ, UR7 ;  /* 0x00000007ff047e24 */ /* 0x000fe2000f8e00ff */
[----:B------:R-:W-:Y:S01]  /*106f0*/  @P2 R2UR UR21, R5 ;  /* 0x00000000051522ca */ /* 0x000fe200000e0000 */
[----:B-12---:R-:W-:Y:S01]  /*10700*/  IMAD.U32 R10, RZ, RZ, UR9 ;  /* 0x00000009ff0a7e24 */ /* 0x006fe2000f8e00ff */
[----:B------:R-:W-:Y:S01]  /*10710*/  @P2 R2UR UR22, R2 ;  /* 0x00000000021622ca */ /* 0x000fe200000e0000 */
[----:B------:R-:W-:Y:S01]  /*10720*/  IMAD.U32 R6, RZ, RZ, UR8 ;  /* 0x00000008ff067e24 */ /* 0x000fe2000f8e00ff */
[----:B------:R-:W-:-:S02]  /*10730*/  @P2 R2UR UR23, R3 ;  /* 0x00000000031722ca */ /* 0x000fc400000e0000 */
[----:B------:R-:W-:Y:S01]  /*10740*/  ELECT P2, URZ, PT ;  /* 0x0000000000ff782f */ /* 0x000fe20003840000 */
[----:B------:R-:W-:Y:S01]  /*10750*/  @P0 IMAD.MOV.U32 R3, RZ, RZ, 0x40004040 ;  /* 0x40004040ff030424 */ /* 0x000fe200078e00ff */
[----:B------:R-:W-:Y:S01]  /*10760*/  @P0 R2UR UR28, R4 ;  /* 0x00000000041c02ca */ /* 0x000fe200000e0000 */
[----:B------:R-:W-:Y:S01]  /*10770*/  IMAD.U32 R2, RZ, RZ, UR6 ;  /* 0x00000006ff027e24 */ /* 0x000fe2000f8e00ff */
[----:B------:R-:W-:Y:S01]  /*10780*/  @P1 R2UR UR24, R10 ;  /* 0x000000000a1812ca */ /* 0x000fe200000e0000 */
[----:B------:R-:W-:Y:S01]  /*10790*/  @P0 IMAD.MOV.U32 R5, RZ, RZ, 0x40004040 ;  /* 0x40004040ff050424 */ /* 0x000fe200078e00ff */
[----:B------:R-:W-:Y:S01]  /*107a0*/  @P0 R2UR UR27, R3 ;  /* 0x00000000031b02ca */ /* 0x000fe200000e0000 */
[----:B------:R-:W-:Y:S01]  /*107b0*/  @P4 VIADD R4, R8, 0xc8 ;  /* 0x000000c808044836 */ /* 0x000fe20000000000 */
[----:B------:R-:W-:Y:S01]  /*107c0*/  @P0 R2UR UR26, R2 ;  /* 0x00000000021a02ca */ /* 0x000fe200000e0000 */
[----:B------:R-:W-:Y:S01]  /*107d0*/  @P3 VIADD R3, R8, 0x38 ;  /* 0x0000003808033836 */ /* 0x000fe20000000000 */
[----:B------:R-:W-:Y:S01]  /*107e0*/  @P1 R2UR UR30, R6 ;  /* 0x00000000061e12ca */ /* 0x000fe200000e0000 */
[----:B------:R-:W-:Y:S01]  /*107f0*/  UMOV UR4, 0x3 ;  /* 0x0000000300047882 */ /* 0x000fe20000000000 */
[----:B------:R-:W-:Y:S01]  /*10800*/  @P3 LOP3.LUT R2, R21, 0xffff, RZ, 0xc0, !PT ;  /* 0x0000ffff15023812 */ /* 0x000fe200078ec0ff */
[----:B------:R-:W-:Y:S01]  /*10810*/  @P2 VIADD R0, R8, 0xb8 ;  /* 0x000000b808002836 */ /* 0x000fe20000000000 */
[----:B------:R-:W-:-:S02]  /*10820*/  @P0 R2UR UR29, R5 ;  /* 0x00000000051d02ca */ /* 0x000fc400000e0000 */
[----:B------:R-:W-:Y:S01]  /*10830*/  @P4 R2UR UR9, R4 ;  /* 0x00000000040942ca */ /* 0x000fe200000e0000 */
[----:B------:R-:W-:Y:S01]  /*10840*/  IMAD.U32 R4, R19, -0x80000000, RZ ;  /* 0x8000000013047824 */ /* 0x000fe200078e00ff */
[----:B------:R-:W-:Y:S02]  /*10850*/  @P3 R2UR UR8, R3 ;  /* 0x00000000030832ca */ /* 0x000fe400000e0000 */
[----:B------:R-:W-:Y:S01]  /*10860*/  @P3 R2UR UR7, R2 ;  /* 0x00000000020732ca */ /* 0x000fe200000e0000 */
[----:B------:R-:W-:Y:S01]  /*10870*/  IMAD.U32 R2, R20, -0x80000000, RZ ;  /* 0x8000000014027824 */ /* 0x000fe200078e00ff */
[----:B------:R-:W-:Y:S01]  /*10880*/  @P2 R2UR UR6, R0 ;  /* 0x00000000000622ca */ /* 0x000fe200000e0000 */
[----:B------:R0:W-:Y:S04]  /*10890*/  UTCHMMA.2CTA gdesc[UR30], gdesc[UR24], tmem[UR5], tmem[UR16], idesc[UR17], UPT ;  /* 0x00ff10181e0075ea */ /* 0x0001e8000ba00005 */
[----:B------:R0:W-:Y:S01]  /*108a0*/  UTCHMMA.2CTA gdesc[UR26], gdesc[UR28], tmem[UR5], tmem[UR14], idesc[UR15], UPT ;  /* 0x00ff0e1c1a0075ea */ /* 0x0001e2000ba00005 */
[----:B------:R0:W-:Y:S01]  /*108b0*/  UTCHMMA.2CTA gdesc[UR20], gdesc[UR10], tmem[UR5], tmem[UR22], idesc[UR23], UPT ;  /* 0x00ff160a140075ea */ /* 0x0001e2000ba00005 */
[----:B------:R0:W-:Y:S04]  /*108c0*/  UTCBAR.2CTA.MULTICAST [UR9], URZ, UR4 ;  /* 0x000000ff090073e9 */ /* 0x0001e80008200804 */
[----:B------:R0:W-:Y:S02]  /*108d0*/  UTCBAR.2CTA.MULTICAST [UR8], URZ, UR7 ;  /* 0x000000ff080073e9 */ /* 0x0001e40008200807 */
[----:B------:R0:W-:Y:S01]  /*108e0*/  UTCBAR.2CTA.MULTICAST [UR6], URZ, UR4 ;  /* 0x000000ff060073e9 */ /* 0x0001e20008200804 */
[----:B------:R-:W1:Y:S02]  /*108f0*/  SYNCS.PHASECHK.TRANS64.TRYWAIT P0, [R8+URZ+0x88], R2 ;  /* 0x00008802080075a7 */ /* 0x000e6400080011ff */
[----:B01----:R-:W-:Y:S05]  /*10900*/  @!P0 BRA `(.L_x_118) ;  /* 0x0000007800088947 */ /* 0x003fea0003800000 */
.L_x_248:
[----:B------:R-:W2:Y:S01]  /*10910*/  LDL.LU R0, [R1+0xf0] ;  /* 0x0000f00001007983 */ /* 0x000ea20000300800 */
[----:B------:R-:W1:Y:S01]  /*10920*/  SYNCS.PHASECHK.TRANS64.TRYWAIT P0, [R8+URZ+0x98], R4 ;  /* 0x00009804080075a7 */ /* 0x000e6200080011ff */
[----:B--2---:R-:W-:-:S04]  /*10930*/  SHF.L.U32 R2, R0, 0x1f, RZ ;  /* 0x0000001f00027819 */ /* 0x004fc800000006ff */
[----:B0-----:R-:W-:Y:S01]  /*10940*/  MOV R3, R2 ;  /* 0x0000000200037202 */ /* 0x001fe20000000f00 */
[----:B-1----:R-:W-:Y:S06]  /*10950*/  @!P0 BRA `(.L_x_119) ;  /* 0x00000078000c8947 */ /* 0x002fec0003800000 */
.L_x_250:
[----:B------:R1:W2:Y:S02]  /*10960*/  SYNCS.PHASECHK.TRANS64.TRYWAIT P0, [R8+URZ+0xd8], R3 ;  /* 0x0000d803080075a7 */ /* 0x0002a400080011ff */
[----:B--2---:R-:W-:Y:S05]  /*10970*/  @!P0 NANOSLEEP.SYNCS 0x989680 ;  /* 0x009896800000895d */ /* 0x004fea0003900000 */
[----:B------:R-:W2:Y:S02]  /*10980*/  @!P0 SYNCS.PHASECHK.TRANS64 P0, [R8+URZ+0xd8], R3 ;  /* 0x0000d803080085a7 */ /* 0x000ea400080010ff */
[----:B--2---:R-:W-:Y:S05]  /*10990*/  @P0 BRA `(.L_x_84) ;  /* 0x0000005c00bc0947 */ /* 0x004fea0003800000 */
.L_x_120:
[----:B--2---:R2:W3:Y:S02]  /*109a0*/  SYNCS.PHASECHK.TRANS64.TRYWAIT P0, [R8+URZ+0xd8], R3 ;  /* 0x0000d803080075a7 */ /* 0x0044e400080011ff */
[----:B---3--:R-:W-:Y:S05]  /*109b0*/  @!P0 NANOSLEEP.SYNCS 0x989680 ;  /* 0x009896800000895d */ /* 0x008fea0003900000 */
[----:B------:R-:W3:Y:S02]  /*109c0*/  @!P0 SYNCS.PHASECHK.TRANS64 P0, [R8+URZ+0xd8], R3 ;  /* 0x0000d803080085a7 */ /* 0x000ee400080010ff */
[----:B---3--:R-:W-:Y:S05]  /*109d0*/  @!P0 BRA `(.L_x_120) ;  /* 0xfffffffc00f08947 */ /* 0x008fea000383ffff */
[----:B------:R-:W-:Y:S05]  /*109e0*/  BRA `(.L_x_84) ;  /* 0x0000005c00a87947 */ /* 0x000fea0003800000 */
.L_x_92:
[----:B------:R-:W2:Y:S02]  /*109f0*/  LDL R0, [R1+0xec] ;  /* 0x0000ec0001007983 */ /* 0x000ea40000100800 */
[----:B--2---:R-:W-:-:S13]  /*10a00*/  ISETP.GT.U32.AND P0, PT, R0, 0x7, PT ;  /* 0x000000070000780c */ /* 0x004fda0003f04070 */
[----:B------:R-:W-:Y:S05]  /*10a10*/  @P0 BRA `(.L_x_121) ;  /* 0x0000005c00940947 */ /* 0x000fea0003800000 */
.L_x_122:
[----:B------:R-:W-:-:S08]  /*10a20*/  NOP ;  /* 0x0000000000007918 */ /* 0x000fd00000000000 */
[----:B------:R-:W0:Y:S02]  /*10a30*/  USETMAXREG.TRY_ALLOC.CTAPOOL UP0, 0x80 ;  /* 0x00000080000079c8 */ /* 0x000e240008000600 */
[----:B0-----:R-:W-:Y:S05]  /*10a40*/  BRA.U !UP0, `(.L_x_122) ;  /* 0xfffffffd08f47547 */ /* 0x001fea000b83ffff */
[----:B------:R-:W0:Y:S01]  /*10a50*/  S2R R112, SR_CgaCtaId ;  /* 0x0000000000707919 */ /* 0x000e220000008800 */
[--C-:B------:R-:W-:Y:S01]  /*10a60*/  SHF.R.U32.HI R0, RZ, 0x2, R24.reuse ;  /* 0x00000002ff007819 */ /* 0x100fe20000011618 */
[----:B------:R-:W1:Y:S01]  /*10a70*/  LDC R103, c[0x0][0x860] ;  /* 0x00021800ff677b82 */ /* 0x000e620000000800 */
[----:B------:R-:W-:Y:S01]  /*10a80*/  MOV R2, 0x400 ;  /* 0x0000040000027802 */ /* 0x000fe20000000f00 */
[----:B------:R-:W2:Y:S01]  /*10a90*/  S2R R10, SR_CTAID.X ;  /* 0x00000000000a7919 */ /* 0x000ea20000002500 */
[----:B------:R-:W-:Y:S01]  /*10aa0*/  SHF.R.U32.HI R28, RZ, 0x1, R24 ;  /* 0x00000001ff1c7819 */ /* 0x000fe20000011618 */
[----:B------:R-:W-:Y:S01]  /*10ab0*/  IMAD R0, R24, 0x80, R0 ;  /* 0x0000008018007824 */ /* 0x000fe200078e0200 */
[----:B------:R-:W-:Y:S01]  /*10ac0*/  SHF.R.U32.HI R118, RZ, 0x7, R24 ;  /* 0x00000007ff767819 */ /* 0x000fe20000011618 */
[----:B------:R-:W-:Y:S01]  /*10ad0*/  IMAD.MOV.U32 R96, RZ, RZ, RZ ;  /* 0x000000ffff607224 */ /* 0x000fe200078e00ff */
[----:B------:R-:W-:Y:S01]  /*10ae0*/  LOP3.LUT R28, R28, 0x40, RZ, 0xc0, !PT ;  /* 0x000000401c1c7812 */ /* 0x000fe200078ec0ff */
[----:B------:R-:W-:Y:S01]  /*10af0*/  IMAD.MOV.U32 R101, RZ, RZ, 0x1 ;  /* 0x00000001ff657424 */ /* 0x000fe200078e00ff */
[----:B------:R-:W-:-:S02]  /*10b00*/  LOP3.LUT R0, R0, 0x3fa0, RZ, 0xc0, !PT ;  /* 0x00003fa000007812 */ /* 0x000fc400078ec0ff */
[----:B------:R-:W-:Y:S02]  /*10b10*/  CS2R R94, SRZ ;  /* 0x00000000005e7805 */ /* 0x000fe4000001ff00 */
[C---:B------:R-:W-:Y:S01]  /*10b20*/  LOP3.LUT R115, R24.reuse, 0x1f, RZ, 0xc0, !PT ;  /* 0x0000001f18737812 */ /* 0x040fe200078ec0ff */
[----:B------:R-:W-:Y:S01]  /*10b30*/  IMAD.MOV.U32 R100, RZ, RZ, 0x1 ;  /* 0x00000001ff647424 */ /* 0x000fe200078e00ff */
[----:B------:R-:W-:Y:S01]  /*10b40*/  LOP3.LUT R117, R24, 0x60, RZ, 0xc0, !PT ;  /* 0x0000006018757812 */ /* 0x000fe200078ec0ff */
[----:B------:R-:W-:Y:S02]  /*10b50*/  IMAD.MOV.U32 R92, RZ, RZ, RZ ;  /* 0x000000ffff5c7224 */ /* 0x000fe400078e00ff */
[----:B-1----:R-:W-:Y:S01]  /*10b60*/  FMUL R103, R103, 1.4426950216293334961 ;  /* 0x3fb8aa3b67677820 */ /* 0x002fe20000400000 */
[----:B0-----:R-:W-:Y:S01]  /*10b70*/  LEA R112, R112, R2, 0x18 ;  /* 0x0000000270707211 */ /* 0x001fe200078ec0ff */
[----:B--2---:R-:W-:-:S04]  /*10b80*/  IMAD.SHL.U32 R114, R10, 0x80, RZ ;  /* 0x000000800a727824 */ /* 0x004fc800078e00ff */
[C---:B------:R-:W-:Y:S02]  /*10b90*/  IMAD.IADD R0, R112.reuse, 0x1, R0 ;  /* 0x0000000170007824 */ /* 0x040fe400078e0200 */
[----:B------:R-:W-:Y:S02]  /*10ba0*/  IMAD.IADD R28, R112, 0x1, R28 ;  /* 0x00000001701c7824 */ /* 0x000fe400078e021c */
[C---:B------:R-:W-:Y:S02]  /*10bb0*/  VIADD R8, R0.reuse, 0x30180 ;  /* 0x0003018000087836 */ /* 0x040fe40000000000 */
[C---:B------:R-:W-:Y:S02]  /*10bc0*/  VIADD R7, R0.reuse, 0x30190 ;  /* 0x0003019000077836 */ /* 0x040fe40000000000 */
[C---:B------:R-:W-:Y:S01]  /*10bd0*/  VIADD R6, R0.reuse, 0x301c0 ;  /* 0x000301c000067836 */ /* 0x040fe20000000000 */
[----:B------:R-:W-:Y:S01]  /*10be0*/  SHF.R.U32.HI R4, RZ, 0x3, R8 ;  /* 0x00000003ff047819 */ /* 0x000fe20000011608 */
[----:B------:R-:W-:Y:S01]  /*10bf0*/  VIADD R9, R0, 0x341c0 ;  /* 0x000341c000097836 */ /* 0x000fe20000000000 */
[----:B------:R-:W-:-:S02]  /*10c00*/  SHF.R.U32.HI R3, RZ, 0x3, R7 ;  /* 0x00000003ff037819 */ /* 0x000fc40000011607 */
[----:B------:R-:W-:Y:S02]  /*10c10*/  SHF.R.U32.HI R2, RZ, 0x3, R6 ;  /* 0x00000003ff027819 */ /* 0x000fe40000011606 */
[----:B------:R-:W-:Y:S01]  /*10c20*/  LOP3.LUT R110, R8, 0x70, R4, 0x78, !PT ;  /* 0x00000070086e7812 */ /* 0x000fe200078e7804 */
[C---:B------:R-:W-:Y:S01]  /*10c30*/  VIADD R4, R0.reuse, 0x34180 ;  /* 0x0003418000047836 */ /* 0x040fe20000000000 */
[----:B------:R-:W-:Y:S01]  /*10c40*/  LOP3.LUT R109, R7, 0x70, R3, 0x78, !PT ;  /* 0x00000070076d7812 */ /* 0x000fe200078e7803 */
[----:B------:R-:W-:Y:S01]  /*10c50*/  VIADD R3, R0, 0x301d0 ;  /* 0x000301d000037836 */ /* 0x000fe20000000000 */
[----:B------:R-:W-:Y:S01]  /*10c60*/  LOP3.LUT R108, R6, 0x70, R2, 0x78, !PT ;  /* 0x00000070066c7812 */ /* 0x000fe200078e7802 */
[C---:B------:R-:W-:Y:S01]  /*10c70*/  VIADD R2, R0.reuse, 0x34190 ;  /* 0x0003419000027836 */ /* 0x040fe20000000000 */
[----:B------:R-:W-:Y:S01]  /*10c80*/  SHF.R.U32.HI R5, RZ, 0x3, R9 ;  /* 0x00000003ff057819 */ /* 0x000fe20000011609 */
[----:B------:R-:W-:Y:S01]  /*10c90*/  VIADD R0, R0, 0x341d0 ;  /* 0x000341d000007836 */ /* 0x000fe20000000000 */
[----:B------:R-:W-:-:S02]  /*10ca0*/  SHF.R.U32.HI R8, RZ, 0x3, R3 ;  /* 0x00000003ff087819 */ /* 0x000fc40000011603 */
[----:B------:R-:W-:Y:S02]  /*10cb0*/  LOP3.LUT R111, R9, 0x70, R5, 0x78, !PT ;  /* 0x00000070096f7812 */ /* 0x000fe400078e7805 */
[----:B------:R-:W-:Y:S02]  /*10cc0*/  SHF.R.U32.HI R5, RZ, 0x3, R0 ;  /* 0x00000003ff057819 */ /* 0x000fe40000011600 */
[----:B------:R-:W-:Y:S02]  /*10cd0*/  SHF.R.U32.HI R6, RZ, 0x3, R2 ;  /* 0x00000003ff067819 */ /* 0x000fe40000011602 */
[----:B------:R-:W-:Y:S02]  /*10ce0*/  LOP3.LUT R104, R0, 0x70, R5, 0x78, !PT ;  /* 0x0000007000687812 */ /* 0x000fe400078e7805 */
[----:B------:R-:W-:Y:S02]  /*10cf0*/  LOP3.LUT R105, R2, 0x70, R6, 0x78, !PT ;  /* 0x0000007002697812 */ /* 0x000fe400078e7806 */
[----:B------:R-:W-:-:S02]  /*10d00*/  SHF.R.U32.HI R0, RZ, 0x5, R24 ;  /* 0x00000005ff007819 */ /* 0x000fc40000011618 */
[----:B------:R-:W-:Y:S02]  /*10d10*/  SHF.R.U32.HI R2, RZ, 0x3, R24 ;  /* 0x00000003ff027819 */ /* 0x000fe40000011618 */
[----:B------:R-:W-:Y:S01]  /*10d20*/  SHF.R.U32.HI R7, RZ, 0x3, R4 ;  /* 0x00000003ff077819 */ /* 0x000fe20000011604 */
[----:B------:R0:W-:Y:S01]  /*10d30*/  STL [R1+0xec], R0 ;  /* 0x0000ec0001007387 */ /* 0x0001e20000100800 */
[----:B------:R-:W-:Y:S01]  /*10d40*/  LOP3.LUT R107, R3, 0x70, R8, 0x78, !PT ;  /* 0x00000070036b7812 */ /* 0x000fe200078e7808 */
[----:B------:R-:W-:Y:S01]  /*10d50*/  VIADD R3, R112, 0x88 ;  /* 0x0000008870037836 */ /* 0x000fe20000000000 */
[----:B------:R-:W-:Y:S01]  /*10d60*/  LOP3.LUT R106, R4, 0x70, R7, 0x78, !PT ;  /* 0x00000070046a7812 */ /* 0x000fe200078e7807 */
[----:B------:R-:W-:Y:S01]  /*10d70*/  VIADD R4, R112, 0xa0 ;  /* 0x000000a070047836 */ /* 0x000fe20000000000 */
[----:B------:R-:W-:Y:S02]  /*10d80*/  LOP3.LUT R116, R2, 0x10, RZ, 0xc0, !PT ;  /* 0x0000001002747812 */ /* 0x000fe400078ec0ff */
[----:B------:R-:W-:-:S02]  /*10d90*/  PRMT R99, R123, 0x654, R3 ;  /* 0x000006547b637816 */ /* 0x000fc40000000003 */
[----:B------:R-:W-:Y:S01]  /*10da0*/  PRMT R102, R123, 0x654, R4 ;  /* 0x000006547b667816 */ /* 0x000fe20000000004 */
[----:B0-----:R-:W-:Y:S02]  /*10db0*/  IMAD R0, R24, 0x10000, R2 ;  /* 0x0001000018007824 */ /* 0x001fe400078e0202 */
[----:B------:R-:W-:-:S03]  /*10dc0*/  VIADD R2, R112, 0x98 ;  /* 0x0000009870027836 */ /* 0x000fc60000000000 */
[----:B------:R-:W-:Y:S01]  /*10dd0*/  LOP3.LUT R113, R0, 0x600010, RZ, 0xc0, !PT ;  /* 0x0060001000717812 */ /* 0x000fe200078ec0ff */
[----:B------:R-:W-:Y:S01]  /*10de0*/  VIADD R0, R112, 0xb0 ;  /* 0x000000b070007836 */ /* 0x000fe20000000000 */
[----:B------:R-:W-:-:S03]  /*10df0*/  PRMT R98, R123, 0x654, R2 ;  /* 0x000006547b627816 */ /* 0x000fc60000000002 */
[----:B------:R-:W-:Y:S01]  /*10e00*/  VIADD R29, R113, UR5 ;  /* 0x00000005711d7c36 */ /* 0x000fe20008000000 */
[----:B------:R-:W-:-:S07]  /*10e10*/  PRMT R97, R123, 0x654, R0 ;  /* 0x000006547b617816 */ /* 0x000fce0000000000 */
.L_x_129:
[----:B------:R-:W-:Y:S02]  /*10e20*/  SHF.L.U32 R0, R92, 0x1f, RZ ;  /* 0x0000001f5c007819 */ /* 0x000fe400000006ff */
[----:B------:R-:W-:Y:S02]  /*10e30*/  SHF.L.U32 R2, R100, 0x1f, RZ ;  /* 0x0000001f64027819 */ /* 0x000fe400000006ff */
[----:B0-----:R-:W0:Y:S02]  /*10e40*/  SYNCS.PHASECHK.TRANS64.TRYWAIT P0, [R112+URZ+0x80], R0 ;  /* 0x00008000700075a7 */ /* 0x001e2400080011ff */
[----:B0-----:R-:W-:Y:S05]  /*10e50*/  @!P0 BRA `(.L_x_123) ;  /* 0x0000007000e48947 */ /* 0x001fea0003800000 */
.L_x_252:
[----:B------:R-:W1:Y:S01]  /*10e60*/  SYNCS.PHASECHK.TRANS64.TRYWAIT P0, [R112+URZ+0xa8], R2 ;  /* 0x0000a802700075a7 */ /* 0x000e6200080011ff */
[----:B------:R-:W-:Y:S01]  /*10e70*/  SHF.L.U32 R0, R95, 0x1f, RZ ;  /* 0x0000001f5f007819 */ /* 0x000fe200000006ff */
[----:B-1----:R-:W-:Y:S06]  /*10e80*/  @!P0 BRA `(.L_x_124) ;  /* 0x0000007000f48947 */ /* 0x002fec0003800000 */
.L_x_254:
[----:B------:R-:W2:Y:S02]  /*10e90*/  SYNCS.PHASECHK.TRANS64.TRYWAIT P0, [R112+URZ+0x60], R0 ;  /* 0x00006000700075a7 */ /* 0x000ea400080011ff */
[----:B--2---:R-:W-:Y:S05]  /*10ea0*/  @!P0 BRA `(.L_x_125) ;  /* 0x0000007400048947 */ /* 0x004fea0003800000 */
.L_x_256:
[----:B0-----:R-:W0:Y:S01]  /*10eb0*/  LDS.128 R4, [R28+0x38180] ;  /* 0x038180001c047984 */ /* 0x001e220000000c00 */
[----:B------:R-:W-:Y:S01]  /*10ec0*/  R2UR UR4, R29 ;  /* 0x000000001d0472ca */ /* 0x000fe200000e0000 */
[----:B------:R-:W-:Y:S01]  /*10ed0*/  IMAD.MOV.U32 R125, RZ, RZ, 0x1 ;  /* 0x00000001ff7d7424 */ /* 0x000fe200078e00ff */
[----:B------:R-:W-:Y:S01]  /*10ee0*/  SHF.L.U32 R0, R94, 0x1f, RZ ;  /* 0x0000001f5e007819 */ /* 0x000fe200000006ff */
[----:B------:R-:W-:Y:S04]  /*10ef0*/  LDS.128 R24, [R28+0x38190] ;  /* 0x038190001c187984 */ /* 0x000fe80000000c00 */
[----:B------:R-:W-:Y:S04]  /*10f00*/  LDS.128 R32, [R28+0x381a0] ;  /* 0x0381a0001c207984 */ /* 0x000fe80000000c00 */
[----:B------:R-:W2:Y:S02]  /*10f10*/  LDS.128 R44, [R28+0x381b0] ;  /* 0x0381b0001c2c7984 */ /* 0x000ea40000000c00 */
[----:B------:R-:W0:Y:S02]  /*10f20*/  LDTM.x16 R8, tmem[UR4+0x100] ;  /* 0x00010004000879ee */ /* 0x000e240008240000 */
[----:B------:R-:W-:Y:S04]  /*10f30*/  LDS.128 R40, [R28+0x38200] ;  /* 0x038200001c287984 */ /* 0x000fe80000000c00 */
[----:B------:R-:W-:Y:S01]  /*10f40*/  LDS.128 R36, [R28+0x38210] ;  /* 0x038210001c247984 */ /* 0x000fe20000000c00 */
[----:B01----:R-:W-:-:S04]  /*10f50*/  FFMA2 R2, R8.F32x2.HI_LO, R103.F32, R4.F32x2.HI_LO ;  /* 0x0000006708027249 */ /* 0x003fc80001000004 */
[----:B------:R-:W-:Y:S08]  /*10f60*/  MUFU.EX2 R64, R2 ;  /* 0x0000000200407308 */ /* 0x000ff00000000800 */
[----:B------:R0:W-:Y:S01]  /*10f70*/  MUFU.EX2 R65, R3 ;  /* 0x0000000300417308 */ /* 0x0001e20000000800 */
[----:B--2---:R-:W-:-:S07]  /*10f80*/  FFMA2 R22, R22.F32x2.HI_LO, R103.F32, R46.F32x2.HI_LO ;  /* 0x0000006716167249 */ /* 0x004fce000100002e */
[----:B------:R-:W-:Y:S08]  /*10f90*/  MUFU.EX2 R82, R22 ;  /* 0x0000001600527308 */ /* 0x000ff00000000800 */
[----:B------:R-:W-:Y:S01]  /*10fa0*/  MUFU.EX2 R83, R23 ;  /* 0x0000001700537308 */ /* 0x000fe20000000800 */
[----:B0-----:R-:W-:-:S07]  /*10fb0*/  FFMA2 R2, R10.F32x2.HI_LO, R103.F32, R6.F32x2.HI_LO ;  /* 0x000000670a027249 */ /* 0x001fce0001000006 */
[----:B------:R-:W-:Y:S08]  /*10fc0*/  MUFU.EX2 R58, R2 ;  /* 0x00000002003a7308 */ /* 0x000ff00000000800 */
[----:B------:R0:W1:Y:S02]  /*10fd0*/  MUFU.EX2 R59, R3 ;  /* 0x00000003003b7308 */ /* 0x0000640000000800 */
[----:B0-----:R-:W-:-:S06]  /*10fe0*/  FFMA2 R2, R12.F32x2.HI_LO, R103.F32, R24.F32x2.HI_LO ;  /* 0x000000670c027249 */ /* 0x001fcc0001000018 */
[----:B------:R-:W-:Y:S08]  /*10ff0*/  MUFU.EX2 R56, R2 ;  /* 0x0000000200387308 */ /* 0x000ff00000000800 */
[----:B------:R0:W-:Y:S02]  /*11000*/  MUFU.EX2 R57, R3 ;  /* 0x0000000300397308 */ /* 0x0001e40000000800 */
[----:B0-----:R-:W-:-:S02]  /*11010*/  FFMA2 R2, R14.F32x2.HI_LO, R103.F32, R26.F32x2.HI_LO ;  /* 0x000000670e027249 */ /* 0x001fc4000100001a */
[----:B------:R-:W0:Y:S04]  /*11020*/  LDS.128 R24, [R28+0x38230] ;  /* 0x038230001c187984 */ /* 0x000e280000000c00 */
[----:B------:R-:W-:Y:S08]  /*11030*/  MUFU.EX2 R90, R2 ;  /* 0x00000002005a7308 */ /* 0x000ff00000000800 */
[----:B------:R2:W3:Y:S02]  /*11040*/  MUFU.EX2 R91, R3 ;  /* 0x00000003005b7308 */ /* 0x0004e40000000800 */
[----:B--2---:R-:W-:-:S06]  /*11050*/  FFMA2 R2, R16.F32x2.HI_LO, R103.F32, R32.F32x2.HI_LO ;  /* 0x0000006710027249 */ /* 0x004fcc0001000020 */
[----:B------:R-:W-:Y:S08]  /*11060*/  MUFU.EX2 R88, R2 ;  /* 0x0000000200587308 */ /* 0x000ff00000000800 */
[----:B------:R2:W-:Y:S02]  /*11070*/  MUFU.EX2 R89, R3 ;  /* 0x0000000300597308 */ /* 0x0005e40000000800 */
[----:B--2---:R-:W-:-:S02]  /*11080*/  FFMA2 R2, R18.F32x2.HI_LO, R103.F32, R34.F32x2.HI_LO ;  /* 0x0000006712027249 */ /* 0x004fc40001000022 */
[----:B------:R-:W0:Y:S01]  /*11090*/  LDTM.x16 R4, tmem[UR4+0x120] ;  /* 0x00012004000479ee */ /* 0x000e220008240000 */
[----:B------:R-:W2:Y:S03]  /*110a0*/  LDS.128 R32, [R28+0x38220] ;  /* 0x038220001c207984 */ /* 0x000ea60000000c00 */
[----:B------:R-:W-:Y:S08]  /*110b0*/  MUFU.EX2 R86, R2 ;  /* 0x0000000200567308 */ /* 0x000ff00000000800 */
[----:B------:R4:W5:Y:S01]  /*110c0*/  MUFU.EX2 R87, R3 ;  /* 0x0000000300577308 */ /* 0x0009620000000800 */
[----:B0-----:R-:W-:-:S02]  /*110d0*/  FFMA2 R16, R16.F32x2.HI_LO, R103.F32, R24.F32x2.HI_LO ;  /* 0x0000006710107249 */ /* 0x001fc40001000018 */
[-C--:B------:R-:W-:Y:S02]  /*110e0*/  FFMA2 R18, R18.F32x2.HI_LO, R103.reuse.F32, R26.F32x2.HI_LO ;  /* 0x0000006712127249 */ /* 0x080fe4000100001a */
[----:B----4-:R-:W-:-:S03]  /*110f0*/  FFMA2 R2, R20.F32x2.HI_LO, R103.F32, R44.F32x2.HI_LO ;  /* 0x0000006714027249 */ /* 0x010fc6000100002c */
[----:B------:R-:W-:Y:S08]  /*11100*/  MUFU.EX2 R80, R16 ;  /* 0x0000001000507308 */ /* 0x000ff00000000800 */
[----:B------:R-:W-:Y:S08]  /*11110*/  MUFU.EX2 R84, R2 ;  /* 0x0000000200547308 */ /* 0x000ff00000000800 */
[----:B------:R0:W-:Y:S08]  /*11120*/  MUFU.EX2 R85, R3 ;  /* 0x0000000300557308 */ /* 0x0001f00000000800 */
[----:B------:R-:W-:Y:S08]  /*11130*/  MUFU.EX2 R81, R17 ;  /* 0x0000001100517308 */ /* 0x000ff00000000800 */
[----:B------:R-:W-:Y:S01]  /*11140*/  MUFU.EX2 R66, R18 ;  /* 0x0000001200427308 */ /* 0x000fe20000000800 */
[----:B0-----:R-:W-:Y:S01]  /*11150*/  FFMA2 R2, R4.F32x2.HI_LO, R103.F32, R40.F32x2.HI_LO ;  /* 0x0000006704027249 */ /* 0x001fe20001000028 */
[----:B-1----:R-:W-:-:S02]  /*11160*/  F2FP.F16.F32.PACK_AB R5, R59, R58 ;  /* 0x0000003a3b05723e */ /* 0x002fc400000000ff */
[----:B------:R-:W-:-:S04]  /*11170*/  F2FP.F16.F32.PACK_AB R4, R65, R64 ;  /* 0x000000404104723e */ /* 0x000fc800000000ff */
[----:B------:R-:W-:Y:S08]  /*11180*/  MUFU.EX2 R78, R2 ;  /* 0x00000002004e7308 */ /* 0x000ff00000000800 */
[----:B------:R0:W-:Y:S08]  /*11190*/  MUFU.EX2 R79, R3 ;  /* 0x00000003004f7308 */ /* 0x0001f00000000800 */
[----:B------:R-:W1:Y:S01]  /*111a0*/  MUFU.EX2 R67, R19 ;  /* 0x0000001300437308 */ /* 0x000e620000000800 */
[----:B0-----:R-:W-:Y:S01]  /*111b0*/  FFMA2 R2, R6.F32x2.HI_LO, R103.F32, R42.F32x2.HI_LO ;  /* 0x0000006706027249 */ /* 0x001fe2000100002a */
[----:B---3--:R-:W-:-:S02]  /*111c0*/  F2FP.F16.F32.PACK_AB R7, R91, R90 ;  /* 0x0000005a5b07723e */ /* 0x008fc400000000ff */
[----:B------:R-:W-:-:S04]  /*111d0*/  F2FP.F16.F32.PACK_AB R6, R57, R56 ;  /* 0x000000383906723e */ /* 0x000fc800000000ff */
[----:B------:R-:W-:Y:S01]  /*111e0*/  MUFU.EX2 R72, R2 ;  /* 0x0000000200487308 */ /* 0x000fe20000000800 */
[----:B------:R1:W-:Y:S07]  /*111f0*/  STS.128 [R110], R4 ;  /* 0x000000046e007388 */ /* 0x0003ee0000000c00 */
[----:B------:R0:W3:Y:S02]  /*11200*/  MUFU.EX2 R73, R3 ;  /* 0x0000000300497308 */ /* 0x0000e40000000800 */
[----:B0-----:R-:W-:Y:S01]  /*11210*/  FFMA2 R2, R8.F32x2.HI_LO, R103.F32, R36.F32x2.HI_LO ;  /* 0x0000006708027249 */ /* 0x001fe20001000024 */
[----:B-----5:R-:W-:-:S02]  /*11220*/  F2FP.F16.F32.PACK_AB R9, R87, R86 ;  /* 0x000000565709723e */ /* 0x020fc400000000ff */
[----:B------:R-:W-:-:S03]  /*11230*/  F2FP.F16.F32.PACK_AB R8, R89, R88 ;  /* 0x000000585908723e */ /* 0x000fc600000000ff */
[----:B------:R-:W-:Y:S01]  /*11240*/  MUFU.EX2 R76, R2 ;  /* 0x00000002004c7308 */ /* 0x000fe20000000800 */
[----:B-1----:R-:W-:-:S07]  /*11250*/  F2FP.F16.F32.PACK_AB R7, R67, R66 ;  /* 0x000000424307723e */ /* 0x002fce00000000ff */
[----:B------:R0:W-:Y:S01]  /*11260*/  MUFU.EX2 R77, R3 ;  /* 0x00000003004d7308 */ /* 0x0001e20000000800 */
[----:B------:R-:W-:Y:S01]  /*11270*/  F2FP.F16.F32.PACK_AB R6, R81, R80 ;  /* 0x000000505106723e */ /* 0x000fe200000000ff */
[----:B0-----:R-:W-:Y:S01]  /*11280*/  FFMA2 R2, R10.F32x2.HI_LO, R103.F32, R38.F32x2.HI_LO ;  /* 0x000000670a027249 */ /* 0x001fe20001000026 */
[----:B------:R-:W-:Y:S02]  /*11290*/  F2FP.F16.F32.PACK_AB R11, R83, R82 ;  /* 0x00000052530b723e */ /* 0x000fe400000000ff */
[----:B------:R-:W-:-:S03]  /*112a0*/  F2FP.F16.F32.PACK_AB R10, R85, R84 ;  /* 0x00000054550a723e */ /* 0x000fc600000000ff */
[----:B------:R-:W-:Y:S02]  /*112b0*/  MUFU.EX2 R70, R2 ;  /* 0x0000000200467308 */ /* 0x000fe40000000800 */
[----:B------:R0:W-:Y:S06]  /*112c0*/  STS.128 [R109], R8 ;  /* 0x000000086d007388 */ /* 0x0001ec0000000c00 */
[----:B------:R2:W1:Y:S02]  /*112d0*/  MUFU.EX2 R71, R3 ;  /* 0x0000000300477308 */ /* 0x0004640000000800 */
[----:B--2---:R-:W-:Y:S01]  /*112e0*/  FFMA2 R2, R12.F32x2.HI_LO, R103.F32, R32.F32x2.HI_LO ;  /* 0x000000670c027249 */ /* 0x004fe20001000020 */
[----:B---3--:R-:W-:-:S02]  /*112f0*/  F2FP.F16.F32.PACK_AB R13, R73, R72 ;  /* 0x00000048490d723e */ /* 0x008fc400000000ff */
[----:B------:R-:W-:-:S03]  /*11300*/  F2FP.F16.F32.PACK_AB R12, R79, R78 ;  /* 0x0000004e4f0c723e */ /* 0x000fc600000000ff */
[----:B------:R-:W-:Y:S08]  /*11310*/  MUFU.EX2 R74, R2 ;  /* 0x00000002004a7308 */ /* 0x000ff00000000800 */
[----:B------:R2:W3:Y:S02]  /*11320*/  MUFU.EX2 R75, R3 ;  /* 0x00000003004b7308 */ /* 0x0004e40000000800 */
[----:B--2---:R-:W-:Y:S01]  /*11330*/  FFMA2 R2, R14.F32x2.HI_LO, R103.F32, R34.F32x2.HI_LO ;  /* 0x000000670e027249 */ /* 0x004fe20001000022 */
[----:B-1----:R-:W-:-:S02]  /*11340*/  F2FP.F16.F32.PACK_AB R15, R71, R70 ;  /* 0x00000046470f723e */ /* 0x002fc400000000ff */
[----:B------:R-:W-:-:S03]  /*11350*/  F2FP.F16.F32.PACK_AB R14, R77, R76 ;  /* 0x0000004c4d0e723e */ /* 0x000fc600000000ff */
[----:B------:R1:W-:Y:S01]  /*11360*/  MUFU.EX2 R68, R2 ;  /* 0x0000000200447308 */ /* 0x0003e20000000800 */
[----:B---3--:R-:W-:Y:S01]  /*11370*/  F2FP.F16.F32.PACK_AB R4, R75, R74 ;  /* 0x0000004a4b04723e */ /* 0x008fe200000000ff */
[----:B------:R0:W-:Y:S06]  /*11380*/  STS.128 [R108], R12 ;  /* 0x0000000c6c007388 */ /* 0x0001ec0000000c00 */
[----:B------:R-:W2:Y:S01]  /*11390*/  MUFU.EX2 R69, R3 ;  /* 0x0000000300457308 */ /* 0x000ea20000000800 */
[----:B-1----:R-:W-:Y:S01]  /*113a0*/  IMAD.U32 R2, R96, -0x80000000, RZ ;  /* 0x8000000060027824 */ /* 0x002fe200078e00ff */
[----:B--2---:R-:W-:-:S05]  /*113b0*/  F2FP.F16.F32.PACK_AB R5, R69, R68 ;  /* 0x000000444505723e */ /* 0x004fca00000000ff */
[----:B------:R0:W-:Y:S01]  /*113c0*/  STS.128 [R107], R4 ;  /* 0x000000046b007388 */ /* 0x0001e20000000c00 */
[----:B------:R-:W-:Y:S01]  /*113d0*/  @!PT LDS RZ, [RZ] ;  /* 0x00000000fffff984 */ /* 0x000fe20000000800 */
[----:B------:R-:W-:Y:S01]  /*113e0*/  @!PT LDS RZ, [RZ] ;  /* 0x00000000fffff984 */ /* 0x000fe20000000800 */
[----:B------:R-:W-:Y:S01]  /*113f0*/  @!PT LDS RZ, [RZ] ;  /* 0x00000000fffff984 */ /* 0x000fe20000000800 */
[----:B------:R-:W-:Y:S01]  /*11400*/  @!PT LDS RZ, [RZ] ;  /* 0x00000000fffff984 */ /* 0x000fe20000000800 */
[----:B------:R1:W-:Y:S06]  /*11410*/  MEMBAR.ALL.CTA ;  /* 0x0000000000007992 */ /* 0x0003ec0000008000 */
[----:B-1----:R-:W1:Y:S02]  /*11420*/  FENCE.VIEW.ASYNC.S ;  /* 0x00000000000073c6 */ /* 0x002e640000000000 */
[----:B-1----:R-:W-:Y:S06]  /*11430*/  BAR.SYNC.DEFER_BLOCKING 0x2, 0x100 ;  /* 0x0084000000007b1d */ /* 0x002fec0000010000 */
[----:B------:R0:W-:Y:S01]  /*11440*/  SYNCS.ARRIVE.TRANS64.RED.ART0 RZ, [R102+URZ], R125 ;  /* 0x0000007d66ff79a7 */ /* 0x0001e200085004ff */
[----:B------:R0:W-:Y:S01]  /*11450*/  SYNCS.ARRIVE.TRANS64.RED.ART0 RZ, [R99+URZ], R125 ;  /* 0x0000007d63ff79a7 */ /* 0x0001e200085004ff */
[----:B------:R0:W-:Y:S01]  /*11460*/  SYNCS.ARRIVE.TRANS64.ART0 RZ, [R112+URZ+0x68], R125 ;  /* 0x0000687d70ff79a7 */ /* 0x0001e200085000ff */
[----:B------:R-:W1:Y:S02]  /*11470*/  SYNCS.PHASECHK.TRANS64.TRYWAIT P0, [R112+URZ+0x70], R0 ;  /* 0x00007000700075a7 */ /* 0x000e6400080011ff */
[----:B01----:R-:W-:Y:S05]  /*11480*/  @!P0 BRA `(.L_x_126) ;  /* 0x0000006c00a88947 */ /* 0x003fea0003800000 */
.L_x_258:
[----:B------:R-:W1:Y:S01]  /*11490*/  SYNCS.PHASECHK.TRANS64.TRYWAIT P0, [R112+URZ+0x90], R2 ;  /* 0x00009002700075a7 */ /* 0x000e6200080011ff */
[----:B------:R-:W-:Y:S01]  /*114a0*/  SHF.L.U32 R0, R101, 0x1f, RZ ;  /* 0x0000001f65007819 */ /* 0x000fe200000006ff */
[----:B-1----:R-:W-:Y:S06]  /*114b0*/  @!P0 BRA `(.L_x_127) ;  /* 0x0000006c00b88947 */ /* 0x002fec0003800000 */
.L_x_260:
[----:B------:R-:W2:Y:S01]  /*114c0*/  SYNCS.PHASECHK.TRANS64.TRYWAIT P0, [R112+URZ+0xb8], R0 ;  /* 0x0000b800700075a7 */ /* 0x000ea200080011ff */
[----:B------:R-:W-:Y:S02]  /*114d0*/  LOP3.LUT R92, R92, 0x1, RZ, 0x3c, !PT ;  /* 0x000000015c5c7812 */ /* 0x000fe400078e3cff */
[----:B------:R-:W-:Y:S02]  /*114e0*/  LOP3.LUT R100, R100, 0x1, RZ, 0x3c, !PT ;  /* 0x0000000164647812 */ /* 0x000fe400078e3cff */
[----:B------:R-:W-:Y:S02]  /*114f0*/  LOP3.LUT R95, R95, 0x1, RZ, 0x3c, !PT ;  /* 0x000000015f5f7812 */ /* 0x000fe400078e3cff */
[----:B------:R-:W-:Y:S02]  /*11500*/  LOP3.LUT R94, R94, 0x1, RZ, 0x3c, !PT ;  /* 0x000000015e5e7812 */ /* 0x000fe400078e3cff */
[----:B------:R-:W-:Y:S01]  /*11510*/  LOP3.LUT R96, R96, 0x1, RZ, 0x3c, !PT ;  /* 0x0000000160607812 */ /* 0x000fe200078e3cff */
[----:B--2---:R-:W-:Y:S05]  /*11520*/  @!P0 BRA `(.L_x_128) ;  /* 0x0000006c00b48947 */ /* 0x004fea0003800000 */
.L_x_262:
[----:B0-----:R-:W0:Y:S01]  /*11530*/  LDS.128 R4, [R28+0x38280] ;  /* 0x038280001c047984 */ /* 0x001e220000000c00 */
[----:B------:R-:W-:Y:S02]  /*11540*/  R2UR UR4, R29 ;  /* 0x000000001d0472ca */ /* 0x000fe400000e0000 */
[C---:B------:R-:W-:Y:S01]  /*11550*/  ISETP.GT.U32.AND P0, PT, R93.reuse, 0x1, PT ;  /* 0x000000015d00780c */ /* 0x040fe20003f04070 */
[----:B------:R-:W2:Y:S01]  /*11560*/  LDS.128 R8, [R28+0x38290] ;  /* 0x038290001c087984 */ /* 0x000ea20000000c00 */
[----:B------:R-:W-:Y:S02]  /*11570*/  IADD3 R0, PT, PT, R93, -0x1, RZ ;  /* 0xffffffff5d007810 */ /* 0x000fe40007ffe0ff */
[----:B------:R-:W-:Y:S01]  /*11580*/  LOP3.LUT R101, R101, 0x1, RZ, 0x3c, !PT ;  /* 0x0000000165657812 */ /* 0x000fe200078e3cff */
[----:B------:R-:W3:Y:S01]  /*11590*/  LDS.128 R32, [R28+0x382a0] ;  /* 0x0382a0001c207984 */ /* 0x000ee20000000c00 */
[----:B------:R-:W-:-:S03]  /*115a0*/  MOV R93, R0 ;  /* 0x00000000005d7202 */ /* 0x000fc60000000f00 */
[----:B------:R-:W4:Y:S02]  /*115b0*/  LDS.128 R36, [R28+0x382b0] ;  /* 0x0382b0001c247984 */ /* 0x000f240000000c00 */
[----:B------:R-:W0:Y:S02]  /*115c0*/  LDTM.x16 R12, tmem[UR4+0x120] ;  /* 0x00012004000c79ee */ /* 0x000e240008240000 */
[----:B------:R-:W5:Y:S04]  /*115d0*/  LDS.128 R44, [R28+0x38300] ;  /* 0x038300001c2c7984 */ /* 0x000f680000000c00 */
[----:B------:R-:W1:Y:S04]  /*115e0*/  LDS.128 R48, [R28+0x38310] ;  /* 0x038310001c307984 */ /* 0x000e680000000c00 */
[----:B------:R-:W1:Y:S04]  /*115f0*/  LDS.128 R52, [R28+0x38320] ;  /* 0x038320001c347984 */ /* 0x000e680000000c00 */
[----:B------:R-:W1:Y:S01]  /*11600*/  LDS.128 R60, [R28+0x38330] ;  /* 0x038330001c3c7984 */ /* 0x000e620000000c00 */
[----:B0-----:R-:W-:-:S02]  /*11610*/  FADD2 R4, R12.F32x2.HI_LO, R4.F32x2.HI_LO ;  /* 0x000000040c04724b */ /* 0x001fc40000000000 */
[----:B-1----:R-:W-:Y:S02]  /*11620*/  FADD2 R2, R14.F32x2.HI_LO, R6.F32x2.HI_LO ;  /* 0x000000060e02724b */ /* 0x002fe40000000000 */
[----:B------:R-:W-:Y:S02]  /*11630*/  FMUL2 R64, R4.F32x2.HI_LO, R64.F32x2.HI_LO ;  /* 0x000000400440724a */ /* 0x000fe40000000000 */
[----:B------:R-:W-:Y:S02]  /*11640*/  FMUL2 R58, R2.F32x2.HI_LO, R58.F32x2.HI_LO ;  /* 0x0000003a023a724a */ /* 0x000fe40000000000 */
[----:B--2---:R-:W-:Y:S02]  /*11650*/  FADD2 R2, R16.F32x2.HI_LO, R8.F32x2.HI_LO ;  /* 0x000000081002724b */ /* 0x004fe40000000000 */
[----:B------:R-:W-:Y:S02]  /*11660*/  FADD2 R30, R18.F32x2.HI_LO, R10.F32x2.HI_LO ;  /* 0x0000000a121e724b */ /* 0x000fe40000000000 */
[----:B------:R-:W0:Y:S01]  /*11670*/  LDTM.x16 R4, tmem[UR4+0x140] ;  /* 0x00014004000479ee */ /* 0x000e220008240000 */
[----:B------:R-:W-:Y:S01]  /*11680*/  FMUL2 R56, R2.F32x2.HI_LO, R56.F32x2.HI_LO ;  /* 0x000000380238724a */ /* 0x000fe20000000000 */
[----:B------:R-:W-:Y:S01]  /*11690*/  NOP ;  /* 0x0000000000007918 */ /* 0x000fe20000000000 */
[----:B---3--:R-:W-:Y:S01]  /*116a0*/  FADD2 R2, R20.F32x2.HI_LO, R32.F32x2.HI_LO ;  /* 0x000000201402724b */ /* 0x008fe20000000000 */
[----:B0-----:R0:W-:Y:S01]  /*116b0*/  SYNCS.ARRIVE.TRANS64.RED.ART0 RZ, [R98+URZ], R125 ;  /* 0x0000007d62ff79a7 */ /* 0x0011e200085004ff */
[----:B------:R-:W-:-:S02]  /*116c0*/  FADD2 R22, R22.F32x2.HI_LO, R34.F32x2.HI_LO ;  /* 0x000000221616724b */ /* 0x000fc40000000000 */
[----:B------:R-:W-:Y:S02]  /*116d0*/  FMUL2 R42, R2.F32x2.HI_LO, R88.F32x2.HI_LO ;  /* 0x00000058022a724a */ /* 0x000fe40000000000 */
[----:B----4-:R-:W-:Y:S01]  /*116e0*/  FADD2 R2, R24.F32x2.HI_LO, R36.F32x2.HI_LO ;  /* 0x000000241802724b */ /* 0x010fe20000000000 */
[----:B------:R-:W-:Y:S01]  /*116f0*/  F2FP.F16.F32.PACK_AB R25, R59, R58 ;  /* 0x0000003a3b19723e */ /* 0x000fe200000000ff */
[----:B------:R-:W-:Y:S01]  /*11700*/  FMUL2 R40, R30.F32x2.HI_LO, R90.F32x2.HI_LO ;  /* 0x0000005a1e28724a */ /* 0x000fe20000000000 */
[----:B------:R-:W-:Y:S01]  /*11710*/  F2FP.F16.F32.PACK_AB R24, R65, R64 ;  /* 0x000000404118723e */ /* 0x000fe200000000ff */
[----:B------:R-:W-:Y:S02]  /*11720*/  FMUL2 R36, R2.F32x2.HI_LO, R84.F32x2.HI_LO ;  /* 0x000000540224724a */ /* 0x000fe40000000000 */
[----:B------:R-:W-:Y:S02]  /*11730*/  FMUL2 R22, R22.F32x2.HI_LO, R86.F32x2.HI_LO ;  /* 0x000000561616724a */ /* 0x000fe40000000000 */
[----:B------:R-:W-:Y:S01]  /*11740*/  FADD2 R20, R26.F32x2.HI_LO, R38.F32x2.HI_LO ;  /* 0x000000261a14724b */ /* 0x000fe20000000000 */
[----:B------:R-:W-:-:S02]  /*11750*/  F2FP.F16.F32.PACK_AB R27, R41, R40 ;  /* 0x00000028291b723e */ /* 0x000fc400000000ff */
[----:B------:R-:W-:Y:S01]  /*11760*/  F2FP.F16.F32.PACK_AB R26, R57, R56 ;  /* 0x00000038391a723e */ /* 0x000fe200000000ff */
[----:B-----5:R-:W-:-:S04]  /*11770*/  FADD2 R4, R4.F32x2.HI_LO, R44.F32x2.HI_LO ;  /* 0x0000002c0404724b */ /* 0x020fc80000000000 */
[----:B------:R0:W-:Y:S01]  /*11780*/  STS.128 [R106], R24 ;  /* 0x000000186a007388 */ /* 0x0001e20000000c00 */
[----:B------:R-:W-:Y:S02]  /*11790*/  FADD2 R2, R6.F32x2.HI_LO, R46.F32x2.HI_LO ;  /* 0x0000002e0602724b */ /* 0x000fe40000000000 */
[----:B------:R-:W-:Y:S02]  /*117a0*/  FMUL2 R34, R4.F32x2.HI_LO, R78.F32x2.HI_LO ;  /* 0x0000004e0422724a */ /* 0x000fe40000000000 */
[----:B------:R-:W-:Y:S02]  /*117b0*/  FMUL2 R30, R2.F32x2.HI_LO, R72.F32x2.HI_LO ;  /* 0x00000048021e724a */ /* 0x000fe40000000000 */
[----:B------:R-:W-:Y:S01]  /*117c0*/  FADD2 R4, R8.F32x2.HI_LO, R48.F32x2.HI_LO ;  /* 0x000000300804724b */ /* 0x000fe20000000000 */
[----:B------:R-:W-:Y:S01]  /*117d0*/  F2FP.F16.F32.PACK_AB R8, R35, R34 ;  /* 0x000000222308723e */ /* 0x000fe200000000ff */
[----:B------:R-:W-:Y:S01]  /*117e0*/  FADD2 R2, R10.F32x2.HI_LO, R50.F32x2.HI_LO ;  /* 0x000000320a02724b */ /* 0x000fe20000000000 */
[----:B------:R-:W-:Y:S01]  /*117f0*/  F2FP.F16.F32.PACK_AB R9, R31, R30 ;  /* 0x0000001e1f09723e */ /* 0x000fe200000000ff */
[----:B------:R-:W-:-:S02]  /*11800*/  FMUL2 R32, R4.F32x2.HI_LO, R76.F32x2.HI_LO ;  /* 0x0000004c0420724a */ /* 0x000fc40000000000 */
[----:B------:R-:W-:Y:S02]  /*11810*/  FMUL2 R10, R2.F32x2.HI_LO, R70.F32x2.HI_LO ;  /* 0x00000046020a724a */ /* 0x000fe40000000000 */
[----:B------:R-:W-:Y:S01]  /*11820*/  FADD2 R4, R12.F32x2.HI_LO, R52.F32x2.HI_LO ;  /* 0x000000340c04724b */ /* 0x000fe20000000000 */
[----:B------:R-:W-:Y:S01]  /*11830*/  F2FP.F16.F32.PACK_AB R13, R23, R22 ;  /* 0x00000016170d723e */ /* 0x000fe200000000ff */
[----:B------:R-:W-:Y:S01]  /*11840*/  FADD2 R2, R14.F32x2.HI_LO, R54.F32x2.HI_LO ;  /* 0x000000360e02724b */ /* 0x000fe20000000000 */
[----:B------:R-:W-:Y:S01]  /*11850*/  F2FP.F16.F32.PACK_AB R12, R43, R42 ;  /* 0x0000002a2b0c723e */ /* 0x000fe200000000ff */
[----:B------:R-:W-:Y:S01]  /*11860*/  FMUL2 R6, R20.F32x2.HI_LO, R82.F32x2.HI_LO ;  /* 0x000000521406724a */ /* 0x000fe20000000000 */
[----:B------:R-:W-:Y:S01]  /*11870*/  F2FP.F16.F32.PACK_AB R14, R37, R36 ;  /* 0x00000024250e723e */ /* 0x000fe200000000ff */
[----:B------:R-:W-:Y:S01]  /*11880*/  FMUL2 R22, R4.F32x2.HI_LO, R74.F32x2.HI_LO ;  /* 0x0000004a0416724a */ /* 0x000fe20000000000 */
[----:B------:R-:W-:Y:S01]  /*11890*/  F2FP.F16.F32.PACK_AB R11, R11, R10 ;  /* 0x0000000a0b0b723e */ /* 0x000fe200000000ff */
[----:B------:R-:W-:Y:S01]  /*118a0*/  FMUL2 R20, R2.F32x2.HI_LO, R68.F32x2.HI_LO ;  /* 0x000000440214724a */ /* 0x000fe20000000000 */
[----:B------:R-:W-:Y:S01]  /*118b0*/  F2FP.F16.F32.PACK_AB R15, R7, R6 ;  /* 0x00000006070f723e */ /* 0x000fe200000000ff */
[----:B------:R-:W-:Y:S01]  /*118c0*/  FADD2 R4, R18.F32x2.HI_LO, R62.F32x2.HI_LO ;  /* 0x0000003e1204724b */ /* 0x000fe20000000000 */
[----:B------:R-:W-:Y:S01]  /*118d0*/  F2FP.F16.F32.PACK_AB R10, R33, R32 ;  /* 0x00000020210a723e */ /* 0x000fe200000000ff */
[----:B------:R-:W-:-:S02]  /*118e0*/  FADD2 R2, R16.F32x2.HI_LO, R60.F32x2.HI_LO ;  /* 0x0000003c1002724b */ /* 0x000fc40000000000 */
[----:B------:R-:W-:Y:S01]  /*118f0*/  FMUL2 R6, R4.F32x2.HI_LO, R66.F32x2.HI_LO ;  /* 0x000000420406724a */ /* 0x000fe20000000000 */
[----:B------:R-:W-:Y:S01]  /*11900*/  F2FP.F16.F32.PACK_AB R5, R21, R20 ;  /* 0x000000141505723e */ /* 0x000fe200000000ff */
[----:B------:R-:W-:Y:S01]  /*11910*/  FMUL2 R2, R2.F32x2.HI_LO, R80.F32x2.HI_LO ;  /* 0x000000500202724a */ /* 0x000fe20000000000 */
[----:B------:R-:W-:Y:S01]  /*11920*/  F2FP.F16.F32.PACK_AB R4, R23, R22 ;  /* 0x000000161704723e */ /* 0x000fe200000000ff */
[----:B------:R0:W-:Y:S01]  /*11930*/  STS.128 [R105], R12 ;  /* 0x0000000c69007388 */ /* 0x0001e20000000c00 */
[----:B------:R-:W-:Y:S02]  /*11940*/  F2FP.F16.F32.PACK_AB R7, R7, R6 ;  /* 0x000000060707723e */ /* 0x000fe400000000ff */
[----:B------:R-:W-:Y:S01]  /*11950*/  F2FP.F16.F32.PACK_AB R6, R3, R2 ;  /* 0x000000020306723e */ /* 0x000fe200000000ff */
[----:B------:R0:W-:Y:S04]  /*11960*/  STS.128 [R111], R8 ;  /* 0x000000086f007388 */ /* 0x0001e80000000c00 */
        /* <DEDUP_REMOVED lines=9> */
[----:B------:R0:W-:Y:S01]  /*11a00*/  SYNCS.ARRIVE.TRANS64.ART0 RZ, [R112+URZ+0x78], R125 ;  /* 0x0000787d70ff79a7 */ /* 0x0001e200085000ff */
[----:B------:R-:W-:Y:S05]  /*11a10*/  @P0 BRA `(.L_x_129) ;  /* 0xfffffff400000947 */ /* 0x000fea000383ffff */
[----:B------:R-:W2:Y:S01]  /*11a20*/  LDL R119, [R1+0xec] ;  /* 0x0000ec0001777983 */ /* 0x000ea20000100800 */
[----:B------:R-:W1:Y:S01]  /*11a30*/  SYNCS.PHASECHK.TRANS64.TRYWAIT P0, [R112+URZ+0xc0], RZ ;  /* 0x0000c0ff700075a7 */ /* 0x000e6200080011ff */
[----:B------:R-:W-:Y:S01]  /*11a40*/  IADD3 R103, PT, PT, R114, R115, R117 ;  /* 0x0000007372677210 */ /* 0x000fe20007ffe075 */
[----:B------:R-:W-:Y:S01]  /*11a50*/  IMAD.SHL.U32 R102, R118, 0x20, RZ ;  /* 0x0000002076667824 */ /* 0x000fe200078e00ff */
[----:B------:R-:W3:Y:S01]  /*11a60*/  S2R R2, SR_CTAID.Y ;  /* 0x0000000000027919 */ /* 0x000ee20000002600 */
[----:B------:R-:W4:Y:S08]  /*11a70*/  LDC R3, c[0x0][0x88c] ;  /* 0x00022300ff037b82 */ /* 0x000f300000000800 */
[----:B0-----:R-:W0:Y:S08]  /*11a80*/  LDC R4, c[0x0][0x83c] ;  /* 0x00020f00ff047b82 */ /* 0x001e300000000800 */
[----:B------:R-:W0:Y:S01]  /*11a90*/  S2UR UR4, SR_CTAID.Z ;  /* 0x00000000000479c3 */ /* 0x000e220000002700 */
[----:B---3--:R-:W-:Y:S01]  /*11aa0*/  IMAD.SHL.U32 R120, R2, 0x100, RZ ;  /* 0x0000010002787824 */ /* 0x008fe200078e00ff */
[----:B----4-:R-:W-:Y:S01]  /*11ab0*/  ISETP.GE.AND P4, PT, R114, R3, PT ;  /* 0x000000037200720c */ /* 0x010fe20003f86270 */
[----:B--2---:R-:W-:-:S05]  /*11ac0*/  IMAD.SHL.U32 R0, R119, 0x8000, RZ ;  /* 0x0000800077007824 */ /* 0x004fca00078e00ff */
[----:B------:R-:W-:-:S04]  /*11ad0*/  LOP3.LUT R0, R0, 0x18000, RZ, 0xe2, !PT ;  /* 0x0001800000007812 */ /* 0x000fc800078ee2ff */
[----:B------:R-:W-:Y:S01]  /*11ae0*/  LEA R3, R115, R0, 0xa ;  /* 0x0000000073037211 */ /* 0x000fe200078e50ff */
[----:B0-----:R-:W-:Y:S01]  /*11af0*/  IMAD R0, R4, UR4, R120 ;  /* 0x0000000404007c24 */ /* 0x001fe2000f8e0278 */
[----:B-1----:R-:W-:Y:S06]  /*11b00*/  @!P0 BRA `(.L_x_130) ;  /* 0x0000006800588947 */ /* 0x002fec0003800000 */
.L_x_263:
[----:B------:R-:W1:Y:S01]  /*11b10*/  S2R R2, SR_CTAID.X ;  /* 0x0000000000027919 */ /* 0x000e620000002500 */
[----:B------:R-:W-:Y:S02]  /*11b20*/  LOP3.LUT R102, R102, 0x20, RZ, 0xe2, !PT ;  /* 0x0000002066667812 */ /* 0x000fe400078ee2ff */
[----:B-1----:R-:W-:Y:S01]  /*11b30*/  LEA R2, R2, R0, 0x11 ;  /* 0x0000000002027211 */ /* 0x002fe200078e88ff */
[----:B------:R-:W-:Y:S06]  /*11b40*/  @P4 BRA `(.L_x_131) ;  /* 0x0000002000d04947 */ /* 0x000fec0003800000 */
[----:B------:R-:W-:Y:S01]  /*11b50*/  IADD3 R0, PT, PT, R113, UR10, R116 ;  /* 0x0000000a71007c10 */ /* 0x000fe2000fffe074 */
[----:B------:R-:W1:Y:S01]  /*11b60*/  LDC R121, c[0x0][0x890] ;  /* 0x00022400ff797b82 */ /* 0x000e620000000800 */
[----:B------:R-:W-:Y:S01]  /*11b70*/  IADD3 R3, P1, P0, R2, R3, R102 ;  /* 0x0000000302037210 */ /* 0x000fe2000783e066 */
[----:B------:R-:W-:Y:S01]  /*11b80*/  BSSY.RECONVERGENT B0, `(.L_x_132) ;  /* 0x00000f0000007945 */ /* 0x000fe20003800200 */
[C---:B------:R-:W-:Y:S02]  /*11b90*/  R2UR UR8, R0.reuse ;  /* 0x00000000000872ca */ /* 0x040fe400000e0000 */
[----:B------:R-:W-:Y:S02]  /*11ba0*/  SHF.R.S32.HI R6, RZ, 0x1f, R2 ;  /* 0x0000001fff067819 */ /* 0x000fe40000011402 */
[C---:B------:R-:W-:Y:S01]  /*11bb0*/  R2UR UR7, R0.reuse ;  /* 0x00000000000772ca */ /* 0x040fe200000e0000 */
[----:B------:R-:W2:Y:S01]  /*11bc0*/  LDC R122, c[0x0][0x88c] ;  /* 0x00022300ff7a7b82 */ /* 0x000ea20000000800 */
[----:B------:R-:W-:-:S02]  /*11bd0*/  R2UR UR6, R0 ;  /* 0x00000000000672ca */ /* 0x000fc400000e0000 */
[----:B------:R-:W-:Y:S02]  /*11be0*/  R2UR UR4, R0 ;  /* 0x00000000000472ca */ /* 0x000fe400000e0000 */
[----:B------:R-:W-:-:S03]  /*11bf0*/  IADD3.X R0, PT, PT, R6, RZ, RZ, P1, P0 ;  /* 0x000000ff06007210 */ /* 0x000fc60000fe04ff */
[----:B------:R-:W3:Y:S01]  /*11c00*/  LDTM.x32 R8, tmem[UR8] ;  /* 0x00000008000879ee */ /* 0x000ee200082c0000 */
[----:B------:R-:W4:Y:S03]  /*11c10*/  LDC.64 R4, c[0x0][0x828] ;  /* 0x00020a00ff047b82 */ /* 0x000f260000000a00 */
[----:B------:R-:W0:Y:S01]  /*11c20*/  LDTM.x32 R68, tmem[UR7+0x40] ;  /* 0x00004007004479ee */ /* 0x000e2200082c0000 */
[----:B-1----:R-:W-:-:S04]  /*11c30*/  ISETP.GE.AND P0, PT, R102, R121, PT ;  /* 0x000000796600720c */ /* 0x002fc80003f06270 */
[----:B--2---:R-:W-:Y:S01]  /*11c40*/  ISETP.GE.OR P0, PT, R103, R122, P0 ;  /* 0x0000007a6700720c */ /* 0x004fe20000706670 */
[----:B---3--:R-:W-:Y:S01]  /*11c50*/  STL.64 [R1], R8 ;  /* 0x0000000801007387 */ /* 0x008fe20000100a00 */
[----:B----4-:R-:W-:Y:S01]  /*11c60*/  IADD3 R2, P3, P2, R3, R4, R3 ;  /* 0x0000000403027210 */ /* 0x010fe20007a7e003 */
[----:B------:R-:W-:Y:S02]  /*11c70*/  IMAD.MOV.U32 R119, RZ, RZ, R12 ;  /* 0x000000ffff777224 */ /* 0x000fe400078e000c */
[----:B------:R-:W-:Y:S01]  /*11c80*/  STL.64 [R1+0x8], R10 ;  /* 0x0000080a01007387 */ /* 0x000fe20000100a00 */
[----:B------:R-:W-:-:S03]  /*11c90*/  IADD3.X R3, PT, PT, R0, R5, R0, P3, P2 ;  /* 0x0000000500037210 */ /* 0x000fc60001fe4400 */
[----:B------:R-:W-:Y:S04]  /*11ca0*/  STL.64 [R1+0x10], R12 ;  /* 0x0000100c01007387 */ /* 0x000fe80000100a00 */
        /* <DEDUP_REMOVED lines=12> */
[----:B------:R1:W-:Y:S02]  /*11d70*/  STL.64 [R1+0x78], R38 ;  /* 0x0000782601007387 */ /* 0x0003e40000100a00 */
[----:B-1----:R-:W1:Y:S01]  /*11d80*/  LDTM.x32 R36, tmem[UR6+0x80] ;  /* 0x00008006002479ee */ /* 0x002e6200082c0000 */
[----:B------:R-:W2:Y:S01]  /*11d90*/  LDTM.x32 R4, tmem[UR4+0xc0] ;  /* 0x0000c004000479ee */ /* 0x000ea200082c0000 */
[----:B0-----:R-:W-:Y:S05]  /*11da0*/  @P0 BRA `(.L_x_133) ;  /* 0x0000000c00340947 */ /* 0x001fea0003800000 */
[----:B--2---:R0:W-:Y:S04]  /*11db0*/  STL [R1+0x168], R32 ;  /* 0x0001682001007387 */ /* 0x0041e80000100800 */
[----:B0-----:R-:W2:Y:S04]  /*11dc0*/  LDL.LU R32, [R1+0x7c] ;  /* 0x00007c0001207983 */ /* 0x001ea80000300800 */
[----:B------:R0:W-:Y:S04]  /*11dd0*/  STL [R1+0x164], R31 ;  /* 0x0001641f01007387 */ /* 0x0001e80000100800 */
[----:B0-----:R-:W2:Y:S04]  /*11de0*/  LDL.LU R31, [R1+0x78] ;  /* 0x00007800011f7983 */ /* 0x001ea80000300800 */
[----:B------:R0:W-:Y:S04]  /*11df0*/  STL [R1+0x160], R30 ;  /* 0x0001601e01007387 */ /* 0x0001e80000100800 */
[----:B0-----:R-:W3:Y:S04]  /*11e00*/  LDL.LU R30, [R1+0x74] ;  /* 0x00007400011e7983 */ /* 0x001ee80000300800 */
[----:B------:R0:W-:Y:S04]  /*11e10*/  STL [R1+0x15c], R29 ;  /* 0x00015c1d01007387 */ /* 0x0001e80000100800 */
[----:B0-----:R-:W3:Y:S04]  /*11e20*/  LDL.LU R29, [R1+0x70] ;  /* 0x00007000011d7983 */ /* 0x001ee80000300800 */
[----:B------:R0:W-:Y:S04]  /*11e30*/  STL [R1+0x158], R28 ;  /* 0x0001581c01007387 */ /* 0x0001e80000100800 */
[----:B0-----:R-:W4:Y:S04]  /*11e40*/  LDL.LU R28, [R1+0x6c] ;  /* 0x00006c00011c7983 */ /* 0x001f280000300800 */
[----:B------:R0:W-:Y:S04]  /*11e50*/  STL [R1+0x154], R27 ;  /* 0x0001541b01007387 */ /* 0x0001e80000100800 */
[----:B0-----:R-:W4:Y:S04]  /*11e60*/  LDL.LU R27, [R1+0x68] ;  /* 0x00006800011b7983 */ /* 0x001f280000300800 */
[----:B------:R0:W-:Y:S04]  /*11e70*/  STL [R1+0x150], R26 ;  /* 0x0001501a01007387 */ /* 0x0001e80000100800 */
[----:B0-----:R-:W2:Y:S04]  /*11e80*/  LDL.LU R26, [R1+0x64] ;  /* 0x00006400011a7983 */ /* 0x001ea80000300800 */
        /* <DEDUP_REMOVED lines=23> */
[----:B0-----:R-:W4:Y:S04]  /*12000*/  LDL.LU R14, [R1+0x2c] ;  /* 0x00002c00010e7983 */ /* 0x001f280000300800 */
        /* <DEDUP_REMOVED lines=13> */
[----:B0-----:R-:W4:Y:S04]  /*120e0*/  LDL.LU R7, [R1] ;  /* 0x0000000001077983 */ /* 0x001f280000300800 */
[----:B------:R0:W-:Y:S04]  /*120f0*/  STL [R1+0x100], R6 ;  /* 0x0001000601007387 */ /* 0x0001e80000100800 */
[----:B0-----:R-:W4:Y:S04]  /*12100*/  LDL.LU R6, [R1+0xc] ;  /* 0x00000c0001067983 */ /* 0x001f280000300800 */
[----:B------:R-:W4:Y:S04]  /*12110*/  LDL.LU R121, [R1+0x8] ;  /* 0x0000080001797983 */ /* 0x000f280000300800 */
[----:B------:R-:W4:Y:S04]  /*12120*/  LDL.LU R120, [R1+0x14] ;  /* 0x0000140001787983 */ /* 0x000f280000300800 */
[----:B------:R0:W-:Y:S04]  /*12130*/  STL.64 [R1+0xf8], R4 ;  /* 0x0000f80401007387 */ /* 0x0001e80000100a00 */
[----:B0-----:R-:W4:Y:S04]  /*12140*/  LDL.LU R4, [R1+0x34] ;  /* 0x0000340001047983 */ /* 0x001f280000300800 */
[----:B------:R-:W4:Y:S01]  /*12150*/  LDL.LU R5, [R1+0x30] ;  /* 0x0000300001057983 */ /* 0x000f220000300800 */
[----:B--2---:R-:W-:-:S02]  /*12160*/  F2FP.F16.F32.PACK_AB R118, R32, R31 ;  /* 0x0000001f2076723e */ /* 0x004fc400000000ff */
[----:B---3--:R-:W-:Y:S01]  /*12170*/  F2FP.F16.F32.PACK_AB R117, R30, R29 ;  /* 0x0000001d1e75723e */ /* 0x008fe200000000ff */
[----:B------:R0:W5:Y:S01]  /*12180*/  LDL.LU R32, [R1+0x168] ;  /* 0x0001680001207983 */ /* 0x0001620000300800 */
[----:B----4-:R-:W-:-:S03]  /*12190*/  F2FP.F16.F32.PACK_AB R116, R28, R27 ;  /* 0x0000001b1c74723e */ /* 0x010fc600000000ff */
[----:B------:R0:W5:Y:S01]  /*121a0*/  LDL.LU R31, [R1+0x164] ;  /* 0x00016400011f7983 */ /* 0x0001620000300800 */
[----:B------:R-:W-:-:S03]  /*121b0*/  F2FP.F16.F32.PACK_AB R115, R26, R25 ;  /* 0x000000191a73723e */ /* 0x000fc600000000ff */
[----:B------:R0:W5:Y:S04]  /*121c0*/  LDL.LU R30, [R1+0x160] ;  /* 0x00016000011e7983 */ /* 0x0001680000300800 */
        /* <DEDUP_REMOVED lines=18> */
[----:B------:R0:W5:Y:S04]  /*122f0*/  LDL.LU R17, [R1+0x12c] ;  /* 0x00012c0001117983 */ /* 0x0001680000300800 */
[----:B------:R0:W5:Y:S04]  /*12300*/  LDL.LU R16, [R1+0x128] ;  /* 0x0001280001107983 */ /* 0x0001680000300800 */
[----:B------:R0:W5:Y:S04]  /*12310*/  LDL.LU R15, [R1+0x124] ;  /* 0x00012400010f7983 */ /* 0x0001680000300800 */
        /* <DEDUP_REMOVED lines=12> */
[----:B------:R0:W5:Y:S01]  /*123e0*/  LDL.LU R6, [R1+0x100] ;  /* 0x0001000001067983 */ /* 0x0001620000300800 */
[----:B------:R-:W3:Y:S01]  /*123f0*/  LDC R121, c[0x0][0x890] ;  /* 0x00022400ff797b82 */ /* 0x000ee20000000800 */
[----:B------:R-:W-:-:S07]  /*12400*/  F2FP.F16.F32.PACK_AB R109, R4, R5 ;  /* 0x00000005046d723e */ /* 0x000fce00000000ff */
[----:B------:R-:W2:Y:S02]  /*12410*/  LDC.64 R4, c[0x0][0x358] ;  /* 0x0000d600ff047b82 */ /* 0x000ea40000000a00 */
[C---:B--2---:R-:W-:Y:S02]  /*12420*/  R2UR UR10, R4.reuse ;  /* 0x00000000040a72ca */ /* 0x044fe400000e0000 */
[C---:B------:R-:W-:Y:S02]  /*12430*/  R2UR UR11, R5.reuse ;  /* 0x00000000050b72ca */ /* 0x040fe400000e0000 */
        /* <DEDUP_REMOVED lines=10> */
[----:B------:R-:W-:Y:S02]  /*124e0*/  R2UR UR12, R4 ;  /* 0x00000000040c72ca */ /* 0x000fe400000e0000 */
[----:B------:R-:W-:Y:S02]  /*124f0*/  R2UR UR13, R5 ;  /* 0x00000000050d72ca */ /* 0x000fe400000e0000 */
[----:B------:R0:W5:Y:S04]  /*12500*/  LDL.LU.64 R4, [R1+0xf8] ;  /* 0x0000f80001047983 */ /* 0x0001680000300a00 */
[----:B------:R2:W-:Y:S01]  /*12510*/  STG.E.U16 desc[UR10][R2.64], R105 ;  /* 0x0000006902007986 */ /* 0x0005e2000c10150a */
[----:B------:R-:W-:Y:S01]  /*12520*/  F2FP.F16.F32.PACK_AB R0, R120, R119 ;  /* 0x000000777800723e */ /* 0x000fe200000000ff */
[----:B------:R-:W-:-:S02]  /*12530*/  IMAD.MOV.U32 R119, RZ, RZ, R104 ;  /* 0x000000ffff777224 */ /* 0x000fc400078e0068 */
[----:B------:R-:W-:Y:S01]  /*12540*/  STG.E.U16 desc[UR8][R2.64+0x4], R104 ;  /* 0x0000046802007986 */ /* 0x000fe2000c101508 */
[----:B--2---:R-:W-:-:S05]  /*12550*/  SHF.R.U32.HI R105, RZ, 0x10, R105 ;  /* 0x00000010ff697819 */ /* 0x004fca0000011669 */
[----:B------:R2:W-:Y:S04]  /*12560*/  STG.E.U16 desc[UR18][R2.64+0x2], R105 ;  /* 0x0000026902007986 */ /* 0x0005e8000c101512 */
[----:B------:R-:W-:Y:S01]  /*12570*/  STG.E.U16 desc[UR14][R2.64+0x14], R108 ;  /* 0x0000146c02007986 */ /* 0x000fe2000c10150e */
[----:B--2---:R-:W2:Y:S03]  /*12580*/  LDC.64 R104, c[0x0][0x358] ;  /* 0x0000d600ff687b82 */ /* 0x004ea60000000a00 */
[----:B------:R-:W-:Y:S04]  /*12590*/  STG.E.U16 desc[UR12][R2.64+0x18], R109 ;  /* 0x0000186d02007986 */ /* 0x000fe8000c10150c */
[----:B------:R-:W-:Y:S04]  /*125a0*/  STG.E.U16 desc[UR14][R2.64+0x2c], R114 ;  /* 0x00002c7202007986 */ /* 0x000fe8000c10150e */
[----:B------:R-:W-:Y:S04]  /*125b0*/  STG.E.U16 desc[UR12][R2.64+0x30], R115 ;  /* 0x0000307302007986 */ /* 0x000fe8000c10150c */
[----:B------:R-:W-:Y:S04]  /*125c0*/  STG.E.U16 desc[UR6][R2.64+0x8], R0 ;  /* 0x0000080002007986 */ /* 0x000fe8000c101506 */
[----:B------:R-:W-:Y:S01]  /*125d0*/  STG.E.U16 desc[UR10][R2.64+0x1c], R110 ;  /* 0x00001c6e02007986 */ /* 0x000fe2000c10150a */
[----:B--2---:R-:W-:-:S02]  /*125e0*/  R2UR UR14, R104 ;  /* 0x00000000680e72ca */ /* 0x004fc400000e0000 */
[C---:B------:R-:W-:Y:S02]  /*125f0*/  R2UR UR15, R105.reuse ;  /* 0x00000000690f72ca */ /* 0x040fe400000e0000 */
[C---:B------:R-:W-:Y:S02]  /*12600*/  R2UR UR12, R104.reuse ;  /* 0x00000000680c72ca */ /* 0x040fe400000e0000 */
[----:B------:R-:W-:Y:S01]  /*12610*/  R2UR UR13, R105 ;  /* 0x00000000690d72ca */ /* 0x000fe200000e0000 */
[----:B------:R-:W-:Y:S04]  /*12620*/  STG.E.U16 desc[UR8][R2.64+0x20], R111 ;  /* 0x0000206f02007986 */ /* 0x000fe8000c101508 */
[----:B------:R-:W-:Y:S04]  /*12630*/  STG.E.U16 desc[UR6][R2.64+0x24], R112 ;  /* 0x0000247002007986 */ /* 0x000fe8000c101506 */
[----:B------:R-:W-:Y:S01]  /*12640*/  STG.E.U16 desc[UR10][R2.64+0x34], R116 ;  /* 0x0000347402007986 */ /* 0x000fe2000c10150a */
[----:B------:R-:W-:-:S02]  /*12650*/  R2UR UR10, R104 ;  /* 0x00000000680a72ca */ /* 0x000fc400000e0000 */
[C---:B------:R-:W-:Y:S01]  /*12660*/  R2UR UR11, R105.reuse ;  /* 0x00000000690b72ca */ /* 0x040fe200000e0000 */
[----:B------:R-:W-:Y:S01]  /*12670*/  STG.E.U16 desc[UR8][R2.64+0x38], R117 ;  /* 0x0000387502007986 */ /* 0x000fe2000c101508 */
[C---:B------:R-:W-:Y:S02]  /*12680*/  R2UR UR8, R104.reuse ;  /* 0x00000000680872ca */ /* 0x040fe400000e0000 */
[C---:B------:R-:W-:Y:S01]  /*12690*/  R2UR UR9, R105.reuse ;  /* 0x00000000690972ca */ /* 0x040fe200000e0000 */
[----:B------:R-:W-:Y:S01]  /*126a0*/  STG.E.U16 desc[UR6][R2.64+0x3c], R118 ;  /* 0x00003c7602007986 */ /* 0x000fe2000c101506 */
[----:B------:R-:W-:Y:S01]  /*126b0*/  R2UR UR6, R104 ;  /* 0x00000000680672ca */ /* 0x000fe200000e0000 */
[----:B------:R-:W-:Y:S01]  /*126c0*/  IMAD.MOV.U32 R104, RZ, RZ, R107 ;  /* 0x000000ffff687224 */ /* 0x000fe200078e006b */
[----:B------:R-:W-:Y:S01]  /*126d0*/  R2UR UR7, R105 ;  /* 0x00000000690772ca */ /* 0x000fe200000e0000 */
[----:B------:R2:W-:Y:S01]  /*126e0*/  STG.E.U16 desc[UR18][R2.64+0xc], R106 ;  /* 0x00000c6a02007986 */ /* 0x0005e2000c101512 */
[----:B------:R-:W-:-:S03]  /*126f0*/  IMAD.MOV.U32 R105, RZ, RZ, R106 ;  /* 0x000000ffff697224 */ /* 0x000fc600078e006a */
[----:B------:R4:W-:Y:S01]  /*12700*/  STG.E.U16 desc[UR16][R2.64+0x10], R107 ;  /* 0x0000106b02007986 */ /* 0x0009e2000c101510 */
[----:B--2---:R-:W-:Y:S02]  /*12710*/  SHF.R.U32.HI R106, RZ, 0x10, R0 ;  /* 0x00000010ff6a7819 */ /* 0x004fe40000011600 */
[----:B----4-:R-:W-:-:S03]  /*12720*/  SHF.R.U32.HI R107, RZ, 0x10, R119 ;  /* 0x00000010ff6b7819 */ /* 0x010fc60000011677 */
[----:B------:R-:W-:Y:S04]  /*12730*/  STG.E.U16 desc[UR12][R2.64+0xa], R106 ;  /* 0x00000a6a02007986 */ /* 0x000fe8000c10150c */
[----:B------:R2:W-:Y:S01]  /*12740*/  STG.E.U16 desc[UR14][R2.64+0x6], R107 ;  /* 0x0000066b02007986 */ /* 0x0005e2000c10150e */
[----:B------:R-:W-:Y:S02]  /*12750*/  SHF.R.U32.HI R105, RZ, 0x10, R105 ;  /* 0x00000010ff697819 */ /* 0x000fe40000011669 */
[----:B------:R-:W-:Y:S02]  /*12760*/  SHF.R.U32.HI R104, RZ, 0x10, R104 ;  /* 0x00000010ff687819 */ /* 0x000fe40000011668 */
[----:B------:R-:W-:Y:S01]  /*12770*/  SHF.R.U32.HI R0, RZ, 0x10, R108 ;  /* 0x00000010ff007819 */ /* 0x000fe2000001166c */
[----:B--2---:R-:W2:Y:S01]  /*12780*/  LDC.64 R106, c[0x0][0x358] ;  /* 0x0000d600ff6a7b82 */ /* 0x004ea20000000a00 */
[----:B------:R4:W-:Y:S04]  /*12790*/  STG.E.U16 desc[UR10][R2.64+0xe], R105 ;  /* 0x00000e6902007986 */ /* 0x0009e8000c10150a */
[----:B------:R1:W-:Y:S04]  /*127a0*/  STG.E.U16 desc[UR8][R2.64+0x12], R104 ;  /* 0x0000126802007986 */ /* 0x0003e8000c101508 */
[----:B------:R0:W-:Y:S01]  /*127b0*/  STG.E.U16 desc[UR6][R2.64+0x16], R0 ;  /* 0x0000160002007986 */ /* 0x0001e2000c101506 */
[----:B--2---:R-:W-:-:S02]  /*127c0*/  R2UR UR15, R107 ;  /* 0x000000006b0f72ca */ /* 0x004fc400000e0000 */
[C---:B------:R-:W-:Y:S02]  /*127d0*/  R2UR UR13, R107.reuse ;  /* 0x000000006b0d72ca */ /* 0x040fe400000e0000 */
[C---:B------:R-:W-:Y:S02]  /*127e0*/  R2UR UR11, R107.reuse ;  /* 0x000000006b0b72ca */ /* 0x040fe400000e0000 */
[C---:B------:R-:W-:Y:S02]  /*127f0*/  R2UR UR9, R107.reuse ;  /* 0x000000006b0972ca */ /* 0x040fe400000e0000 */
[----:B------:R-:W-:Y:S02]  /*12800*/  R2UR UR7, R107 ;  /* 0x000000006b0772ca */ /* 0x000fe400000e0000 */
[----:B------:R-:W-:Y:S02]  /*12810*/  SHF.R.U32.HI R107, RZ, 0x10, R109 ;  /* 0x00000010ff6b7819 */ /* 0x000fe4000001166d */
[----:B------:R-:W2:Y:S01]  /*12820*/  LDC.64 R108, c[0x0][0x358] ;  /* 0x0000d600ff6c7b82 */ /* 0x000ea20000000a00 */
[----:B------:R-:W-:-:S02]  /*12830*/  R2UR UR14, R106 ;  /* 0x000000006a0e72ca */ /* 0x000fc400000e0000 */
[C---:B------:R-:W-:Y:S02]  /*12840*/  R2UR UR12, R106.reuse ;  /* 0x000000006a0c72ca */ /* 0x040fe400000e0000 */
[C---:B------:R-:W-:Y:S02]  /*12850*/  R2UR UR10, R106.reuse ;  /* 0x000000006a0a72ca */ /* 0x040fe400000e0000 */
[C---:B------:R-:W-:Y:S02]  /*12860*/  R2UR UR8, R106.reuse ;  /* 0x000000006a0872ca */ /* 0x040fe400000e0000 */
[----:B------:R-:W-:Y:S02]  /*12870*/  R2UR UR6, R106 ;  /* 0x000000006a0672ca */ /* 0x000fe400000e0000 */
[----:B------:R-:W-:Y:S02]  /*12880*/  SHF.R.U32.HI R106, RZ, 0x10, R110 ;  /* 0x00000010ff6a7819 */ /* 0x000fe4000001166e */
[----:B----4-:R-:W-:-:S02]  /*12890*/  SHF.R.U32.HI R105, RZ, 0x10, R111 ;  /* 0x00000010ff697819 */ /* 0x010fc4000001166f */
[----:B-1----:R-:W-:Y:S02]  /*128a0*/  SHF.R.U32.HI R104, RZ, 0x10, R112 ;  /* 0x00000010ff687819 */ /* 0x002fe40000011670 */
[----:B0-----:R-:W-:Y:S01]  /*128b0*/  SHF.R.U32.HI R0, RZ, 0x10, R113 ;  /* 0x00000010ff007819 */ /* 0x001fe20000011671 */
[----:B------:R0:W-:Y:S04]  /*128c0*/  STG.E.U16 desc[UR14][R2.64+0x1a], R107 ;  /* 0x00001a6b02007986 */ /* 0x0001e8000c10150e */
[----:B------:R1:W-:Y:S01]  /*128d0*/  STG.E.U16 desc[UR12][R2.64+0x1e], R106 ;  /* 0x00001e6a02007986 */ /* 0x0003e2000c10150c */
[----:B--2---:R-:W-:-:S03]  /*128e0*/  R2UR UR14, R108 ;  /* 0x000000006c0e72ca */ /* 0x004fc600000e0000 */
[----:B------:R2:W-:Y:S01]  /*128f0*/  STG.E.U16 desc[UR10][R2.64+0x22], R105 ;  /* 0x0000226902007986 */ /* 0x0005e2000c10150a */
[C---:B------:R-:W-:Y:S02]  /*12900*/  R2UR UR15, R109.reuse ;  /* 0x000000006d0f72ca */ /* 0x040fe400000e0000 */
[C---:B------:R-:W-:Y:S01]  /*12910*/  R2UR UR12, R108.reuse ;  /* 0x000000006c0c72ca */ /* 0x040fe200000e0000 */
[----:B------:R4:W-:Y:S01]  /*12920*/  STG.E.U16 desc[UR8][R2.64+0x26], R104 ;  /* 0x0000266802007986 */ /* 0x0009e2000c101508 */
[C---:B------:R-:W-:Y:S02]  /*12930*/  R2UR UR13, R109.reuse ;  /* 0x000000006d0d72ca */ /* 0x040fe400000e0000 */
[C---:B------:R-:W-:Y:S01]  /*12940*/  R2UR UR10, R108.reuse ;  /* 0x000000006c0a72ca */ /* 0x040fe200000e0000 */
[----:B------:R3:W-:Y:S01]  /*12950*/  STG.E.U16 desc[UR6][R2.64+0x2a], R0 ;  /* 0x00002a0002007986 */ /* 0x0007e2000c101506 */
[C---:B------:R-:W-:Y:S02]  /*12960*/  R2UR UR11, R109.reuse ;  /* 0x000000006d0b72ca */ /* 0x040fe400000e0000 */
[----:B------:R-:W-:Y:S01]  /*12970*/  R2UR UR8, R108 ;  /* 0x000000006c0872ca */ /* 0x000fe200000e0000 */
[----:B------:R-:W3:Y:S01]  /*12980*/  S2R R120, SR_CTAID.Y ;  /* 0x0000000000787919 */ /* 0x000ee20000002600 */
[----:B------:R-:W-:-:S02]  /*12990*/  R2UR UR9, R109 ;  /* 0x000000006d0972ca */ /* 0x000fc400000e0000 */
[----:B------:R-:W-:Y:S02]  /*129a0*/  R2UR UR6, R108 ;  /* 0x000000006c0672ca */ /* 0x000fe400000e0000 */
[----:B------:R-:W-:Y:S02]  /*129b0*/  R2UR UR7, R109 ;  /* 0x000000006d0772ca */ /* 0x000fe400000e0000 */
[----:B0-----:R-:W-:Y:S02]  /*129c0*/  SHF.R.U32.HI R107, RZ, 0x10, R114 ;  /* 0x00000010ff6b7819 */ /* 0x001fe40000011672 */
[----:B-1----:R-:W-:Y:S02]  /*129d0*/  SHF.R.U32.HI R106, RZ, 0x10, R115 ;  /* 0x00000010ff6a7819 */ /* 0x002fe40000011673 */
[----:B--2---:R-:W-:Y:S02]  /*129e0*/  SHF.R.U32.HI R105, RZ, 0x10, R116 ;  /* 0x00000010ff697819 */ /* 0x004fe40000011674 */
[----:B----4-:R-:W-:-:S02]  /*129f0*/  SHF.R.U32.HI R104, RZ, 0x10, R117 ;  /* 0x00000010ff687819 */ /* 0x010fc40000011675 */
[----:B---3--:R-:W-:Y:S01]  /*12a00*/  SHF.R.U32.HI R0, RZ, 0x10, R118 ;  /* 0x00000010ff007819 */ /* 0x008fe20000011676 */
[----:B------:R0:W-:Y:S04]  /*12a10*/  STG.E.U16 desc[UR16][R2.64+0x28], R113 ;  /* 0x0000287102007986 */ /* 0x0001e8000c101510 */
[----:B------:R0:W-:Y:S04]  /*12a20*/  STG.E.U16 desc[UR14][R2.64+0x2e], R107 ;  /* 0x00002e6b02007986 */ /* 0x0001e8000c10150e */
[----:B------:R0:W-:Y:S04]  /*12a30*/  STG.E.U16 desc[UR12][R2.64+0x32], R106 ;  /* 0x0000326a02007986 */ /* 0x0001e8000c10150c */
[----:B------:R0:W-:Y:S04]  /*12a40*/  STG.E.U16 desc[UR10][R2.64+0x36], R105 ;  /* 0x0000366902007986 */ /* 0x0001e8000c10150a */
[----:B------:R0:W-:Y:S04]  /*12a50*/  STG.E.U16 desc[UR8][R2.64+0x3a], R104 ;  /* 0x00003a6802007986 */ /* 0x0001e8000c101508 */
[----:B------:R0:W-:Y:S01]  /*12a60*/  STG.E.U16 desc[UR6][R2.64+0x3e], R0 ;  /* 0x00003e0002007986 */ /* 0x0001e2000c101506 */
[----:B------:R-:W-:-:S03]  /*12a70*/  IMAD.SHL.U32 R120, R120, 0x100, RZ ;  /* 0x0000010078787824 */ /* 0x000fc600078e00ff */
.L_x_133:
[----:B------:R-:W-:Y:S05]  /*12a80*/  BSYNC.RECONVERGENT B0 ;  /* 0x0000000000007941 */ /* 0x000fea0003800200 */
.L_x_132:
[C---:B0-----:R-:W-:Y:S01]  /*12a90*/  LOP3.LUT R104, R102.reuse, 0x40, RZ, 0xfc, !PT ;  /* 0x0000004066687812 */ /* 0x041fe200078efcff */
[----:B------:R-:W0:Y:S01]  /*12aa0*/  LDC.64 R106, c[0x0][0x358] ;  /* 0x0000d600ff6a7b82 */ /* 0x000e220000000a00 */
[----:B------:R-:W-:Y:S01]  /*12ab0*/  LOP3.LUT R0, R102, 0x80, RZ, 0xfc, !PT ;  /* 0x0000008066007812 */ /* 0x000fe200078efcff */
[----:B------:R-:W-:Y:S01]  /*12ac0*/  BSSY.RECONVERGENT B0, `(.L_x_134) ;  /* 0x0000066000007945 */ /* 0x000fe20003800200 */
[-C--:B------:R-:W-:Y:S02]  /*12ad0*/  ISETP.GE.AND P1, PT, R104, R121.reuse, PT ;  /* 0x000000796800720c */ /* 0x080fe40003f26270 */
[----:B------:R-:W-:Y:S02]  /*12ae0*/  LOP3.LUT R102, R102, 0xc0, RZ, 0xfc, !PT ;  /* 0x000000c066667812 */ /* 0x000fe400078efcff */
[----:B------:R-:W-:Y:S02]  /*12af0*/  ISETP.GE.OR P3, PT, R103, R122, P1 ;  /* 0x0000007a6700720c */ /* 0x000fe40000f66670 */
[----:B------:R-:W-:-:S02]  /*12b00*/  ISETP.GE.AND P0, PT, R0, R121, PT ;  /* 0x000000790000720c */ /* 0x000fc40003f06270 */
[----:B------:R-:W-:Y:S02]  /*12b10*/  ISETP.GE.AND P2, PT, R102, R121, PT ;  /* 0x000000796600720c */ /* 0x000fe40003f46270 */
[CC--:B------:R-:W-:Y:S02]  /*12b20*/  ISETP.GE.OR P1, PT, R103.reuse, R122.reuse, P0 ;  /* 0x0000007a6700720c */ /* 0x0c0fe40000726670 */
[----:B------:R-:W-:-:S05]  /*12b30*/  ISETP.GE.OR P0, PT, R103, R122, P2 ;  /* 0x0000007a6700720c */ /* 0x000fca0001706670 */
[----:B------:R-:W-:Y:S08]  /*12b40*/  @P3 BRA `(.L_x_135) ;  /* 0x0000000400743947 */ /* 0x000ff00003800000 */
[C---:B0-----:R-:W-:Y:S02]  /*12b50*/  R2UR UR8, R106.reuse ;  /* 0x000000006a0872ca */ /* 0x041fe400000e0000 */
[C---:B------:R-:W-:Y:S02]  /*12b60*/  R2UR UR9, R107.reuse ;  /* 0x000000006b0972ca */ /* 0x040fe400000e0000 */
[----:B------:R-:W-:Y:S02]  /*12b70*/  R2UR UR6, R106 ;  /* 0x000000006a0672ca */ /* 0x000fe400000e0000 */
[----:B------:R-:W-:Y:S02]  /*12b80*/  R2UR UR7, R107 ;  /* 0x000000006b0772ca */ /* 0x000fe400000e0000 */
[----:B------:R-:W-:Y:S02]  /*12b90*/  F2FP.F16.F32.PACK_AB R70, R71, R70 ;  /* 0x000000464746723e */ /* 0x000fe400000000ff */
[----:B------:R-:W-:-:S02]  /*12ba0*/  F2FP.F16.F32.PACK_AB R72, R73, R72 ;  /* 0x000000484948723e */ /* 0x000fc400000000ff */
[C---:B------:R-:W-:Y:S02]  /*12bb0*/  R2UR UR16, R106.reuse ;  /* 0x000000006a1072ca */ /* 0x040fe400000e0000 */
[C---:B------:R-:W-:Y:S02]  /*12bc0*/  R2UR UR17, R107.reuse ;  /* 0x000000006b1172ca */ /* 0x040fe400000e0000 */
[----:B------:R-:W-:Y:S02]  /*12bd0*/  R2UR UR14, R106 ;  /* 0x000000006a0e72ca */ /* 0x000fe400000e0000 */
[----:B------:R-:W-:Y:S02]  /*12be0*/  R2UR UR15, R107 ;  /* 0x000000006b0f72ca */ /* 0x000fe400000e0000 */
[----:B------:R-:W-:Y:S02]  /*12bf0*/  F2FP.F16.F32.PACK_AB R68, R69, R68 ;  /* 0x000000444544723e */ /* 0x000fe400000000ff */
[----:B------:R-:W-:-:S02]  /*12c00*/  PRMT R69, R70, 0x7610, R69 ;  /* 0x0000761046457816 */ /* 0x000fc40000000045 */
[----:B------:R-:W-:Y:S02]  /*12c10*/  PRMT R0, R72, 0x7610, R0 ;  /* 0x0000761048007816 */ /* 0x000fe40000000000 */
[----:B------:R-:W-:Y:S01]  /*12c20*/  F2FP.F16.F32.PACK_AB R78, R79, R78 ;  /* 0x0000004e4f4e723e */ /* 0x000fe200000000ff */
[----:B------:R0:W-:Y:S01]  /*12c30*/  STG.E.U16 desc[UR8][R2.64+0x84], R69 ;  /* 0x0000844502007986 */ /* 0x0001e2000c101508 */
[----:B------:R-:W-:Y:S02]  /*12c40*/  F2FP.F16.F32.PACK_AB R76, R77, R76 ;  /* 0x0000004c4d4c723e */ /* 0x000fe400000000ff */
[----:B------:R-:W-:Y:S01]  /*12c50*/  R2UR UR18, R106 ;  /* 0x000000006a1272ca */ /* 0x000fe200000e0000 */
[----:B------:R3:W-:Y:S01]  /*12c60*/  STG.E.U16 desc[UR6][R2.64+0x88], R0 ;  /* 0x0000880002007986 */ /* 0x0007e2000c101506 */
[----:B------:R-:W-:Y:S02]  /*12c70*/  R2UR UR19, R107 ;  /* 0x000000006b1372ca */ /* 0x000fe400000e0000 */
[----:B------:R-:W-:-:S02]  /*12c80*/  F2FP.F16.F32.PACK_AB R74, R75, R74 ;  /* 0x0000004a4b4a723e */ /* 0x000fc400000000ff */
[----:B------:R-:W-:Y:S02]  /*12c90*/  F2FP.F16.F32.PACK_AB R86, R87, R86 ;  /* 0x000000565756723e */ /* 0x000fe400000000ff */
[----:B------:R-:W-:Y:S02]  /*12ca0*/  F2FP.F16.F32.PACK_AB R84, R85, R84 ;  /* 0x000000545554723e */ /* 0x000fe400000000ff */
[----:B------:R-:W-:Y:S02]  /*12cb0*/  R2UR UR10, R106 ;  /* 0x000000006a0a72ca */ /* 0x000fe400000e0000 */
[----:B------:R-:W-:Y:S02]  /*12cc0*/  R2UR UR11, R107 ;  /* 0x000000006b0b72ca */ /* 0x000fe400000e0000 */
[----:B------:R-:W-:Y:S02]  /*12cd0*/  PRMT R71, R74, 0x7610, R71 ;  /* 0x000076104a477816 */ /* 0x000fe40000000047 */
[----:B------:R-:W-:-:S02]  /*12ce0*/  F2FP.F16.F32.PACK_AB R82, R83, R82 ;  /* 0x000000525352723e */ /* 0x000fc400000000ff */
[----:B------:R-:W-:Y:S01]  /*12cf0*/  F2FP.F16.F32.PACK_AB R90, R91, R90 ;  /* 0x0000005a5b5a723e */ /* 0x000fe200000000ff */
[----:B------:R4:W-:Y:S01]  /*12d00*/  STG.E.U16 desc[UR18][R2.64+0x8c], R71 ;  /* 0x00008c4702007986 */ /* 0x0009e2000c101512 */
[----:B------:R-:W-:Y:S02]  /*12d10*/  F2FP.F16.F32.PACK_AB R88, R89, R88 ;  /* 0x000000585958723e */ /* 0x000fe400000000ff */
[----:B------:R-:W-:Y:S02]  /*12d20*/  F2FP.F16.F32.PACK_AB R96, R97, R96 ;  /* 0x000000606160723e */ /* 0x000fe400000000ff */
[----:B0-----:R-:W-:Y:S01]  /*12d30*/  PRMT R69, R76, 0x7610, R69 ;  /* 0x000076104c457816 */ /* 0x001fe20000000045 */
[----:B------:R-:W-:Y:S01]  /*12d40*/  STG.E.U16 desc[UR10][R2.64+0x80], R68 ;  /* 0x0000804402007986 */ /* 0x000fe2000c10150a */
[----:B------:R-:W-:Y:S02]  /*12d50*/  F2FP.F16.F32.PACK_AB R98, R99, R98 ;  /* 0x000000626362723e */ /* 0x000fe400000000ff */
[----:B---3--:R-:W-:Y:S01]  /*12d60*/  PRMT R0, R78, 0x7610, R0 ;  /* 0x000076104e007816 */ /* 0x008fe20000000000 */
[----:B------:R0:W-:Y:S01]  /*12d70*/  STG.E.U16 desc[UR16][R2.64+0x90], R69 ;  /* 0x0000904502007986 */ /* 0x0001e2000c101510 */
[----:B------:R-:W-:-:S02]  /*12d80*/  R2UR UR12, R106 ;  /* 0x000000006a0c72ca */ /* 0x000fc400000e0000 */
[----:B------:R-:W-:Y:S01]  /*12d90*/  R2UR UR13, R107 ;  /* 0x000000006b0d72ca */ /* 0x000fe200000e0000 */
[----:B------:R3:W-:Y:S01]  /*12da0*/  STG.E.U16 desc[UR14][R2.64+0x94], R0 ;  /* 0x0000940002007986 */ /* 0x0007e2000c10150e */
[----:B------:R-:W-:Y:S02]  /*12db0*/  F2FP.F16.F32.PACK_AB R80, R81, R80 ;  /* 0x000000505150723e */ /* 0x000fe400000000ff */
[----:B------:R-:W-:Y:S02]  /*12dc0*/  F2FP.F16.F32.PACK_AB R94, R95, R94 ;  /* 0x0000005e5f5e723e */ /* 0x000fe400000000ff */
[----:B------:R-:W-:Y:S02]  /*12dd0*/  PRMT R73, R80, 0x7610, R73 ;  /* 0x0000761050497816 */ /* 0x000fe40000000049 */
[----:B------:R-:W-:-:S04]  /*12de0*/  F2FP.F16.F32.PACK_AB R92, R93, R92 ;  /* 0x0000005c5d5c723e */ /* 0x000fc800000000ff */
[----:B------:R-:W-:Y:S01]  /*12df0*/  PRMT R75, R92, 0x7610, R75 ;  /* 0x000076105c4b7816 */ /* 0x000fe2000000004b */
[----:B------:R2:W-:Y:S01]  /*12e00*/  STG.E.U16 desc[UR12][R2.64+0x98], R73 ;  /* 0x0000984902007986 */ /* 0x0005e2000c10150c */
[----:B----4-:R-:W-:-:S03]  /*12e10*/  PRMT R71, R82, 0x7610, R71 ;  /* 0x0000761052477816 */ /* 0x010fc60000000047 */
[----:B------:R-:W-:Y:S04]  /*12e20*/  STG.E.U16 desc[UR12][R2.64+0xb0], R75 ;  /* 0x0000b04b02007986 */ /* 0x000fe8000c10150c */
[----:B------:R4:W-:Y:S01]  /*12e30*/  STG.E.U16 desc[UR10][R2.64+0x9c], R71 ;  /* 0x00009c4702007986 */ /* 0x0009e2000c10150a */
[----:B0-----:R-:W-:Y:S02]  /*12e40*/  PRMT R69, R84, 0x7610, R69 ;  /* 0x0000761054457816 */ /* 0x001fe40000000045 */
[----:B---3--:R-:W-:-:S03]  /*12e50*/  PRMT R0, R86, 0x7610, R0 ;  /* 0x0000761056007816 */ /* 0x008fc60000000000 */
[----:B------:R0:W-:Y:S04]  /*12e60*/  STG.E.U16 desc[UR8][R2.64+0xa0], R69 ;  /* 0x0000a04502007986 */ /* 0x0001e8000c101508 */
[----:B------:R3:W-:Y:S01]  /*12e70*/  STG.E.U16 desc[UR6][R2.64+0xa4], R0 ;  /* 0x0000a40002007986 */ /* 0x0007e2000c101506 */
[----:B--2---:R-:W-:-:S05]  /*12e80*/  PRMT R73, R94, 0x7610, R73 ;  /* 0x000076105e497816 */ /* 0x004fca0000000049 */
[----:B------:R-:W-:Y:S01]  /*12e90*/  STG.E.U16 desc[UR10][R2.64+0xb4], R73 ;  /* 0x0000b44902007986 */ /* 0x000fe2000c10150a */
[----:B----4-:R-:W-:-:S05]  /*12ea0*/  PRMT R71, R96, 0x7610, R71 ;  /* 0x0000761060477816 */ /* 0x010fca0000000047 */
[----:B------:R2:W-:Y:S01]  /*12eb0*/  STG.E.U16 desc[UR8][R2.64+0xb8], R71 ;  /* 0x0000b84702007986 */ /* 0x0005e2000c101508 */
[----:B0-----:R-:W-:Y:S02]  /*12ec0*/  PRMT R69, R88, 0x7610, R69 ;  /* 0x0000761058457816 */ /* 0x001fe40000000045 */
[----:B---3--:R-:W-:-:S03]  /*12ed0*/  PRMT R0, R90, 0x7610, R0 ;  /* 0x000076105a007816 */ /* 0x008fc60000000000 */
[----:B------:R0:W-:Y:S04]  /*12ee0*/  STG.E.U16 desc[UR16][R2.64+0xa8], R69 ;  /* 0x0000a84502007986 */ /* 0x0001e8000c101510 */
[----:B------:R3:W-:Y:S01]  /*12ef0*/  STG.E.U16 desc[UR14][R2.64+0xac], R0 ;  /* 0x0000ac0002007986 */ /* 0x0007e2000c10150e */
[----:B--2---:R-:W-:Y:S02]  /*12f00*/  SHF.R.U32.HI R71, RZ, 0x10, R70 ;  /* 0x00000010ff477819 */ /* 0x004fe40000011646 */
[----:B------:R-:W-:-:S03]  /*12f10*/  SHF.R.U32.HI R70, RZ, 0x10, R72 ;  /* 0x00000010ff467819 */ /* 0x000fc60000011648 */
[----:B------:R2:W-:Y:S01]  /*12f20*/  STG.E.U16 desc[UR14][R2.64+0x86], R71 ;  /* 0x0000864702007986 */ /* 0x0005e2000c10150e */
[----:B0-----:R-:W-:-:S03]  /*12f30*/  PRMT R69, R98, 0x7610, R69 ;  /* 0x0000761062457816 */ /* 0x001fc60000000045 */
[----:B------:R0:W-:Y:S01]  /*12f40*/  STG.E.U16 desc[UR12][R2.64+0x8a], R70 ;  /* 0x00008a4602007986 */ /* 0x0001e2000c10150c */
[----:B---3--:R-:W-:-:S03]  /*12f50*/  SHF.R.U32.HI R0, RZ, 0x10, R68 ;  /* 0x00000010ff007819 */ /* 0x008fc60000011644 */
[----:B------:R3:W-:Y:S01]  /*12f60*/  STG.E.U16 desc[UR6][R2.64+0xbc], R69 ;  /* 0x0000bc4502007986 */ /* 0x0007e2000c101506 */
[----:B------:R-:W-:-:S03]  /*12f70*/  SHF.R.U32.HI R68, RZ, 0x10, R76 ;  /* 0x00000010ff447819 */ /* 0x000fc6000001164c */
[----:B------:R4:W-:Y:S04]  /*12f80*/  STG.E.U16 desc[UR18][R2.64+0x82], R0 ;  /* 0x0000820002007986 */ /* 0x0009e8000c101512 */
[----:B------:R1:W-:Y:S01]  /*12f90*/  STG.E.U16 desc[UR8][R2.64+0x92], R68 ;  /* 0x0000924402007986 */ /* 0x0003e2000c101508 */
[----:B--2---:R-:W-:Y:S02]  /*12fa0*/  SHF.R.U32.HI R71, RZ, 0x10, R80 ;  /* 0x00000010ff477819 */ /* 0x004fe40000011650 */
[----:B0-----:R-:W-:-:S03]  /*12fb0*/  SHF.R.U32.HI R70, RZ, 0x10, R82 ;  /* 0x00000010ff467819 */ /* 0x001fc60000011652 */
[----:B------:R0:W-:Y:S01]  /*12fc0*/  STG.E.U16 desc[UR14][R2.64+0x9a], R71 ;  /* 0x00009a4702007986 */ /* 0x0001e2000c10150e */
[----:B---3--:R-:W-:-:S03]  /*12fd0*/  SHF.R.U32.HI R69, RZ, 0x10, R74 ;  /* 0x00000010ff457819 */ /* 0x008fc6000001164a */
[----:B------:R2:W-:Y:S01]  /*12fe0*/  STG.E.U16 desc[UR12][R2.64+0x9e], R70 ;  /* 0x00009e4602007986 */ /* 0x0005e2000c10150c */
[----:B----4-:R-:W-:-:S03]  /*12ff0*/  SHF.R.U32.HI R0, RZ, 0x10, R78 ;  /* 0x00000010ff007819 */ /* 0x010fc6000001164e */
[----:B------:R3:W-:Y:S01]  /*13000*/  STG.E.U16 desc[UR10][R2.64+0x8e], R69 ;  /* 0x00008e4502007986 */ /* 0x0007e2000c10150a */
[----:B-1----:R-:W-:-:S03]  /*13010*/  SHF.R.U32.HI R68, RZ, 0x10, R86 ;  /* 0x00000010ff447819 */ /* 0x002fc60000011656 */
[----:B------:R1:W-:Y:S04]  /*13020*/  STG.E.U16 desc[UR6][R2.64+0x96], R0 ;  /* 0x0000960002007986 */ /* 0x0003e8000c101506 */
[----:B------:R4:W-:Y:S01]  /*13030*/  STG.E.U16 desc[UR8][R2.64+0xa6], R68 ;  /* 0x0000a64402007986 */ /* 0x0009e2000c101508 */
[----:B0-----:R-:W-:Y:S02]  /*13040*/  SHF.R.U32.HI R71, RZ, 0x10, R90 ;  /* 0x00000010ff477819 */ /* 0x001fe4000001165a */
[----:B--2---:R-:W-:-:S03]  /*13050*/  SHF.R.U32.HI R70, RZ, 0x10, R92 ;  /* 0x00000010ff467819 */ /* 0x004fc6000001165c */
[----:B------:R-:W-:Y:S01]  /*13060*/  STG.E.U16 desc[UR14][R2.64+0xae], R71 ;  /* 0x0000ae4702007986 */ /* 0x000fe2000c10150e */
[----:B---3--:R-:W-:-:S03]  /*13070*/  SHF.R.U32.HI R69, RZ, 0x10, R84 ;  /* 0x00000010ff457819 */ /* 0x008fc60000011654 */
[----:B------:R-:W-:Y:S01]  /*13080*/  STG.E.U16 desc[UR12][R2.64+0xb2], R70 ;  /* 0x0000b24602007986 */ /* 0x000fe2000c10150c */
[----:B-1----:R-:W-:-:S03]  /*13090*/  SHF.R.U32.HI R0, RZ, 0x10, R88 ;  /* 0x00000010ff007819 */ /* 0x002fc60000011658 */
[----:B------:R0:W-:Y:S01]  /*130a0*/  STG.E.U16 desc[UR10][R2.64+0xa2], R69 ;  /* 0x0000a24502007986 */ /* 0x0001e2000c10150a */
[----:B----4-:R-:W-:-:S03]  /*130b0*/  SHF.R.U32.HI R68, RZ, 0x10, R96 ;  /* 0x00000010ff447819 */ /* 0x010fc60000011660 */
[----:B------:R1:W-:Y:S04]  /*130c0*/  STG.E.U16 desc[UR6][R2.64+0xaa], R0 ;  /* 0x0000aa0002007986 */ /* 0x0003e8000c101506 */
[----:B------:R3:W-:Y:S01]  /*130d0*/  STG.E.U16 desc[UR8][R2.64+0xba], R68 ;  /* 0x0000ba4402007986 */ /* 0x0007e2000c101508 */
[----:B0-----:R-:W-:Y:S02]  /*130e0*/  SHF.R.U32.HI R69, RZ, 0x10, R94 ;  /* 0x00000010ff457819 */ /* 0x001fe4000001165e */
[----:B-1----:R-:W-:-:S03]  /*130f0*/  SHF.R.U32.HI R0, RZ, 0x10, R98 ;  /* 0x00000010ff007819 */ /* 0x002fc60000011662 */
[----:B------:R3:W-:Y:S04]  /*13100*/  STG.E.U16 desc[UR10][R2.64+0xb6], R69 ;  /* 0x0000b64502007986 */ /* 0x0007e8000c10150a */
[----:B------:R3:W-:Y:S02]  /*13110*/  STG.E.U16 desc[UR6][R2.64+0xbe], R0 ;  /* 0x0000be0002007986 */ /* 0x0007e4000c101506 */
.L_x_135:
[----:B------:R-:W-:Y:S05]  /*13120*/  BSYNC.RECONVERGENT B0 ;  /* 0x0000000000007941 */ /* 0x000fea0003800200 */
.L_x_134:
[----:B------:R-:W-:Y:S04]  /*13130*/  BSSY.RECONVERGENT B0, `(.L_x_136) ;  /* 0x0000064000007945 */ /* 0x000fe80003800200 */
[----:B------:R-:W-:Y:S05]  /*13140*/  @P1 BRA `(.L_x_137) ;  /* 0x0000000400881947 */ /* 0x000fea0003800000 */
[C---:B0-----:R-:W-:Y:S02]  /*13150*/  R2UR UR6, R106.reuse ;  /* 0x000000006a0672ca */ /* 0x041fe400000e0000 */
[C---:B------:R-:W-:Y:S02]  /*13160*/  R2UR UR7, R107.reuse ;  /* 0x000000006b0772ca */ /* 0x040fe400000e0000 */
[----:B------:R-:W-:Y:S02]  /*13170*/  R2UR UR8, R106 ;  /* 0x000000006a0872ca */ /* 0x000fe400000e0000 */
[----:B------:R-:W-:Y:S02]  /*13180*/  R2UR UR9, R107 ;  /* 0x000000006b0972ca */ /* 0x000fe400000e0000 */
[----:B-1----:R-:W-:Y:S02]  /*13190*/  F2FP.F16.F32.PACK_AB R40, R41, R40 ;  /* 0x000000282928723e */ /* 0x002fe400000000ff */
[----:B------:R-:W-:-:S02]  /*131a0*/  F2FP.F16.F32.PACK_AB R38, R39, R38 ;  /* 0x000000262726723e */ /* 0x000fc400000000ff */
[C---:B------:R-:W-:Y:S02]  /*131b0*/  R2UR UR14, R106.reuse ;  /* 0x000000006a0e72ca */ /* 0x040fe400000e0000 */
[C---:B------:R-:W-:Y:S02]  /*131c0*/  R2UR UR15, R107.reuse ;  /* 0x000000006b0f72ca */ /* 0x040fe400000e0000 */
[----:B------:R-:W-:Y:S02]  /*131d0*/  R2UR UR16, R106 ;  /* 0x000000006a1072ca */ /* 0x000fe400000e0000 */
[----:B------:R-:W-:Y:S02]  /*131e0*/  R2UR UR17, R107 ;  /* 0x000000006b1172ca */ /* 0x000fe400000e0000 */
[----:B------:R-:W-:Y:S02]  /*131f0*/  F2FP.F16.F32.PACK_AB R36, R37, R36 ;  /* 0x000000242524723e */ /* 0x000fe400000000ff */
[----:B---3--:R-:W-:-:S02]  /*13200*/  PRMT R0, R40, 0x7610, R0 ;  /* 0x0000761028007816 */ /* 0x008fc40000000000 */
        /* <DEDUP_REMOVED lines=21> */
[----:B-1----:R-:W-:Y:S01]  /*13360*/  PRMT R37, R44, 0x7610, R37 ;  /* 0x000076102c257816 */ /* 0x002fe20000000025 */
[----:B------:R0:W-:Y:S01]  /*13370*/  STG.E.U16 desc[UR14][R2.64+0x114], R0 ;  /* 0x0001140002007986 */ /* 0x0001e2000c10150e */
[----:B------:R-:W-:-:S02]  /*13380*/  R2UR UR12, R106 ;  /* 0x000000006a0c72ca */ /* 0x000fc400000e0000 */
[----:B------:R-:W-:Y:S01]  /*13390*/  R2UR UR13, R107 ;  /* 0x000000006b0d72ca */ /* 0x000fe200000e0000 */
[----:B------:R1:W-:Y:S01]  /*133a0*/  STG.E.U16 desc[UR16][R2.64+0x110], R37 ;  /* 0x0001102502007986 */ /* 0x0003e2000c101510 */
[----:B------:R-:W-:Y:S02]  /*133b0*/  F2FP.F16.F32.PACK_AB R48, R49, R48 ;  /* 0x000000303130723e */ /* 0x000fe400000000ff */
[----:B------:R-:W-:Y:S02]  /*133c0*/  F2FP.F16.F32.PACK_AB R62, R63, R62 ;  /* 0x0000003e3f3e723e */ /* 0x000fe400000000ff */
[----:B------:R-:W-:Y:S02]  /*133d0*/  F2FP.F16.F32.PACK_AB R60, R61, R60 ;  /* 0x0000003c3d3c723e */ /* 0x000fe400000000ff */
[----:B------:R-:W-:Y:S02]  /*133e0*/  PRMT R41, R48, 0x7610, R41 ;  /* 0x0000761030297816 */ /* 0x000fe40000000029 */
[----:B------:R-:W-:-:S03]  /*133f0*/  PRMT R43, R60, 0x7610, R43 ;  /* 0x000076103c2b7816 */ /* 0x000fc6000000002b */
[----:B------:R4:W-:Y:S01]  /*13400*/  STG.E.U16 desc[UR12][R2.64+0x118], R41 ;  /* 0x0001182902007986 */ /* 0x0009e2000c10150c */
[----:B---3--:R-:W-:-:S03]  /*13410*/  PRMT R39, R50, 0x7610, R39 ;  /* 0x0000761032277816 */ /* 0x008fc60000000027 */
[----:B------:R-:W-:Y:S04]  /*13420*/  STG.E.U16 desc[UR12][R2.64+0x130], R43 ;  /* 0x0001302b02007986 */ /* 0x000fe8000c10150c */
[----:B------:R3:W-:Y:S01]  /*13430*/  STG.E.U16 desc[UR10][R2.64+0x11c], R39 ;  /* 0x00011c2702007986 */ /* 0x0007e2000c10150a */
[----:B0-----:R-:W-:Y:S02]  /*13440*/  PRMT R0, R54, 0x7610, R0 ;  /* 0x0000761036007816 */ /* 0x001fe40000000000 */
[----:B-1----:R-:W-:-:S03]  /*13450*/  PRMT R37, R52, 0x7610, R37 ;  /* 0x0000761034257816 */ /* 0x002fc60000000025 */
[----:B------:R0:W-:Y:S04]  /*13460*/  STG.E.U16 desc[UR6][R2.64+0x124], R0 ;  /* 0x0001240002007986 */ /* 0x0001e8000c101506 */
[----:B------:R1:W-:Y:S01]  /*13470*/  STG.E.U16 desc[UR8][R2.64+0x120], R37 ;  /* 0x0001202502007986 */ /* 0x0003e2000c101508 */
[----:B----4-:R-:W-:-:S05]  /*13480*/  PRMT R41, R62, 0x7610, R41 ;  /* 0x000076103e297816 */ /* 0x010fca0000000029 */
[----:B------:R-:W-:Y:S01]  /*13490*/  STG.E.U16 desc[UR10][R2.64+0x134], R41 ;  /* 0x0001342902007986 */ /* 0x000fe2000c10150a */
[----:B---3--:R-:W-:-:S05]  /*134a0*/  PRMT R39, R64, 0x7610, R39 ;  /* 0x0000761040277816 */ /* 0x008fca0000000027 */
[----:B------:R3:W-:Y:S01]  /*134b0*/  STG.E.U16 desc[UR8][R2.64+0x138], R39 ;  /* 0x0001382702007986 */ /* 0x0007e2000c101508 */
[----:B0-----:R-:W-:Y:S02]  /*134c0*/  PRMT R0, R58, 0x7610, R0 ;  /* 0x000076103a007816 */ /* 0x001fe40000000000 */
[----:B-1----:R-:W-:-:S03]  /*134d0*/  PRMT R37, R56, 0x7610, R37 ;  /* 0x0000761038257816 */ /* 0x002fc60000000025 */
[----:B------:R0:W-:Y:S04]  /*134e0*/  STG.E.U16 desc[UR14][R2.64+0x12c], R0 ;  /* 0x00012c0002007986 */ /* 0x0001e8000c10150e */
[----:B------:R1:W-:Y:S01]  /*134f0*/  STG.E.U16 desc[UR16][R2.64+0x128], R37 ;  /* 0x0001282502007986 */ /* 0x0003e2000c101510 */
[----:B---3--:R-:W-:Y:S02]  /*13500*/  SHF.R.U32.HI R39, RZ, 0x10, R38 ;  /* 0x00000010ff277819 */ /* 0x008fe40000011626 */
[----:B------:R-:W-:Y:S01]  /*13510*/  SHF.R.U32.HI R38, RZ, 0x10, R40 ;  /* 0x00000010ff267819 */ /* 0x000fe20000011628 */
[----:B------:R-:W-:Y:S02]  /*13520*/  IMAD.MOV.U32 R40, RZ, RZ, R66 ;  /* 0x000000ffff287224 */ /* 0x000fe400078e0042 */
[----:B------:R3:W-:Y:S01]  /*13530*/  STG.E.U16 desc[UR14][R2.64+0x106], R39 ;  /* 0x0001062702007986 */ /* 0x0007e2000c10150e */
[----:B0-----:R-:W-:-:S03]  /*13540*/  SHF.R.U32.HI R0, RZ, 0x10, R36 ;  /* 0x00000010ff007819 */ /* 0x001fc60000011624 */
[----:B------:R0:W-:Y:S01]  /*13550*/  STG.E.U16 desc[UR12][R2.64+0x10a], R38 ;  /* 0x00010a2602007986 */ /* 0x0001e2000c10150c */
[----:B------:R-:W-:Y:S02]  /*13560*/  SHF.R.U32.HI R36, RZ, 0x10, R44 ;  /* 0x00000010ff247819 */ /* 0x000fe4000001162c */
[----:B-1----:R-:W-:Y:S01]  /*13570*/  PRMT R37, R66, 0x7610, R37 ;  /* 0x0000761042257816 */ /* 0x002fe20000000025 */
[----:B------:R1:W-:Y:S04]  /*13580*/  STG.E.U16 desc[UR18][R2.64+0x102], R0 ;  /* 0x0001020002007986 */ /* 0x0003e8000c101512 */
[----:B------:R4:W-:Y:S04]  /*13590*/  STG.E.U16 desc[UR6][R2.64+0x13c], R37 ;  /* 0x00013c2502007986 */ /* 0x0009e8000c101506 */
[----:B------:R2:W-:Y:S01]  /*135a0*/  STG.E.U16 desc[UR8][R2.64+0x112], R36 ;  /* 0x0001122402007986 */ /* 0x0005e2000c101508 */
[----:B---3--:R-:W-:-:S02]  /*135b0*/  SHF.R.U32.HI R39, RZ, 0x10, R48 ;  /* 0x00000010ff277819 */ /* 0x008fc40000011630 */
[----:B0-----:R-:W-:-:S03]  /*135c0*/  SHF.R.U32.HI R38, RZ, 0x10, R50 ;  /* 0x00000010ff267819 */ /* 0x001fc60000011632 */
[----:B------:R-:W-:Y:S01]  /*135d0*/  STG.E.U16 desc[UR14][R2.64+0x11a], R39 ;  /* 0x00011a2702007986 */ /* 0x000fe2000c10150e */
[----:B-1----:R-:W-:-:S03]  /*135e0*/  SHF.R.U32.HI R0, RZ, 0x10, R46 ;  /* 0x00000010ff007819 */ /* 0x002fc6000001162e */
[----:B------:R0:W-:Y:S01]  /*135f0*/  STG.E.U16 desc[UR12][R2.64+0x11e], R38 ;  /* 0x00011e2602007986 */ /* 0x0001e2000c10150c */
[----:B----4-:R-:W-:-:S03]  /*13600*/  SHF.R.U32.HI R37, RZ, 0x10, R42 ;  /* 0x00000010ff257819 */ /* 0x010fc6000001162a */
[----:B------:R1:W-:Y:S01]  /*13610*/  STG.E.U16 desc[UR6][R2.64+0x116], R0 ;  /* 0x0001160002007986 */ /* 0x0003e2000c101506 */
[----:B--2---:R-:W-:-:S03]  /*13620*/  SHF.R.U32.HI R36, RZ, 0x10, R54 ;  /* 0x00000010ff247819 */ /* 0x004fc60000011636 */
[----:B------:R2:W-:Y:S04]  /*13630*/  STG.E.U16 desc[UR10][R2.64+0x10e], R37 ;  /* 0x00010e2502007986 */ /* 0x0005e8000c10150a */
[----:B------:R3:W-:Y:S01]  /*13640*/  STG.E.U16 desc[UR8][R2.64+0x126], R36 ;  /* 0x0001262402007986 */ /* 0x0007e2000c101508 */
[----:B0-----:R-:W-:Y:S01]  /*13650*/  IMAD.MOV.U32 R38, RZ, RZ, R60 ;  /* 0x000000ffff267224 */ /* 0x001fe200078e003c */
[----:B-1----:R-:W-:-:S04]  /*13660*/  SHF.R.U32.HI R0, RZ, 0x10, R56 ;  /* 0x00000010ff007819 */ /* 0x002fc80000011638 */
[----:B------:R-:W-:Y:S02]  /*13670*/  SHF.R.U32.HI R38, RZ, 0x10, R38 ;  /* 0x00000010ff267819 */ /* 0x000fe40000011626 */
[----:B--2---:R-:W-:Y:S01]  /*13680*/  SHF.R.U32.HI R37, RZ, 0x10, R52 ;  /* 0x00000010ff257819 */ /* 0x004fe20000011634 */
[----:B------:R0:W-:Y:S01]  /*13690*/  STG.E.U16 desc[UR6][R2.64+0x12a], R0 ;  /* 0x00012a0002007986 */ /* 0x0001e2000c101506 */
[----:B---3--:R-:W-:-:S03]  /*136a0*/  IMAD.MOV.U32 R36, RZ, RZ, R64 ;  /* 0x000000ffff247224 */ /* 0x008fc600078e0040 */
[----:B------:R1:W-:Y:S02]  /*136b0*/  STG.E.U16 desc[UR10][R2.64+0x122], R37 ;  /* 0x0001222502007986 */ /* 0x0003e4000c10150a */
[----:B------:R-:W-:Y:S02]  /*136c0*/  SHF.R.U32.HI R36, RZ, 0x10, R36 ;  /* 0x00000010ff247819 */ /* 0x000fe40000011624 */
[----:B------:R4:W-:Y:S04]  /*136d0*/  STG.E.U16 desc[UR12][R2.64+0x132], R38 ;  /* 0x0001322602007986 */ /* 0x0009e8000c10150c */
[----:B------:R4:W-:Y:S01]  /*136e0*/  STG.E.U16 desc[UR8][R2.64+0x13a], R36 ;  /* 0x00013a2402007986 */ /* 0x0009e2000c101508 */
[----:B0-----:R-:W-:Y:S02]  /*136f0*/  IMAD.MOV.U32 R0, RZ, RZ, R58 ;  /* 0x000000ffff007224 */ /* 0x001fe400078e003a */
[----:B-1----:R-:W-:-:S03]  /*13700*/  IMAD.MOV.U32 R37, RZ, RZ, R62 ;  /* 0x000000ffff257224 */ /* 0x002fc600078e003e */
[----:B------:R-:W-:Y:S02]  /*13710*/  SHF.R.U32.HI R39, RZ, 0x10, R0 ;  /* 0x00000010ff277819 */ /* 0x000fe40000011600 */
[----:B------:R-:W-:Y:S02]  /*13720*/  SHF.R.U32.HI R0, RZ, 0x10, R40 ;  /* 0x00000010ff007819 */ /* 0x000fe40000011628 */
[----:B------:R-:W-:Y:S01]  /*13730*/  SHF.R.U32.HI R37, RZ, 0x10, R37 ;  /* 0x00000010ff257819 */ /* 0x000fe20000011625 */
[----:B------:R4:W-:Y:S04]  /*13740*/  STG.E.U16 desc[UR14][R2.64+0x12e], R39 ;  /* 0x00012e2702007986 */ /* 0x0009e8000c10150e */
[----:B------:R4:W-:Y:S04]  /*13750*/  STG.E.U16 desc[UR10][R2.64+0x136], R37 ;  /* 0x0001362502007986 */ /* 0x0009e8000c10150a */
[----:B------:R4:W-:Y:S02]  /*13760*/  STG.E.U16 desc[UR6][R2.64+0x13e], R0 ;  /* 0x00013e0002007986 */ /* 0x0009e4000c101506 */
.L_x_137:
[----:B------:R-:W-:Y:S05]  /*13770*/  BSYNC.RECONVERGENT B0 ;  /* 0x0000000000007941 */ /* 0x000fea0003800200 */
.L_x_136:
[----:B------:R-:W-:Y:S04]  /*13780*/  BSSY.RECONVERGENT B0, `(.L_x_131) ;  /* 0x0000070000007945 */ /* 0x000fe80003800200 */
[----:B------:R-:W-:Y:S05]  /*13790*/  @P0 BRA `(.L_x_138) ;  /* 0x0000000400b80947 */ /* 0x000fea0003800000 */
[C---:B0-----:R-:W-:Y:S02]  /*137a0*/  R2UR UR6, R106.reuse ;  /* 0x000000006a0672ca */ /* 0x041fe400000e0000 */
[----:B------:R-:W-:Y:S02]  /*137b0*/  R2UR UR7, R107 ;  /* 0x000000006b0772ca */ /* 0x000fe400000e0000 */
[----:B--2--5:R-:W-:Y:S02]  /*137c0*/  F2FP.F16.F32.PACK_AB R8, R9, R8 ;  /* 0x000000080908723e */ /* 0x024fe400000000ff */
[C---:B------:R-:W-:Y:S02]  /*137d0*/  R2UR UR8, R106.reuse ;  /* 0x000000006a0872ca */ /* 0x040fe400000e0000 */
[----:B------:R-:W-:Y:S02]  /*137e0*/  R2UR UR9, R107 ;  /* 0x000000006b0972ca */ /* 0x000fe400000e0000 */
[----:B------:R-:W-:-:S02]  /*137f0*/  R2UR UR14, R106 ;  /* 0x000000006a0e72ca */ /* 0x000fc400000e0000 */
[----:B------:R-:W-:Y:S02]  /*13800*/  R2UR UR15, R107 ;  /* 0x000000006b0f72ca */ /* 0x000fe400000e0000 */
[----:B------:R-:W-:Y:S02]  /*13810*/  F2FP.F16.F32.PACK_AB R13, R13, R12 ;  /* 0x0000000c0d0d723e */ /* 0x000fe400000000ff */
[----:B------:R-:W-:Y:S02]  /*13820*/  F2FP.F16.F32.PACK_AB R12, R11, R10 ;  /* 0x0000000a0b0c723e */ /* 0x000fe400000000ff */
[----:B---34-:R-:W-:Y:S02]  /*13830*/  PRMT R0, R8, 0x7610, R0 ;  /* 0x0000761008007816 */ /* 0x018fe40000000000 */
[----:B------:R-:W-:Y:S02]  /*13840*/  F2FP.F16.F32.PACK_AB R11, R7, R6 ;  /* 0x00000006070b723e */ /* 0x000fe400000000ff */
[----:B------:R-:W-:Y:S01]  /*13850*/  F2FP.F16.F32.PACK_AB R14, R15, R14 ;  /* 0x0000000e0f0e723e */ /* 0x000fe200000000ff */
[----:B------:R0:W-:Y:S01]  /*13860*/  STG.E.U16 desc[UR6][R2.64+0x188], R0 ;  /* 0x0001880002007986 */ /* 0x0001e2000c101506 */
[----:B------:R-:W-:-:S02]  /*13870*/  R2UR UR16, R106 ;  /* 0x000000006a1072ca */ /* 0x000fc400000e0000 */
[----:B------:R-:W-:Y:S01]  /*13880*/  R2UR UR17, R107 ;  /* 0x000000006b1172ca */ /* 0x000fe200000e0000 */
[----:B------:R-:W-:Y:S01]  /*13890*/  IMAD.MOV.U32 R9, RZ, RZ, R14 ;  /* 0x000000ffff097224 */ /* 0x000fe200078e000e */
[----:B------:R-:W-:Y:S02]  /*138a0*/  F2FP.F16.F32.PACK_AB R10, R5, R4 ;  /* 0x00000004050a723e */ /* 0x000fe400000000ff */
[----:B------:R-:W-:Y:S02]  /*138b0*/  PRMT R4, R11, 0x7610, R4 ;  /* 0x000076100b047816 */ /* 0x000fe40000000004 */
[----:B------:R-:W-:Y:S02]  /*138c0*/  R2UR UR10, R106 ;  /* 0x000000006a0a72ca */ /* 0x000fe400000e0000 */
[----:B------:R-:W-:Y:S01]  /*138d0*/  R2UR UR11, R107 ;  /* 0x000000006b0b72ca */ /* 0x000fe200000e0000 */
[----:B------:R2:W-:Y:S01]  /*138e0*/  STG.E.U16 desc[UR8][R2.64+0x184], R4 ;  /* 0x0001840402007986 */ /* 0x0005e2000c101508 */
[----:B------:R-:W-:-:S02]  /*138f0*/  F2FP.F16.F32.PACK_AB R22, R23, R22 ;  /* 0x000000161716723e */ /* 0x000fc400000000ff */
[----:B------:R-:W-:Y:S02]  /*13900*/  R2UR UR18, R106 ;  /* 0x000000006a1272ca */ /* 0x000fe400000e0000 */
[----:B------:R-:W-:Y:S02]  /*13910*/  R2UR UR19, R107 ;  /* 0x000000006b1372ca */ /* 0x000fe400000e0000 */
[----:B------:R-:W-:Y:S02]  /*13920*/  F2FP.F16.F32.PACK_AB R20, R21, R20 ;  /* 0x000000141514723e */ /* 0x000fe400000000ff */
[----:B------:R-:W-:Y:S02]  /*13930*/  F2FP.F16.F32.PACK_AB R26, R27, R26 ;  /* 0x0000001a1b1a723e */ /* 0x000fe400000000ff */
[----:B------:R-:W-:Y:S02]  /*13940*/  PRMT R5, R10, 0x7610, R5 ;  /* 0x000076100a057816 */ /* 0x000fe40000000005 */
[----:B------:R-:W-:-:S02]  /*13950*/  F2FP.F16.F32.PACK_AB R24, R25, R24 ;  /* 0x000000181918723e */ /* 0x000fc400000000ff */
[----:B0-----:R-:W-:Y:S01]  /*13960*/  PRMT R0, R14, 0x7610, R0 ;  /* 0x000076100e007816 */ /* 0x001fe20000000000 */
[----:B------:R0:W-:Y:S01]  /*13970*/  STG.E.U16 desc[UR10][R2.64+0x180], R5 ;  /* 0x0001800502007986 */ /* 0x0001e2000c10150a */
[----:B------:R-:W-:Y:S02]  /*13980*/  R2UR UR12, R106 ;  /* 0x000000006a0c72ca */ /* 0x000fe400000e0000 */
[----:B------:R-:W-:Y:S01]  /*13990*/  R2UR UR13, R107 ;  /* 0x000000006b0d72ca */ /* 0x000fe200000e0000 */
[----:B------:R3:W-:Y:S01]  /*139a0*/  STG.E.U16 desc[UR14][R2.64+0x194], R0 ;  /* 0x0001940002007986 */ /* 0x0007e2000c10150e */
[----:B------:R-:W-:Y:S02]  /*139b0*/  F2FP.F16.F32.PACK_AB R18, R19, R18 ;  /* 0x000000121312723e */ /* 0x000fe400000000ff */
[----:B------:R-:W-:Y:S02]  /*139c0*/  F2FP.F16.F32.PACK_AB R16, R17, R16 ;  /* 0x000000101110723e */ /* 0x000fe400000000ff */
[----:B------:R-:W-:-:S02]  /*139d0*/  F2FP.F16.F32.PACK_AB R34, R35, R34 ;  /* 0x000000222322723e */ /* 0x000fc400000000ff */
[----:B--2---:R-:W-:Y:S02]  /*139e0*/  PRMT R4, R13, 0x7610, R4 ;  /* 0x000076100d047816 */ /* 0x004fe40000000004 */
[----:B------:R-:W-:Y:S02]  /*139f0*/  F2FP.F16.F32.PACK_AB R28, R29, R28 ;  /* 0x0000001c1d1c723e */ /* 0x000fe400000000ff */
[----:B------:R-:W-:Y:S01]  /*13a00*/  F2FP.F16.F32.PACK_AB R32, R33, R32 ;  /* 0x000000202120723e */ /* 0x000fe200000000ff */
[----:B------:R2:W-:Y:S01]  /*13a10*/  STG.E.U16 desc[UR16][R2.64+0x190], R4 ;  /* 0x0001900402007986 */ /* 0x0005e2000c101510 */
[----:B------:R-:W-:Y:S02]  /*13a20*/  PRMT R6, R16, 0x7610, R6 ;  /* 0x0000761010067816 */ /* 0x000fe40000000006 */
[----:B------:R-:W-:Y:S02]  /*13a30*/  F2FP.F16.F32.PACK_AB R30, R31, R30 ;  /* 0x0000001e1f1e723e */ /* 0x000fe400000000ff */
[----:B------:R-:W-:Y:S01]  /*13a40*/  PRMT R7, R28, 0x7610, R7 ;  /* 0x000076101c077816 */ /* 0x000fe20000000007 */
[----:B------:R4:W-:Y:S04]  /*13a50*/  STG.E.U16 desc[UR12][R2.64+0x198], R6 ;  /* 0x0001980602007986 */ /* 0x0009e8000c10150c */
[----:B------:R1:W-:Y:S01]  /*13a60*/  STG.E.U16 desc[UR12][R2.64+0x1b0], R7 ;  /* 0x0001b00702007986 */ /* 0x0003e2000c10150c */
[----:B0-----:R-:W-:-:S02]  /*13a70*/  PRMT R5, R12, 0x7610, R5 ;  /* 0x000076100c057816 */ /* 0x001fc40000000005 */
[----:B---3--:R-:W-:-:S03]  /*13a80*/  PRMT R0, R22, 0x7610, R0 ;  /* 0x0000761016007816 */ /* 0x008fc60000000000 */
[----:B------:R0:W-:Y:S04]  /*13a90*/  STG.E.U16 desc[UR18][R2.64+0x18c], R5 ;  /* 0x00018c0502007986 */ /* 0x0001e8000c101512 */
[----:B------:R3:W-:Y:S01]  /*13aa0*/  STG.E.U16 desc[UR6][R2.64+0x1a4], R0 ;  /* 0x0001a40002007986 */ /* 0x0007e2000c101506 */
[----:B--2---:R-:W-:-:S05]  /*13ab0*/  PRMT R4, R20, 0x7610, R4 ;  /* 0x0000761014047816 */ /* 0x004fca0000000004 */
[----:B------:R2:W-:Y:S01]  /*13ac0*/  STG.E.U16 desc[UR8][R2.64+0x1a0], R4 ;  /* 0x0001a00402007986 */ /* 0x0005e2000c101508 */
[----:B----4-:R-:W-:Y:S01]  /*13ad0*/  PRMT R6, R30, 0x7610, R6 ;  /* 0x000076101e067816 */ /* 0x010fe20000000006 */
[----:B-1----:R-:W-:-:S04]  /*13ae0*/  IMAD.MOV.U32 R7, RZ, RZ, R13 ;  /* 0x000000ffff077224 */ /* 0x002fc800078e000d */
[----:B------:R-:W-:Y:S01]  /*13af0*/  STG.E.U16 desc[UR10][R2.64+0x1b4], R6 ;  /* 0x0001b40602007986 */ /* 0x000fe2000c10150a */
[----:B0-----:R-:W-:Y:S02]  /*13b00*/  PRMT R5, R18, 0x7610, R5 ;  /* 0x0000761012057816 */ /* 0x001fe40000000005 */
[----:B---3--:R-:W-:-:S03]  /*13b10*/  PRMT R0, R26, 0x7610, R0 ;  /* 0x000076101a007816 */ /* 0x008fc60000000000 */
[----:B------:R0:W-:Y:S04]  /*13b20*/  STG.E.U16 desc[UR10][R2.64+0x19c], R5 ;  /* 0x00019c0502007986 */ /* 0x0001e8000c10150a */
[----:B------:R1:W-:Y:S01]  /*13b30*/  STG.E.U16 desc[UR14][R2.64+0x1ac], R0 ;  /* 0x0001ac0002007986 */ /* 0x0003e2000c10150e */
[----:B--2---:R-:W-:-:S05]  /*13b40*/  PRMT R4, R24, 0x7610, R4 ;  /* 0x0000761018047816 */ /* 0x004fca0000000004 */
[----:B------:R2:W-:Y:S01]  /*13b50*/  STG.E.U16 desc[UR16][R2.64+0x1a8], R4 ;  /* 0x0001a80402007986 */ /* 0x0005e2000c101510 */
[----:B0-----:R-:W-:Y:S01]  /*13b60*/  PRMT R5, R32, 0x7610, R5 ;  /* 0x0000761020057816 */ /* 0x001fe20000000005 */
[----:B-1----:R-:W-:-:S04]  /*13b70*/  IMAD.MOV.U32 R0, RZ, RZ, R10 ;  /* 0x000000ffff007224 */ /* 0x002fc800078e000a */
[----:B------:R0:W-:Y:S01]  /*13b80*/  STG.E.U16 desc[UR8][R2.64+0x1b8], R5 ;  /* 0x0001b80502007986 */ /* 0x0001e2000c101508 */
[----:B------:R-:W-:-:S05]  /*13b90*/  SHF.R.U32.HI R0, RZ, 0x10, R0 ;  /* 0x00000010ff007819 */ /* 0x000fca0000011600 */
[----:B------:R1:W-:Y:S01]  /*13ba0*/  STG.E.U16 desc[UR18][R2.64+0x182], R0 ;  /* 0x0001820002007986 */ /* 0x0003e2000c101512 */
[----:B--2---:R-:W-:-:S05]  /*13bb0*/  PRMT R4, R34, 0x7610, R4 ;  /* 0x0000761022047816 */ /* 0x004fca0000000004 */
[----:B------:R2:W-:Y:S01]  /*13bc0*/  STG.E.U16 desc[UR6][R2.64+0x1bc], R4 ;  /* 0x0001bc0402007986 */ /* 0x0005e2000c101506 */
[----:B0-----:R-:W-:-:S05]  /*13bd0*/  IMAD.MOV.U32 R5, RZ, RZ, R12 ;  /* 0x000000ffff057224 */ /* 0x001fca00078e000c */
[----:B------:R-:W-:Y:S01]  /*13be0*/  SHF.R.U32.HI R5, RZ, 0x10, R5 ;  /* 0x00000010ff057819 */ /* 0x000fe20000011605 */
[----:B-1----:R-:W-:-:S04]  /*13bf0*/  IMAD.MOV.U32 R0, RZ, RZ, R11 ;  /* 0x000000ffff007224 */ /* 0x002fc800078e000b */
[----:B------:R0:W-:Y:S01]  /*13c00*/  STG.E.U16 desc[UR10][R2.64+0x18e], R5 ;  /* 0x00018e0502007986 */ /* 0x0001e2000c10150a */
[----:B--2---:R-:W-:Y:S01]  /*13c10*/  IMAD.MOV.U32 R4, RZ, RZ, R8 ;  /* 0x000000ffff047224 */ /* 0x004fe200078e0008 */
[----:B------:R-:W-:Y:S02]  /*13c20*/  SHF.R.U32.HI R8, RZ, 0x10, R0 ;  /* 0x00000010ff087819 */ /* 0x000fe40000011600 */
[----:B------:R-:W-:Y:S01]  /*13c30*/  SHF.R.U32.HI R0, RZ, 0x10, R9 ;  /* 0x00000010ff007819 */ /* 0x000fe20000011609 */
[----:B------:R-:W-:Y:S01]  /*13c40*/  IMAD.MOV.U32 R9, RZ, RZ, R24 ;  /* 0x000000ffff097224 */ /* 0x000fe200078e0018 */
[----:B------:R-:W-:Y:S01]  /*13c50*/  SHF.R.U32.HI R6, RZ, 0x10, R4 ;  /* 0x00000010ff067819 */ /* 0x000fe20000011604 */
[----:B------:R-:W-:Y:S01]  /*13c60*/  STG.E.U16 desc[UR14][R2.64+0x186], R8 ;  /* 0x0001860802007986 */ /* 0x000fe2000c10150e */
[----:B------:R-:W-:Y:S01]  /*13c70*/  SHF.R.U32.HI R4, RZ, 0x10, R7 ;  /* 0x00000010ff047819 */ /* 0x000fe20000011607 */
[----:B------:R-:W-:Y:S02]  /*13c80*/  IMAD.MOV.U32 R7, RZ, RZ, R22 ;  /* 0x000000ffff077224 */ /* 0x000fe400078e0016 */
[----:B------:R1:W-:Y:S04]  /*13c90*/  STG.E.U16 desc[UR6][R2.64+0x196], R0 ;  /* 0x0001960002007986 */ /* 0x0003e8000c101506 */
[----:B------:R2:W-:Y:S04]  /*13ca0*/  STG.E.U16 desc[UR8][R2.64+0x192], R4 ;  /* 0x0001920402007986 */ /* 0x0005e8000c101508 */
[----:B------:R3:W-:Y:S01]  /*13cb0*/  STG.E.U16 desc[UR12][R2.64+0x18a], R6 ;  /* 0x00018a0602007986 */ /* 0x0007e2000c10150c */
[----:B0-----:R-:W-:-:S05]  /*13cc0*/  IMAD.MOV.U32 R5, RZ, RZ, R20 ;  /* 0x000000ffff057224 */ /* 0x001fca00078e0014 */
[----:B------:R-:W-:-:S05]  /*13cd0*/  SHF.R.U32.HI R5, RZ, 0x10, R5 ;  /* 0x00000010ff057819 */ /* 0x000fca0000011605 */
[----:B------:R0:W-:Y:S01]  /*13ce0*/  STG.E.U16 desc[UR10][R2.64+0x1a2], R5 ;  /* 0x0001a20502007986 */ /* 0x0001e2000c10150a */
[----:B-1----:R-:W-:Y:S02]  /*13cf0*/  IMAD.MOV.U32 R0, RZ, RZ, R16 ;  /* 0x000000ffff007224 */ /* 0x002fe400078e0010 */
[----:B--2---:R-:W-:-:S03]  /*13d00*/  IMAD.MOV.U32 R4, RZ, RZ, R18 ;  /* 0x000000ffff047224 */ /* 0x004fc600078e0012 */
[----:B------:R-:W-:Y:S02]  /*13d10*/  SHF.R.U32.HI R8, RZ, 0x10, R0 ;  /* 0x00000010ff087819 */ /* 0x000fe40000011600 */
[----:B------:R-:W-:Y:S01]  /*13d20*/  SHF.R.U32.HI R0, RZ, 0x10, R9 ;  /* 0x00000010ff007819 */ /* 0x000fe20000011609 */
[----:B------:R-:W-:Y:S01]  /*13d30*/  IMAD.MOV.U32 R9, RZ, RZ, R34 ;  /* 0x000000ffff097224 */ /* 0x000fe200078e0022 */
[----:B---3--:R-:W-:Y:S01]  /*13d40*/  SHF.R.U32.HI R6, RZ, 0x10, R4 ;  /* 0x00000010ff067819 */ /* 0x008fe20000011604 */
[----:B------:R-:W-:Y:S01]  /*13d50*/  STG.E.U16 desc[UR14][R2.64+0x19a], R8 ;  /* 0x00019a0802007986 */ /* 0x000fe2000c10150e */
[----:B------:R-:W-:Y:S01]  /*13d60*/  SHF.R.U32.HI R4, RZ, 0x10, R7 ;  /* 0x00000010ff047819 */ /* 0x000fe20000011607 */
[----:B------:R-:W-:Y:S02]  /*13d70*/  IMAD.MOV.U32 R7, RZ, RZ, R32 ;  /* 0x000000ffff077224 */ /* 0x000fe400078e0020 */
[----:B------:R1:W-:Y:S04]  /*13d80*/  STG.E.U16 desc[UR6][R2.64+0x1aa], R0 ;  /* 0x0001aa0002007986 */ /* 0x0003e8000c101506 */
[----:B------:R2:W-:Y:S01]  /*13d90*/  STG.E.U16 desc[UR8][R2.64+0x1a6], R4 ;  /* 0x0001a60402007986 */ /* 0x0005e2000c101508 */
[----:B0-----:R-:W-:-:S03]  /*13da0*/  IMAD.MOV.U32 R5, RZ, RZ, R30 ;  /* 0x000000ffff057224 */ /* 0x001fc600078e001e */
[----:B------:R0:W-:Y:S02]  /*13db0*/  STG.E.U16 desc[UR12][R2.64+0x19e], R6 ;  /* 0x00019e0602007986 */ /* 0x0001e4000c10150c */
[----:B------:R-:W-:-:S05]  /*13dc0*/  SHF.R.U32.HI R5, RZ, 0x10, R5 ;  /* 0x00000010ff057819 */ /* 0x000fca0000011605 */
[----:B------:R3:W-:Y:S01]  /*13dd0*/  STG.E.U16 desc[UR10][R2.64+0x1b6], R5 ;  /* 0x0001b60502007986 */ /* 0x0007e2000c10150a */
[----:B-1----:R-:W-:Y:S02]  /*13de0*/  IMAD.MOV.U32 R0, RZ, RZ, R26 ;  /* 0x000000ffff007224 */ /* 0x002fe400078e001a */
[----:B--2---:R-:W-:-:S03]  /*13df0*/  IMAD.MOV.U32 R4, RZ, RZ, R28 ;  /* 0x000000ffff047224 */ /* 0x004fc600078e001c */
[----:B------:R-:W-:Y:S02]  /*13e00*/  SHF.R.U32.HI R8, RZ, 0x10, R0 ;  /* 0x00000010ff087819 */ /* 0x000fe40000011600 */
[----:B------:R-:W-:Y:S02]  /*13e10*/  SHF.R.U32.HI R0, RZ, 0x10, R9 ;  /* 0x00000010ff007819 */ /* 0x000fe40000011609 */
[----:B0-----:R-:W-:Y:S01]  /*13e20*/  SHF.R.U32.HI R6, RZ, 0x10, R4 ;  /* 0x00000010ff067819 */ /* 0x001fe20000011604 */
[----:B------:R3:W-:Y:S01]  /*13e30*/  STG.E.U16 desc[UR14][R2.64+0x1ae], R8 ;  /* 0x0001ae0802007986 */ /* 0x0007e2000c10150e */
[----:B------:R-:W-:-:S03]  /*13e40*/  SHF.R.U32.HI R4, RZ, 0x10, R7 ;  /* 0x00000010ff047819 */ /* 0x000fc60000011607 */
[----:B------:R3:W-:Y:S04]  /*13e50*/  STG.E.U16 desc[UR12][R2.64+0x1b2], R6 ;  /* 0x0001b20602007986 */ /* 0x0007e8000c10150c */
[----:B------:R3:W-:Y:S04]  /*13e60*/  STG.E.U16 desc[UR8][R2.64+0x1ba], R4 ;  /* 0x0001ba0402007986 */ /* 0x0007e8000c101508 */
[----:B------:R3:W-:Y:S02]  /*13e70*/  STG.E.U16 desc[UR6][R2.64+0x1be], R0 ;  /* 0x0001be0002007986 */ /* 0x0007e4000c101506 */
.L_x_138:
[----:B------:R-:W-:Y:S05]  /*13e80*/  BSYNC.RECONVERGENT B0 ;  /* 0x0000000000007941 */ /* 0x000fea0003800200 */
.L_x_131:
[----:B---34-:R-:W3:Y:S01]  /*13e90*/  S2R R0, SR_CgaCtaId ;  /* 0x0000000000007919 */ /* 0x018ee20000008800 */
[----:B------:R-:W-:Y:S01]  /*13ea0*/  MOV R118, 0x400 ;  /* 0x0000040000767802 */ /* 0x000fe20000000f00 */
[----:B------:R-:W-:-:S03]  /*13eb0*/  NOP ;  /* 0x0000000000007918 */ /* 0x000fc60000000000 */
[----:B---3--:R-:W-:Y:S01]  /*13ec0*/  LEA R118, R0, R118, 0x18 ;  /* 0x0000007600767211 */ /* 0x008fe200078ec0ff */
[----:B------:R3:W-:Y:S04]  /*13ed0*/  STL [R1+0x80], R0 ;  /* 0x0000800001007387 */ /* 0x0007e80000100800 */
[----:B---3--:R-:W-:-:S05]  /*13ee0*/  VIADD R0, R118, 0xd0 ;  /* 0x000000d076007836 */ /* 0x008fca0000000000 */
[----:B------:R-:W-:-:S04]  /*13ef0*/  PRMT R0, R123, 0x654, R0 ;  /* 0x000006547b007816 */ /* 0x000fc80000000000 */
[----:B------:R3:W-:Y:S01]  /*13f00*/  SYNCS.ARRIVE.TRANS64.RED.ART0 RZ, [R0+URZ], R125 ;  /* 0x0000007d00ff79a7 */ /* 0x0007e200085004ff */
[----:B------:R-:W4:Y:S02]  /*13f10*/  SYNCS.PHASECHK.TRANS64.TRYWAIT P0, [R118+URZ+0xc8], RZ ;  /* 0x0000c8ff760075a7 */ /* 0x000f2400080011ff */
[----:B---34-:R-:W-:Y:S05]  /*13f20*/  @!P0 BRA `(.L_x_139) ;  /* 0x0000004400648947 */ /* 0x018fea0003800000 */
.L_x_264:
[----:B------:R-:W-:Y:S05]  /*13f30*/  @P4 BRA `(.L_x_140) ;  /* 0x00000028001c4947 */ /* 0x000fea0003800000 */
[----:B--2--5:R-:W2:Y:S01]  /*13f40*/  S2R R6, SR_TID.X ;  /* 0x0000000000067919 */ /* 0x024ea20000002100 */
[----:B------:R-:W4:Y:S01]  /*13f50*/  LDC R3, c[0x0][0x824] ;  /* 0x00020900ff037b82 */ /* 0x000f220000000800 */
[----:B------:R-:W-:Y:S01]  /*13f60*/  BSSY.RECONVERGENT B0, `(.L_x_141) ;  /* 0x00000e0000007945 */ /* 0x000fe20003800200 */
[----:B------:R-:W4:Y:S01]  /*13f70*/  S2R R8, SR_CTAID.Z ;  /* 0x0000000000087919 */ /* 0x000f220000002700 */
[----:B------:R-:W3:Y:S05]  /*13f80*/  S2R R9, SR_CTAID.X ;  /* 0x0000000000097919 */ /* 0x000eea0000002500 */
[----:B------:R-:W1:Y:S08]  /*13f90*/  LDC.64 R4, c[0x0][0x810] ;  /* 0x00020400ff047b82 */ /* 0x000e700000000a00 */
[----:B------:R-:W0:Y:S08]  /*13fa0*/  LDC R11, c[0x0][0x890] ;  /* 0x00022400ff0b7b82 */ /* 0x000e300000000800 */
[----:B------:R-:W0:Y:S01]  /*13fb0*/  LDC R10, c[0x0][0x88c] ;  /* 0x00022300ff0a7b82 */ /* 0x000e220000000800 */
[----:B--2---:R-:W-:-:S07]  /*13fc0*/  SHF.R.U32.HI R2, RZ, 0x3, R6 ;  /* 0x00000003ff027819 */ /* 0x004fce0000011606 */
[----:B------:R-:W2:Y:S01]  /*13fd0*/  LDC R119, c[0x0][0x860] ;  /* 0x00021800ff777b82 */ /* 0x000ea20000000800 */
[----:B------:R-:W-:Y:S01]  /*13fe0*/  SHF.R.U32.HI R7, RZ, 0x2, R6 ;  /* 0x00000002ff077819 */ /* 0x000fe20000011606 */
[----:B----4-:R-:W-:Y:S01]  /*13ff0*/  IMAD R3, R8, R3, R120 ;  /* 0x0000000308037224 */ /* 0x010fe200078e0278 */
[----:B------:R-:W-:Y:S01]  /*14000*/  LOP3.LUT R8, R2, 0x10, RZ, 0xc0, !PT ;  /* 0x0000001002087812 */ /* 0x000fe200078ec0ff */
[C---:B------:R-:W-:Y:S01]  /*14010*/  IMAD R0, R6.reuse, 0x10000, R2 ;  /* 0x0001000006007824 */ /* 0x040fe200078e0202 */
[C---:B------:R-:W-:Y:S01]  /*14020*/  LOP3.LUT R102, R6.reuse, 0x7f, RZ, 0xc0, !PT ;  /* 0x0000007f06667812 */ /* 0x040fe200078ec0ff */
[----:B------:R-:W-:Y:S01]  /*14030*/  IMAD R2, R6, 0x400, R7 ;  /* 0x0000040006027824 */ /* 0x000fe200078e0207 */
[----:B------:R-:W-:Y:S01]  /*14040*/  LOP3.LUT R124, R7, 0x20, RZ, 0xc0, !PT ;  /* 0x00000020077c7812 */ /* 0x000fe200078ec0ff */
[C---:B---3--:R-:W-:Y:S01]  /*14050*/  IMAD R3, R9.reuse, 0x20000, R3 ;  /* 0x0002000009037824 */ /* 0x048fe200078e0203 */
[----:B------:R-:W-:Y:S01]  /*14060*/  LOP3.LUT R0, R0, 0x600010, RZ, 0xc0, !PT ;  /* 0x0060001000007812 */ /* 0x000fe200078ec0ff */
[----:B------:R-:W-:Y:S01]  /*14070*/  IMAD R102, R9, 0x80, R102 ;  /* 0x0000008009667824 */ /* 0x000fe200078e0266 */
[----:B------:R-:W-:-:S02]  /*14080*/  LOP3.LUT R2, R2, 0x1fc20, RZ, 0xc0, !PT ;  /* 0x0001fc2002027812 */ /* 0x000fc400078ec0ff */
[----:B------:R-:W-:Y:S02]  /*14090*/  IADD3 R0, PT, PT, R0, UR5, R8 ;  /* 0x0000000500007c10 */ /* 0x000fe4000fffe008 */
[----:B------:R-:W-:Y:S02]  /*140a0*/  IADD3 R2, P0, PT, R2, R3, RZ ;  /* 0x0000000302027210 */ /* 0x000fe40007f1e0ff */
[C---:B------:R-:W-:Y:S02]  /*140b0*/  R2UR UR8, R0.reuse ;  /* 0x00000000000872ca */ /* 0x040fe400000e0000 */
[C---:B------:R-:W-:Y:S02]  /*140c0*/  R2UR UR7, R0.reuse ;  /* 0x00000000000772ca */ /* 0x040fe400000e0000 */
[C---:B------:R-:W-:Y:S02]  /*140d0*/  R2UR UR6, R0.reuse ;  /* 0x00000000000672ca */ /* 0x040fe400000e0000 */
[----:B------:R-:W-:-:S02]  /*140e0*/  R2UR UR4, R0 ;  /* 0x00000000000472ca */ /* 0x000fc400000e0000 */
[----:B------:R-:W-:Y:S02]  /*140f0*/  LEA.HI.X.SX32 R0, R3, RZ, 0x1, P0 ;  /* 0x000000ff03007211 */ /* 0x000fe400000f0eff */
[----:B-1----:R-:W-:Y:S02]  /*14100*/  IADD3 R2, P2, P1, R2, R4, R2 ;  /* 0x0000000402027210 */ /* 0x002fe4000795e002 */
[----:B0-----:R-:W-:Y:S02]  /*14110*/  ISETP.GE.AND P0, PT, R124, R11, PT ;  /* 0x0000000b7c00720c */ /* 0x001fe40003f06270 */
[----:B------:R-:W-:Y:S02]  /*14120*/  IADD3.X R3, PT, PT, R0, R5, R0, P2, P1 ;  /* 0x0000000500037210 */ /* 0x000fe400017e2400 */
[----:B------:R-:W-:Y:S02]  /*14130*/  ISETP.GE.OR P0, PT, R102, R10, P0 ;  /* 0x0000000a6600720c */ /* 0x000fe40000706670 */
[----:B------:R-:W0:Y:S01]  /*14140*/  LDTM.x32 R4, tmem[UR8] ;  /* 0x00000008000479ee */ /* 0x000e2200082c0000 */
[----:B------:R-:W1:Y:S01]  /*14150*/  LDTM.x32 R68, tmem[UR7+0x40] ;  /* 0x00004007004479ee */ /* 0x000e6200082c0000 */
[----:B------:R-:W3:Y:S01]  /*14160*/  LDTM.x32 R36, tmem[UR6+0x80] ;  /* 0x00008006002479ee */ /* 0x000ee200082c0000 */
[----:B0-----:R-:W-:Y:S01]  /*14170*/  STL.64 [R1+0x8], R6 ;  /* 0x0000080601007387 */ /* 0x001fe20000100a00 */
[----:B------:R-:W-:Y:S01]  /*14180*/  IMAD.MOV.U32 R104, RZ, RZ, R4 ;  /* 0x000000ffff687224 */ /* 0x000fe200078e0004 */
[----:B------:R-:W-:Y:S01]  /*14190*/  MOV R116, R5 ;  /* 0x0000000500747202 */ /* 0x000fe20000000f00 */
[----:B------:R-:W-:Y:S01]  /*141a0*/  IMAD.MOV.U32 R0, RZ, RZ, R10 ;  /* 0x000000ffff007224 */ /* 0x000fe200078e000a */
[----:B------:R-:W-:Y:S01]  /*141b0*/  STL.64 [R1+0x20], R12 ;  /* 0x0000200c01007387 */ /* 0x000fe20000100a00 */
        /* <DEDUP_REMOVED lines=12> */
[----:B------:R-:W-:-:S02]  /*14280*/  IMAD.MOV.U32 R110, RZ, RZ, R25 ;  /* 0x000000ffff6e7224 */ /* 0x000fc400078e0019 */
[----:B------:R-:W-:Y:S01]  /*14290*/  IMAD.MOV.U32 R108, RZ, RZ, R29 ;  /* 0x000000ffff6c7224 */ /* 0x000fe200078e001d */
[----:B------:R-:W-:Y:S01]  /*142a0*/  STL.64 [R1+0x48], R22 ;  /* 0x0000481601007387 */ /* 0x000fe20000100a00 */
[----:B------:R-:W-:Y:S02]  /*142b0*/  IMAD.MOV.U32 R107, RZ, RZ, R33 ;  /* 0x000000ffff6b7224 */ /* 0x000fe400078e0021 */
[----:B------:R-:W-:Y:S01]  /*142c0*/  IMAD.MOV.U32 R106, RZ, RZ, R35 ;  /* 0x000000ffff6a7224 */ /* 0x000fe200078e0023 */
[----:B------:R-:W-:Y:S01]  /*142d0*/  STL.64 [R1+0x50], R24 ;  /* 0x0000501801007387 */ /* 0x000fe20000100a00 */
[----:B------:R-:W-:Y:S02]  /*142e0*/  IMAD.MOV.U32 R105, RZ, RZ, R31 ;  /* 0x000000ffff697224 */ /* 0x000fe400078e001f */
[----:B------:R-:W-:Y:S01]  /*142f0*/  IMAD.MOV.U32 R121, RZ, RZ, R9 ;  /* 0x000000ffff797224 */ /* 0x000fe200078e0009 */
[----:B------:R-:W-:Y:S01]  /*14300*/  STL.64 [R1+0x58], R26 ;  /* 0x0000581a01007387 */ /* 0x000fe20000100a00 */
[----:B------:R-:W-:-:S03]  /*14310*/  IMAD.MOV.U32 R120, RZ, RZ, R6 ;  /* 0x000000ffff787224 */ /* 0x000fc600078e0006 */
[----:B------:R-:W-:Y:S04]  /*14320*/  STL.64 [R1+0x60], R28 ;  /* 0x0000601c01007387 */ /* 0x000fe80000100a00 */
[----:B------:R-:W-:Y:S04]  /*14330*/  STL.64 [R1+0x68], R30 ;  /* 0x0000681e01007387 */ /* 0x000fe80000100a00 */
[----:B------:R-:W-:Y:S04]  /*14340*/  STL.64 [R1+0x70], R32 ;  /* 0x0000702001007387 */ /* 0x000fe80000100a00 */
[----:B------:R0:W-:Y:S02]  /*14350*/  STL.64 [R1+0x78], R34 ;  /* 0x0000782201007387 */ /* 0x0001e40000100a00 */
[----:B0-----:R-:W0:Y:S01]  /*14360*/  LDTM.x32 R4, tmem[UR4+0xc0] ;  /* 0x0000c004000479ee */ /* 0x001e2200082c0000 */
[----:B-123--:R-:W-:Y:S05]  /*14370*/  @P0 BRA `(.L_x_142) ;  /* 0x0000000800780947 */ /* 0x00efea0003800000 */
[-C--:B------:R-:W-:Y:S01]  /*14380*/  FMUL R0, R0, R119.reuse ;  /* 0x0000007700007220 */ /* 0x080fe20000400000 */
[-C--:B------:R-:W-:Y:S01]  /*14390*/  FMUL R117, R117, R119.reuse ;  /* 0x0000007775757220 */ /* 0x080fe20000400000 */
[-C--:B------:R-:W-:Y:S01]  /*143a0*/  FMUL R104, R104, R119.reuse ;  /* 0x0000007768687220 */ /* 0x080fe20000400000 */
[-C--:B------:R-:W-:Y:S01]  /*143b0*/  FMUL R116, R116, R119.reuse ;  /* 0x0000007774747220 */ /* 0x080fe20000400000 */
[-C--:B------:R-:W-:Y:S01]  /*143c0*/  FMUL R103, R103, R119.reuse ;  /* 0x0000007767677220 */ /* 0x080fe20000400000 */
[----:B------:R-:W-:Y:S01]  /*143d0*/  FMUL R115, R115, R119 ;  /* 0x0000007773737220 */ /* 0x000fe20000400000 */
[----:B0-----:R0:W-:Y:S01]  /*143e0*/  STL.64 [R1+0xf8], R4 ;  /* 0x0000f80401007387 */ /* 0x0011e20000100a00 */
[----:B------:R-:W-:Y:S02]  /*143f0*/  F2FP.F16.F32.PACK_AB R117, R117, R0 ;  /* 0x000000007575723e */ /* 0x000fe400000000ff */
[----:B------:R-:W-:Y:S02]  /*14400*/  F2FP.F16.F32.PACK_AB R116, R116, R104 ;  /* 0x000000687474723e */ /* 0x000fe400000000ff */
[----:B------:R-:W-:Y:S01]  /*14410*/  F2FP.F16.F32.PACK_AB R115, R115, R103 ;  /* 0x000000677373723e */ /* 0x000fe200000000ff */
[----:B0-----:R-:W2:Y:S04]  /*14420*/  LDL.LU R4, [R1+0x70] ;  /* 0x0000700001047983 */ /* 0x001ea80000300800 */
[----:B------:R-:W3:Y:S04]  /*14430*/  LDL.LU R5, [R1+0x78] ;  /* 0x0000780001057983 */ /* 0x000ee80000300800 */
[----:B------:R-:W4:Y:S04]  /*14440*/  LDL.LU R0, [R1+0x40] ;  /* 0x0000400001007983 */ /* 0x000f280000300800 */
[----:B------:R-:W2:Y:S04]  /*14450*/  LDL.LU R104, [R1+0x30] ;  /* 0x0000300001687983 */ /* 0x000ea80000300800 */
[----:B------:R-:W3:Y:S01]  /*14460*/  LDL.LU R103, [R1+0x38] ;  /* 0x0000380001677983 */ /* 0x000ee20000300800 */
[-C--:B------:R-:W-:Y:S01]  /*14470*/  FMUL R114, R114, R119.reuse ;  /* 0x0000007772727220 */ /* 0x080fe20000400000 */
[-C--:B------:R-:W-:Y:S01]  /*14480*/  FMUL R113, R113, R119.reuse ;  /* 0x0000007771717220 */ /* 0x080fe20000400000 */
[-C--:B------:R-:W-:Y:S01]  /*14490*/  FMUL R112, R112, R119.reuse ;  /* 0x0000007770707220 */ /* 0x080fe20000400000 */
[-C--:B----4-:R-:W-:Y:S01]  /*144a0*/  FMUL R0, R0, R119.reuse ;  /* 0x0000007700007220 */ /* 0x090fe20000400000 */
[-C--:B--2---:R-:W-:Y:S01]  /*144b0*/  FMUL R104, R104, R119.reuse ;  /* 0x0000007768687220 */ /* 0x084fe20000400000 */
[----:B---3--:R-:W-:-:S04]  /*144c0*/  FMUL R103, R103, R119 ;  /* 0x0000007767677220 */ /* 0x008fc80000400000 */
[----:B------:R-:W-:Y:S02]  /*144d0*/  F2FP.F16.F32.PACK_AB R114, R114, R104 ;  /* 0x000000687272723e */ /* 0x000fe400000000ff */
[----:B------:R-:W2:Y:S01]  /*144e0*/  LDL.LU R104, [R1+0x48] ;  /* 0x0000480001687983 */ /* 0x000ea20000300800 */
[----:B------:R-:W-:Y:S02]  /*144f0*/  F2FP.F16.F32.PACK_AB R112, R112, R0 ;  /* 0x000000007070723e */ /* 0x000fe400000000ff */
[----:B------:R-:W-:Y:S02]  /*14500*/  F2FP.F16.F32.PACK_AB R113, R113, R103 ;  /* 0x000000677171723e */ /* 0x000fe400000000ff */
[----:B------:R-:W3:Y:S04]  /*14510*/  LDL.LU R103, [R1+0x50] ;  /* 0x0000500001677983 */ /* 0x000ee80000300800 */
[----:B------:R-:W4:Y:S01]  /*14520*/  LDL.LU R0, [R1+0x58] ;  /* 0x0000580001007983 */ /* 0x000f220000300800 */
[-C--:B------:R-:W-:Y:S01]  /*14530*/  FMUL R109, R109, R119.reuse ;  /* 0x000000776d6d7220 */ /* 0x080fe20000400000 */
[-C--:B------:R-:W-:Y:S01]  /*14540*/  FMUL R111, R111, R119.reuse ;  /* 0x000000776f6f7220 */ /* 0x080fe20000400000 */
[-C--:B------:R-:W-:Y:S01]  /*14550*/  FMUL R106, R106, R119.reuse ;  /* 0x000000776a6a7220 */ /* 0x080fe20000400000 */
[-C--:B------:R-:W-:Y:S01]  /*14560*/  FMUL R110, R110, R119.reuse ;  /* 0x000000776e6e7220 */ /* 0x080fe20000400000 */
[----:B--2---:R-:W-:-:S05]  /*14570*/  FMUL R104, R104, R119 ;  /* 0x0000007768687220 */ /* 0x004fca0000400000 */
[----:B------:R-:W-:Y:S01]  /*14580*/  F2FP.F16.F32.PACK_AB R111, R111, R104 ;  /* 0x000000686f6f723e */ /* 0x000fe200000000ff */
[-C--:B---3--:R-:W-:Y:S01]  /*14590*/  FMUL R103, R103, R119.reuse ;  /* 0x0000007767677220 */ /* 0x088fe20000400000 */
[----:B------:R-:W2:Y:S01]  /*145a0*/  LDL.LU R104, [R1+0x60] ;  /* 0x0000600001687983 */ /* 0x000ea20000300800 */
[----:B----4-:R-:W-:-:S05]  /*145b0*/  FMUL R0, R0, R119 ;  /* 0x0000007700007220 */ /* 0x010fca0000400000 */
[----:B------:R-:W-:Y:S01]  /*145c0*/  F2FP.F16.F32.PACK_AB R109, R109, R0 ;  /* 0x000000006d6d723e */ /* 0x000fe200000000ff */
[----:B------:R-:W-:-:S05]  /*145d0*/  FMUL R0, R5, R119 ;  /* 0x0000007705007220 */ /* 0x000fca0000400000 */
[----:B------:R-:W-:Y:S02]  /*145e0*/  F2FP.F16.F32.PACK_AB R106, R106, R0 ;  /* 0x000000006a6a723e */ /* 0x000fe400000000ff */
[----:B------:R-:W3:Y:S01]  /*145f0*/  LDL.LU R0, [R1+0x68] ;  /* 0x0000680001007983 */ /* 0x000ee20000300800 */
[----:B------:R-:W-:Y:S01]  /*14600*/  F2FP.F16.F32.PACK_AB R110, R110, R103 ;  /* 0x000000676e6e723e */ /* 0x000fe200000000ff */
[-C--:B------:R-:W-:Y:S02]  /*14610*/  FMUL R103, R4, R119.reuse ;  /* 0x0000007704677220 */ /* 0x080fe40000400000 */
[----:B------:R-:W0:Y:S01]  /*14620*/  LDC.64 R4, c[0x0][0x358] ;  /* 0x0000d600ff047b82 */ /* 0x000e220000000a00 */
[-C--:B------:R-:W-:Y:S01]  /*14630*/  FMUL R105, R105, R119.reuse ;  /* 0x0000007769697220 */ /* 0x080fe20000400000 */
[-C--:B------:R-:W-:Y:S01]  /*14640*/  FMUL R108, R108, R119.reuse ;  /* 0x000000776c6c7220 */ /* 0x080fe20000400000 */
[----:B------:R-:W-:-:S05]  /*14650*/  FMUL R107, R107, R119 ;  /* 0x000000776b6b7220 */ /* 0x000fca0000400000 */
[----:B------:R-:W-:Y:S02]  /*14660*/  F2FP.F16.F32.PACK_AB R107, R107, R103 ;  /* 0x000000676b6b723e */ /* 0x000fe400000000ff */
[C---:B0-----:R-:W-:Y:S02]  /*14670*/  R2UR UR10, R4.reuse ;  /* 0x00000000040a72ca */ /* 0x041fe400000e0000 */
        /* <DEDUP_REMOVED lines=10> */
[----:B------:R-:W-:Y:S01]  /*14720*/  R2UR UR15, R5 ;  /* 0x00000000050f72ca */ /* 0x000fe200000e0000 */
[----:B--2---:R-:W-:-:S05]  /*14730*/  FMUL R104, R104, R119 ;  /* 0x0000007768687220 */ /* 0x004fca0000400000 */
[----:B------:R-:W-:Y:S01]  /*14740*/  F2FP.F16.F32.PACK_AB R108, R108, R104 ;  /* 0x000000686c6c723e */ /* 0x000fe200000000ff */
[----:B---3--:R-:W-:-:S05]  /*14750*/  FMUL R0, R0, R119 ;  /* 0x0000007700007220 */ /* 0x008fca0000400000 */
[----:B------:R-:W-:Y:S02]  /*14760*/  F2FP.F16.F32.PACK_AB R105, R105, R0 ;  /* 0x000000006969723e */ /* 0x000fe400000000ff */
[----:B------:R-:W-:Y:S02]  /*14770*/  PRMT R0, R108, 0x7610, R0 ;  /* 0x000076106c007816 */ /* 0x000fe40000000000 */
[----:B------:R-:W-:Y:S02]  /*14780*/  PRMT R103, R105, 0x7610, R103 ;  /* 0x0000761069677816 */ /* 0x000fe40000000067 */
[----:B------:R-:W-:Y:S01]  /*14790*/  PRMT R104, R107, 0x7610, R104 ;  /* 0x000076106b687816 */ /* 0x000fe20000000068 */
[----:B------:R0:W-:Y:S04]  /*147a0*/  STG.E.U16 desc[UR8][R2.64+0x30], R0 ;  /* 0x0000300002007986 */ /* 0x0001e8000c101508 */
[----:B------:R1:W-:Y:S04]  /*147b0*/  STG.E.U16 desc[UR10][R2.64+0x34], R103 ;  /* 0x0000346702007986 */ /* 0x0003e8000c10150a */
[----:B------:R2:W-:Y:S01]  /*147c0*/  STG.E.U16 desc[UR12][R2.64+0x38], R104 ;  /* 0x0000386802007986 */ /* 0x0005e2000c10150c */
[----:B0-----:R-:W-:-:S02]  /*147d0*/  PRMT R0, R110, 0x7610, R0 ;  /* 0x000076106e007816 */ /* 0x001fc40000000000 */
[----:B-1----:R-:W-:Y:S02]  /*147e0*/  PRMT R103, R109, 0x7610, R103 ;  /* 0x000076106d677816 */ /* 0x002fe40000000067 */
[----:B--2---:R-:W-:-:S03]  /*147f0*/  PRMT R104, R112, 0x7610, R104 ;  /* 0x0000761070687816 */ /* 0x004fc60000000068 */
[----:B------:R0:W-:Y:S04]  /*14800*/  STG.E.U16 desc[UR16][R2.64+0x2c], R103 ;  /* 0x00002c6702007986 */ /* 0x0001e8000c101510 */
[----:B------:R1:W-:Y:S04]  /*14810*/  STG.E.U16 desc[UR6][R2.64+0x28], R0 ;  /* 0x0000280002007986 */ /* 0x0003e8000c101506 */
[----:B------:R2:W-:Y:S01]  /*14820*/  STG.E.U16 desc[UR12][R2.64+0x20], R104 ;  /* 0x0000206802007986 */ /* 0x0005e2000c10150c */
[----:B0-----:R-:W-:Y:S02]  /*14830*/  PRMT R103, R113, 0x7610, R103 ;  /* 0x0000761071677816 */ /* 0x001fe40000000067 */
[----:B-1----:R-:W-:-:S03]  /*14840*/  PRMT R0, R114, 0x7610, R0 ;  /* 0x0000761072007816 */ /* 0x002fc60000000000 */
[----:B------:R0:W-:Y:S01]  /*14850*/  STG.E.U16 desc[UR10][R2.64+0x1c], R103 ;  /* 0x00001c6702007986 */ /* 0x0001e2000c10150a */
[----:B--2---:R-:W-:-:S03]  /*14860*/  PRMT R104, R115, 0x7610, R104 ;  /* 0x0000761073687816 */ /* 0x004fc60000000068 */
[----:B------:R1:W-:Y:S04]  /*14870*/  STG.E.U16 desc[UR8][R2.64+0x18], R0 ;  /* 0x0000180002007986 */ /* 0x0003e8000c101508 */
[----:B------:R2:W-:Y:S04]  /*14880*/  STG.E.U16 desc[UR6][R2.64+0x14], R104 ;  /* 0x0000146802007986 */ /* 0x0005e8000c101506 */
[----:B0-----:R-:W3:Y:S04]  /*14890*/  LDL.LU R103, [R1+0x20] ;  /* 0x0000200001677983 */ /* 0x001ee80000300800 */
[----:B-1----:R-:W4:Y:S04]  /*148a0*/  LDL.LU R0, [R1+0x24] ;  /* 0x0000240001007983 */ /* 0x002f280000300800 */
[----:B--2---:R-:W2:Y:S04]  /*148b0*/  LDL.LU R104, [R1+0xc] ;  /* 0x00000c0001687983 */ /* 0x004ea80000300800 */
[----:B------:R1:W5:Y:S01]  /*148c0*/  LDL.LU.64 R4, [R1+0xf8] ;  /* 0x0000f80001047983 */ /* 0x0003620000300a00 */
[----:B------:R-:W-:-:S03]  /*148d0*/  FMUL R120, R120, R119 ;  /* 0x0000007778787220 */ /* 0x000fc60000400000 */
[----:B------:R0:W-:Y:S01]  /*148e0*/  STG.E.U16 desc[UR14][R2.64+0x3c], R106 ;  /* 0x00003c6a02007986 */ /* 0x0001e2000c10150e */
[-C--:B------:R-:W-:Y:S01]  /*148f0*/  FMUL R122, R122, R119.reuse ;  /* 0x000000777a7a7220 */ /* 0x080fe20000400000 */
[----:B------:R-:W-:Y:S01]  /*14900*/  FMUL R121, R121, R119 ;  /* 0x0000007779797220 */ /* 0x000fe20000400000 */
[----:B0-----:R-:W-:-:S05]  /*14910*/  SHF.R.U32.HI R106, RZ, 0x10, R106 ;  /* 0x00000010ff6a7819 */ /* 0x001fca000001166a */
[----:B------:R0:W-:Y:S04]  /*14920*/  STG.E.U16 desc[UR8][R2.64+0x3e], R106 ;  /* 0x00003e6a02007986 */ /* 0x0001e8000c101508 */
[----:B------:R-:W-:Y:S04]  /*14930*/  STG.E.U16 desc[UR14][R2.64+0x24], R111 ;  /* 0x0000246f02007986 */ /* 0x000fe8000c10150e */
[----:B------:R-:W-:Y:S04]  /*14940*/  STG.E.U16 desc[UR10][R2.64], R116 ;  /* 0x0000007402007986 */ /* 0x000fe8000c10150a */
[----:B------:R-:W-:Y:S01]  /*14950*/  STG.E.U16 desc[UR6][R2.64+0xc], R117 ;  /* 0x00000c7502007986 */ /* 0x000fe2000c101506 */
[----:B--2---:R-:W-:-:S05]  /*14960*/  FMUL R104, R104, R119 ;  /* 0x0000007768687220 */ /* 0x004fca0000400000 */
[----:B------:R-:W-:Y:S01]  /*14970*/  F2FP.F16.F32.PACK_AB R104, R104, R120 ;  /* 0x000000786868723e */ /* 0x000fe200000000ff */
[----:B------:R-:W-:Y:S02]  /*14980*/  IMAD.MOV.U32 R120, RZ, RZ, R107 ;  /* 0x000000ffff787224 */ /* 0x000fe400078e006b */
[----:B0-----:R-:W0:Y:S01]  /*14990*/  LDC.64 R106, c[0x0][0x358] ;  /* 0x0000d600ff6a7b82 */ /* 0x001e220000000a00 */
[-C--:B---3--:R-:W-:Y:S01]  /*149a0*/  FMUL R103, R103, R119.reuse ;  /* 0x0000007767677220 */ /* 0x088fe20000400000 */
[----:B----4-:R-:W-:-:S05]  /*149b0*/  FMUL R0, R0, R119 ;  /* 0x0000007700007220 */ /* 0x010fca0000400000 */
[----:B------:R-:W-:Y:S02]  /*149c0*/  F2FP.F16.F32.PACK_AB R0, R0, R103 ;  /* 0x000000670000723e */ /* 0x000fe400000000ff */
[----:B------:R-:W-:Y:S01]  /*149d0*/  F2FP.F16.F32.PACK_AB R103, R121, R122 ;  /* 0x0000007a7967723e */ /* 0x000fe200000000ff */
[----:B------:R-:W-:Y:S04]  /*149e0*/  STG.E.U16 desc[UR12][R2.64+0x4], R104 ;  /* 0x0000046802007986 */ /* 0x000fe8000c10150c */
[----:B------:R-:W-:Y:S01]  /*149f0*/  STG.E.U16 desc[UR14][R2.64+0x8], R103 ;  /* 0x0000086702007986 */ /* 0x000fe2000c10150e */
[C---:B0-----:R-:W-:Y:S02]  /*14a00*/  R2UR UR14, R106.reuse ;  /* 0x000000006a0e72ca */ /* 0x041fe400000e0000 */
[----:B------:R-:W-:-:S02]  /*14a10*/  R2UR UR12, R106 ;  /* 0x000000006a0c72ca */ /* 0x000fc400000e0000 */
[C---:B------:R-:W-:Y:S02]  /*14a20*/  R2UR UR10, R106.reuse ;  /* 0x000000006a0a72ca */ /* 0x040fe400000e0000 */
[C---:B------:R-:W-:Y:S02]  /*14a30*/  R2UR UR8, R106.reuse ;  /* 0x000000006a0872ca */ /* 0x040fe400000e0000 */
[----:B------:R-:W-:Y:S01]  /*14a40*/  R2UR UR6, R106 ;  /* 0x000000006a0672ca */ /* 0x000fe200000e0000 */
[----:B------:R-:W-:Y:S01]  /*14a50*/  IMAD.MOV.U32 R106, RZ, RZ, R109 ;  /* 0x000000ffff6a7224 */ /* 0x000fe200078e006d */
[----:B------:R-:W-:Y:S02]  /*14a60*/  SHF.R.U32.HI R109, RZ, 0x10, R120 ;  /* 0x00000010ff6d7819 */ /* 0x000fe40000011678 */
[----:B------:R-:W0:Y:S01]  /*14a70*/  LDC.64 R120, c[0x0][0x358] ;  /* 0x0000d600ff787b82 */ /* 0x000e220000000a00 */
[C---:B------:R-:W-:Y:S02]  /*14a80*/  R2UR UR9, R107.reuse ;  /* 0x000000006b0972ca */ /* 0x040fe400000e0000 */
[----:B------:R-:W-:-:S02]  /*14a90*/  R2UR UR7, R107 ;  /* 0x000000006b0772ca */ /* 0x000fc400000e0000 */
[C---:B------:R-:W-:Y:S02]  /*14aa0*/  R2UR UR15, R107.reuse ;  /* 0x000000006b0f72ca */ /* 0x040fe400000e0000 */
[C---:B------:R-:W-:Y:S02]  /*14ab0*/  R2UR UR13, R107.reuse ;  /* 0x000000006b0d72ca */ /* 0x040fe400000e0000 */
[----:B------:R-:W-:Y:S01]  /*14ac0*/  R2UR UR11, R107 ;  /* 0x000000006b0b72ca */ /* 0x000fe200000e0000 */
[----:B------:R-:W-:Y:S01]  /*14ad0*/  IMAD.MOV.U32 R107, RZ, RZ, R108 ;  /* 0x000000ffff6b7224 */ /* 0x000fe200078e006c */
[----:B------:R-:W-:Y:S02]  /*14ae0*/  SHF.R.U32.HI R108, RZ, 0x10, R105 ;  /* 0x00000010ff6c7819 */ /* 0x000fe40000011669 */
[----:B------:R-:W-:Y:S02]  /*14af0*/  SHF.R.U32.HI R106, RZ, 0x10, R106 ;  /* 0x00000010ff6a7819 */ /* 0x000fe4000001166a */
[----:B------:R-:W-:-:S03]  /*14b00*/  SHF.R.U32.HI R105, RZ, 0x10, R110 ;  /* 0x00000010ff697819 */ /* 0x000fc6000001166e */
[----:B------:R2:W-:Y:S01]  /*14b10*/  STG.E.U16 desc[UR8][R2.64+0x2e], R106 ;  /* 0x00002e6a02007986 */ /* 0x0005e2000c101508 */
[----:B------:R-:W-:-:S03]  /*14b20*/  SHF.R.U32.HI R107, RZ, 0x10, R107 ;  /* 0x00000010ff6b7819 */ /* 0x000fc6000001166b */
[----:B------:R3:W-:Y:S01]  /*14b30*/  STG.E.U16 desc[UR6][R2.64+0x2a], R105 ;  /* 0x00002a6902007986 */ /* 0x0007e2000c101506 */
[C---:B0-----:R-:W-:Y:S02]  /*14b40*/  R2UR UR8, R120.reuse ;  /* 0x00000000780872ca */ /* 0x041fe400000e0000 */
[C---:B------:R-:W-:Y:S02]  /*14b50*/  R2UR UR9, R121.reuse ;  /* 0x00000000790972ca */ /* 0x040fe400000e0000 */
[C---:B------:R-:W-:Y:S02]  /*14b60*/  R2UR UR6, R120.reuse ;  /* 0x00000000780672ca */ /* 0x040fe400000e0000 */
[C---:B------:R-:W-:Y:S01]  /*14b70*/  R2UR UR7, R121.reuse ;  /* 0x00000000790772ca */ /* 0x040fe200000e0000 */
[----:B------:R0:W-:Y:S01]  /*14b80*/  STG.E.U16 desc[UR14][R2.64+0x3a], R109 ;  /* 0x00003a6d02007986 */ /* 0x0001e2000c10150e */
[C---:B------:R-:W-:Y:S02]  /*14b90*/  R2UR UR14, R120.reuse ;  /* 0x00000000780e72ca */ /* 0x040fe400000e0000 */
[----:B------:R-:W-:Y:S01]  /*14ba0*/  R2UR UR15, R121 ;  /* 0x00000000790f72ca */ /* 0x000fe200000e0000 */
[----:B------:R4:W-:Y:S01]  /*14bb0*/  STG.E.U16 desc[UR12][R2.64+0x36], R108 ;  /* 0x0000366c02007986 */ /* 0x0009e2000c10150c */
[----:B------:R-:W-:-:S02]  /*14bc0*/  R2UR UR12, R120 ;  /* 0x00000000780c72ca */ /* 0x000fc400000e0000 */
[C---:B------:R-:W-:Y:S01]  /*14bd0*/  R2UR UR13, R121.reuse ;  /* 0x00000000790d72ca */ /* 0x040fe200000e0000 */
[----:B------:R1:W-:Y:S01]  /*14be0*/  STG.E.U16 desc[UR10][R2.64+0x32], R107 ;  /* 0x0000326b02007986 */ /* 0x0003e2000c10150a */
[----:B------:R-:W-:Y:S02]  /*14bf0*/  R2UR UR10, R120 ;  /* 0x00000000780a72ca */ /* 0x000fe400000e0000 */
[----:B------:R-:W-:Y:S02]  /*14c00*/  R2UR UR11, R121 ;  /* 0x00000000790b72ca */ /* 0x000fe400000e0000 */
[----:B--2---:R-:W-:Y:S02]  /*14c10*/  SHF.R.U32.HI R106, RZ, 0x10, R114 ;  /* 0x00000010ff6a7819 */ /* 0x004fe40000011672 */
[----:B---3--:R-:W-:-:S03]  /*14c20*/  SHF.R.U32.HI R105, RZ, 0x10, R115 ;  /* 0x00000010ff697819 */ /* 0x008fc60000011673 */
[----:B------:R2:W-:Y:S01]  /*14c30*/  STG.E.U16 desc[UR8][R2.64+0x1a], R106 ;  /* 0x00001a6a02007986 */ /* 0x0005e2000c101508 */
[----:B------:R-:W-:-:S03]  /*14c40*/  SHF.R.U32.HI R104, RZ, 0x10, R104 ;  /* 0x00000010ff687819 */ /* 0x000fc60000011668 */
[----:B------:R3:W-:Y:S04]  /*14c50*/  STG.E.U16 desc[UR6][R2.64+0x16], R105 ;  /* 0x0000166902007986 */ /* 0x0007e8000c101506 */
[----:B------:R3:W-:Y:S01]  /*14c60*/  STG.E.U16 desc[UR16][R2.64+0x10], R0 ;  /* 0x0000100002007986 */ /* 0x0007e2000c101510 */
[----:B0-----:R-:W-:Y:S02]  /*14c70*/  SHF.R.U32.HI R109, RZ, 0x10, R111 ;  /* 0x00000010ff6d7819 */ /* 0x001fe4000001166f */
[----:B----4-:R-:W-:Y:S02]  /*14c80*/  SHF.R.U32.HI R108, RZ, 0x10, R112 ;  /* 0x00000010ff6c7819 */ /* 0x010fe40000011670 */
[----:B-1----:R-:W-:Y:S01]  /*14c90*/  SHF.R.U32.HI R107, RZ, 0x10, R113 ;  /* 0x00000010ff6b7819 */ /* 0x002fe20000011671 */
[----:B------:R1:W-:Y:S04]  /*14ca0*/  STG.E.U16 desc[UR14][R2.64+0x26], R109 ;  /* 0x0000266d02007986 */ /* 0x0003e8000c10150e */
[----:B------:R1:W-:Y:S01]  /*14cb0*/  STG.E.U16 desc[UR12][R2.64+0x22], R108 ;  /* 0x0000226c02007986 */ /* 0x0003e2000c10150c */
[----:B--2---:R-:W-:-:S02]  /*14cc0*/  SHF.R.U32.HI R106, RZ, 0x10, R0 ;  /* 0x00000010ff6a7819 */ /* 0x004fc40000011600 */
[----:B---3--:R-:W-:Y:S02]  /*14cd0*/  SHF.R.U32.HI R105, RZ, 0x10, R103 ;  /* 0x00000010ff697819 */ /* 0x008fe40000011667 */
[----:B------:R-:W-:Y:S02]  /*14ce0*/  SHF.R.U32.HI R103, RZ, 0x10, R116 ;  /* 0x00000010ff677819 */ /* 0x000fe40000011674 */
[----:B------:R-:W-:Y:S01]  /*14cf0*/  SHF.R.U32.HI R0, RZ, 0x10, R117 ;  /* 0x00000010ff007819 */ /* 0x000fe20000011675 */
[----:B------:R1:W-:Y:S04]  /*14d00*/  STG.E.U16 desc[UR10][R2.64+0x1e], R107 ;  /* 0x00001e6b02007986 */ /* 0x0003e8000c10150a */
[----:B------:R1:W-:Y:S04]  /*14d10*/  STG.E.U16 desc[UR14][R2.64+0x12], R106 ;  /* 0x0000126a02007986 */ /* 0x0003e8000c10150e */
[----:B------:R1:W-:Y:S04]  /*14d20*/  STG.E.U16 desc[UR12][R2.64+0xa], R105 ;  /* 0x00000a6902007986 */ /* 0x0003e8000c10150c */
[----:B------:R1:W-:Y:S04]  /*14d30*/  STG.E.U16 desc[UR10][R2.64+0x6], R104 ;  /* 0x0000066802007986 */ /* 0x0003e8000c10150a */
[----:B------:R1:W-:Y:S04]  /*14d40*/  STG.E.U16 desc[UR8][R2.64+0x2], R103 ;  /* 0x0000026702007986 */ /* 0x0003e8000c101508 */
[----:B------:R1:W-:Y:S02]  /*14d50*/  STG.E.U16 desc[UR6][R2.64+0xe], R0 ;  /* 0x00000e0002007986 */ /* 0x0003e4000c101506 */
.L_x_142:
[----:B------:R-:W-:Y:S05]  /*14d60*/  BSYNC.RECONVERGENT B0 ;  /* 0x0000000000007941 */ /* 0x000fea0003800200 */
.L_x_141:
[----:B-1----:R-:W1:Y:S01]  /*14d70*/  LDC R106, c[0x0][0x890] ;  /* 0x00022400ff6a7b82 */ /* 0x002e620000000800 */
[C---:B------:R-:W-:Y:S01]  /*14d80*/  LOP3.LUT R104, R124.reuse, 0x40, RZ, 0xfc, !PT ;  /* 0x000000407c687812 */ /* 0x040fe200078efcff */
[----:B------:R-:W-:Y:S01]  /*14d90*/  BSSY.RECONVERGENT B0, `(.L_x_143) ;  /* 0x000007e000007945 */ /* 0x000fe20003800200 */
[C---:B------:R-:W-:Y:S02]  /*14da0*/  LOP3.LUT R103, R124.reuse, 0x80, RZ, 0xfc, !PT ;  /* 0x000000807c677812 */ /* 0x040fe400078efcff */
[----:B------:R-:W-:-:S03]  /*14db0*/  LOP3.LUT R0, R124, 0xc0, RZ, 0xfc, !PT ;  /* 0x000000c07c007812 */ /* 0x000fc600078efcff */
[----:B------:R-:W2:Y:S08]  /*14dc0*/  LDC R105, c[0x0][0x88c] ;  /* 0x00022300ff697b82 */ /* 0x000eb00000000800 */
[----:B------:R-:W3:Y:S01]  /*14dd0*/  LDC.64 R108, c[0x0][0x358] ;  /* 0x0000d600ff6c7b82 */ /* 0x000ee20000000a00 */
[-C--:B-1----:R-:W-:Y:S02]  /*14de0*/  ISETP.GE.AND P1, PT, R104, R106.reuse, PT ;  /* 0x0000006a6800720c */ /* 0x082fe40003f26270 */
[----:B------:R-:W-:-:S02]  /*14df0*/  ISETP.GE.AND P0, PT, R103, R106, PT ;  /* 0x0000006a6700720c */ /* 0x000fc40003f06270 */
[----:B------:R-:W-:Y:S02]  /*14e00*/  ISETP.GE.AND P2, PT, R0, R106, PT ;  /* 0x0000006a0000720c */ /* 0x000fe40003f46270 */
[CC--:B--2---:R-:W-:Y:S02]  /*14e10*/  ISETP.GE.OR P3, PT, R102.reuse, R105.reuse, P1 ;  /* 0x000000696600720c */ /* 0x0c4fe40000f66670 */
[CC--:B------:R-:W-:Y:S02]  /*14e20*/  ISETP.GE.OR P1, PT, R102.reuse, R105.reuse, P0 ;  /* 0x000000696600720c */ /* 0x0c0fe40000726670 */
[----:B------:R-:W-:-:S09]  /*14e30*/  ISETP.GE.OR P0, PT, R102, R105, P2 ;  /* 0x000000696600720c */ /* 0x000fd20001706670 */
[----:B---3--:R-:W-:Y:S05]  /*14e40*/  @P3 BRA `(.L_x_144) ;  /* 0x0000000400c83947 */ /* 0x008fea0003800000 */
[-C--:B------:R-:W-:Y:S01]  /*14e50*/  FMUL R96, R96, R119.reuse ;  /* 0x0000007760607220 */ /* 0x080fe20000400000 */
[-C--:B------:R-:W-:Y:S01]  /*14e60*/  FMUL R97, R97, R119.reuse ;  /* 0x0000007761617220 */ /* 0x080fe20000400000 */
[-C--:B------:R-:W-:Y:S01]  /*14e70*/  FMUL R98, R98, R119.reuse ;  /* 0x0000007762627220 */ /* 0x080fe20000400000 */
[-C--:B------:R-:W-:Y:S01]  /*14e80*/  FMUL R99, R99, R119.reuse ;  /* 0x0000007763637220 */ /* 0x080fe20000400000 */
[----:B------:R-:W-:Y:S01]  /*14e90*/  R2UR UR6, R108 ;  /* 0x000000006c0672ca */ /* 0x000fe200000e0000 */
[-C--:B------:R-:W-:Y:S01]  /*14ea0*/  FMUL R107, R75, R119.reuse ;  /* 0x000000774b6b7220 */ /* 0x080fe20000400000 */
[C---:B------:R-:W-:Y:S01]  /*14eb0*/  R2UR UR7, R109.reuse ;  /* 0x000000006d0772ca */ /* 0x040fe200000e0000 */
[-C--:B------:R-:W-:Y:S01]  /*14ec0*/  FMUL R103, R80, R119.reuse ;  /* 0x0000007750677220 */ /* 0x080fe20000400000 */
[----:B------:R-:W-:Y:S01]  /*14ed0*/  R2UR UR8, R108 ;  /* 0x000000006c0872ca */ /* 0x000fe200000e0000 */
[-C--:B------:R-:W-:Y:S01]  /*14ee0*/  FMUL R94, R94, R119.reuse ;  /* 0x000000775e5e7220 */ /* 0x080fe20000400000 */
[----:B------:R-:W-:Y:S01]  /*14ef0*/  R2UR UR9, R109 ;  /* 0x000000006d0972ca */ /* 0x000fe200000e0000 */
[-C--:B------:R-:W-:Y:S01]  /*14f00*/  FMUL R0, R95, R119.reuse ;  /* 0x000000775f007220 */ /* 0x080fe20000400000 */
[----:B------:R-:W-:Y:S01]  /*14f10*/  F2FP.F16.F32.PACK_AB R96, R97, R96 ;  /* 0x000000606160723e */ /* 0x000fe200000000ff */
[-C--:B------:R-:W-:Y:S01]  /*14f20*/  FMUL R75, R77, R119.reuse ;  /* 0x000000774d4b7220 */ /* 0x080fe20000400000 */
[----:B------:R-:W-:Y:S01]  /*14f30*/  F2FP.F16.F32.PACK_AB R98, R99, R98 ;  /* 0x000000626362723e */ /* 0x000fe200000000ff */
        /* <DEDUP_REMOVED lines=9> */
[-C--:B------:R-:W-:Y:S01]  /*14fd0*/  FMUL R76, R69, R119.reuse ;  /* 0x00000077454c7220 */ /* 0x080fe20000400000 */
[----:B------:R-:W-:Y:S01]  /*14fe0*/  PRMT R68, R96, 0x7610, R68 ;  /* 0x0000761060447816 */ /* 0x000fe20000000044 */
[-C--:B------:R-:W-:Y:S01]  /*14ff0*/  FMUL R97, R82, R119.reuse ;  /* 0x0000007752617220 */ /* 0x080fe20000400000 */
[-C--:B------:R-:W-:Y:S01]  /*15000*/  FMUL R83, R83, R119.reuse ;  /* 0x0000007753537220 */ /* 0x080fe20000400000 */
[-C--:B------:R-:W-:Y:S01]  /*15010*/  FMUL R88, R88, R119.reuse ;  /* 0x0000007758587220 */ /* 0x080fe20000400000 */
[-C--:B------:R-:W-:Y:S01]  /*15020*/  FMUL R70, R89, R119.reuse ;  /* 0x0000007759467220 */ /* 0x080fe20000400000 */
[-C--:B------:R-:W-:Y:S01]  /*15030*/  FMUL R92, R92, R119.reuse ;  /* 0x000000775c5c7220 */ /* 0x080fe20000400000 */
[-C--:B------:R-:W-:Y:S01]  /*15040*/  FMUL R93, R93, R119.reuse ;  /* 0x000000775d5d7220 */ /* 0x080fe20000400000 */
[----:B------:R-:W-:Y:S01]  /*15050*/  PRMT R69, R98, 0x7610, R69 ;  /* 0x0000761062457816 */ /* 0x000fe20000000045 */
[-C--:B------:R-:W-:Y:S01]  /*15060*/  FMUL R90, R90, R119.reuse ;  /* 0x000000775a5a7220 */ /* 0x080fe20000400000 */
[-C--:B------:R-:W-:Y:S01]  /*15070*/  FMUL R91, R91, R119.reuse ;  /* 0x000000775b5b7220 */ /* 0x080fe20000400000 */
[----:B------:R-:W-:Y:S01]  /*15080*/  F2FP.F16.F32.PACK_AB R0, R0, R94 ;  /* 0x0000005e0000723e */ /* 0x000fe200000000ff */
[-C--:B------:R-:W-:Y:S01]  /*15090*/  FMUL R104, R79, R119.reuse ;  /* 0x000000774f687220 */ /* 0x080fe20000400000 */
[----:B------:R-:W-:Y:S01]  /*150a0*/  F2FP.F16.F32.PACK_AB R80, R80, R86 ;  /* 0x000000565050723e */ /* 0x000fe200000000ff */
[-C--:B------:R-:W-:Y:S01]  /*150b0*/  FMUL R105, R78, R119.reuse ;  /* 0x000000774e697220 */ /* 0x080fe20000400000 */
[----:B------:R-:W-:Y:S01]  /*150c0*/  R2UR UR10, R108 ;  /* 0x000000006c0a72ca */ /* 0x000fe200000e0000 */
[-C--:B------:R-:W-:Y:S01]  /*150d0*/  FMUL R82, R72, R119.reuse ;  /* 0x0000007748527220 */ /* 0x080fe20000400000 */
[----:B------:R-:W-:Y:S01]  /*150e0*/  R2UR UR11, R109 ;  /* 0x000000006d0b72ca */ /* 0x000fe200000e0000 */
[-C--:B------:R-:W-:Y:S01]  /*150f0*/  FMUL R79, R73, R119.reuse ;  /* 0x00000077494f7220 */ /* 0x080fe20000400000 */
[----:B------:R1:W-:Y:S01]  /*15100*/  STG.E.U16 desc[UR6][R2.64+0xb8], R68 ;  /* 0x0000b84402007986 */ /* 0x0003e2000c101506 */
[-C--:B------:R-:W-:Y:S01]  /*15110*/  FMUL R78, R71, R119.reuse ;  /* 0x00000077474e7220 */ /* 0x080fe20000400000 */
[----:B------:R-:W-:Y:S01]  /*15120*/  F2FP.F16.F32.PACK_AB R70, R70, R88 ;  /* 0x000000584646723e */ /* 0x000fe200000000ff */
[----:B------:R-:W-:Y:S01]  /*15130*/  FMUL R84, R84, R119 ;  /* 0x0000007754547220 */ /* 0x000fe20000400000 */
[----:B------:R2:W-:Y:S01]  /*15140*/  STG.E.U16 desc[UR8][R2.64+0xbc], R69 ;  /* 0x0000bc4502007986 */ /* 0x0005e2000c101508 */
[----:B------:R-:W-:Y:S01]  /*15150*/  F2FP.F16.F32.PACK_AB R72, R83, R97 ;  /* 0x000000615348723e */ /* 0x000fe200000000ff */
[----:B------:R-:W-:Y:S01]  /*15160*/  IMAD.MOV.U32 R83, RZ, RZ, R0 ;  /* 0x000000ffff537224 */ /* 0x000fe200078e0000 */
[----:B------:R-:W-:Y:S01]  /*15170*/  PRMT R71, R80, 0x7610, R71 ;  /* 0x0000761050477816 */ /* 0x000fe20000000047 */
[-C--:B------:R-:W-:Y:S01]  /*15180*/  FMUL R85, R85, R119.reuse ;  /* 0x0000007755557220 */ /* 0x080fe20000400000 */
[----:B------:R3:W-:Y:S01]  /*15190*/  STG.E.U16 desc[UR14][R2.64+0xb4], R0 ;  /* 0x0000b40002007986 */ /* 0x0007e2000c10150e */
[----:B------:R-:W-:Y:S01]  /*151a0*/  F2FP.F16.F32.PACK_AB R79, R79, R82 ;  /* 0x000000524f4f723e */ /* 0x000fe200000000ff */
[-C--:B------:R-:W-:Y:S01]  /*151b0*/  FMUL R102, R81, R119.reuse ;  /* 0x0000007751667220 */ /* 0x080fe20000400000 */
[----:B------:R-:W-:Y:S01]  /*151c0*/  FMUL R81, R74, R119 ;  /* 0x000000774a517220 */ /* 0x000fe20000400000 */
[----:B------:R4:W-:Y:S01]  /*151d0*/  STG.E.U16 desc[UR8][R2.64+0xa8], R70 ;  /* 0x0000a84602007986 */ /* 0x0009e2000c101508 */
[----:B------:R-:W-:-:S02]  /*151e0*/  F2FP.F16.F32.PACK_AB R74, R104, R105 ;  /* 0x00000069684a723e */ /* 0x000fc400000000ff */
[----:B------:R-:W-:Y:S01]  /*151f0*/  F2FP.F16.F32.PACK_AB R73, R102, R103 ;  /* 0x000000676649723e */ /* 0x000fe200000000ff */
[----:B------:R0:W-:Y:S01]  /*15200*/  STG.E.U16 desc[UR6][R2.64+0xa4], R71 ;  /* 0x0000a44702007986 */ /* 0x0001e2000c101506 */
[----:B------:R-:W-:Y:S02]  /*15210*/  F2FP.F16.F32.PACK_AB R76, R76, R77 ;  /* 0x0000004d4c4c723e */ /* 0x000fe400000000ff */
[----:B------:R-:W-:Y:S01]  /*15220*/  F2FP.F16.F32.PACK_AB R77, R78, R106 ;  /* 0x0000006a4e4d723e */ /* 0x000fe200000000ff */
[----:B------:R-:W-:Y:S01]  /*15230*/  STG.E.U16 desc[UR12][R2.64+0x9c], R72 ;  /* 0x00009c4802007986 */ /* 0x000fe2000c10150c */
[----:B------:R-:W-:Y:S02]  /*15240*/  F2FP.F16.F32.PACK_AB R78, R107, R81 ;  /* 0x000000516b4e723e */ /* 0x000fe400000000ff */
[----:B------:R-:W-:Y:S01]  /*15250*/  SHF.R.U32.HI R81, RZ, 0x10, R98 ;  /* 0x00000010ff517819 */ /* 0x000fe20000011662 */
[----:B------:R-:W-:Y:S01]  /*15260*/  STG.E.U16 desc[UR10][R2.64+0x98], R73 ;  /* 0x0000984902007986 */ /* 0x000fe2000c10150a */
[----:B------:R-:W-:-:S02]  /*15270*/  F2FP.F16.F32.PACK_AB R75, R75, R99 ;  /* 0x000000634b4b723e */ /* 0x000fc400000000ff */
[----:B-1----:R-:W-:Y:S01]  /*15280*/  F2FP.F16.F32.PACK_AB R68, R93, R92 ;  /* 0x0000005c5d44723e */ /* 0x002fe200000000ff */
[----:B------:R1:W-:Y:S01]  /*15290*/  STG.E.U16 desc[UR12][R2.64+0xbe], R81 ;  /* 0x0000be5102007986 */ /* 0x0003e2000c10150c */
[----:B--2---:R-:W-:-:S03]  /*152a0*/  F2FP.F16.F32.PACK_AB R69, R91, R90 ;  /* 0x0000005a5b45723e */ /* 0x004fc600000000ff */
[----:B------:R2:W-:Y:S01]  /*152b0*/  STG.E.U16 desc[UR12][R2.64+0xb0], R68 ;  /* 0x0000b04402007986 */ /* 0x0005e2000c10150c */
[----:B------:R-:W-:Y:S02]  /*152c0*/  IMAD.MOV.U32 R82, RZ, RZ, R68 ;  /* 0x000000ffff527224 */ /* 0x000fe400078e0044 */
[----:B---3--:R-:W-:Y:S01]  /*152d0*/  IMAD.MOV.U32 R0, RZ, RZ, R70 ;  /* 0x000000ffff007224 */ /* 0x008fe200078e0046 */
[----:B------:R3:W-:Y:S01]  /*152e0*/  STG.E.U16 desc[UR10][R2.64+0xac], R69 ;  /* 0x0000ac4502007986 */ /* 0x0007e2000c10150a */
[----:B----4-:R-:W-:-:S03]  /*152f0*/  SHF.R.U32.HI R70, RZ, 0x10, R83 ;  /* 0x00000010ff467819 */ /* 0x010fc60000011653 */
[----:B------:R-:W-:Y:S01]  /*15300*/  STG.E.U16 desc[UR8][R2.64+0x94], R74 ;  /* 0x0000944a02007986 */ /* 0x000fe2000c101508 */
[----:B------:R-:W-:Y:S02]  /*15310*/  SHF.R.U32.HI R0, RZ, 0x10, R0 ;  /* 0x00000010ff007819 */ /* 0x000fe40000011600 */
[----:B0-----:R-:W-:Y:S01]  /*15320*/  F2FP.F16.F32.PACK_AB R71, R85, R84 ;  /* 0x000000545547723e */ /* 0x001fe200000000ff */
[----:B------:R0:W-:Y:S04]  /*15330*/  STG.E.U16 desc[UR12][R2.64+0xb6], R70 ;  /* 0x0000b64602007986 */ /* 0x0001e8000c10150c */
[----:B------:R4:W-:Y:S04]  /*15340*/  STG.E.U16 desc[UR14][R2.64+0xa0], R71 ;  /* 0x0000a04702007986 */ /* 0x0009e8000c10150e */
[----:B------:R4:W-:Y:S01]  /*15350*/  STG.E.U16 desc[UR6][R2.64+0xaa], R0 ;  /* 0x0000aa0002007986 */ /* 0x0009e2000c101506 */
[----:B-1----:R-:W-:-:S03]  /*15360*/  SHF.R.U32.HI R81, RZ, 0x10, R96 ;  /* 0x00000010ff517819 */ /* 0x002fc60000011660 */
[----:B------:R-:W-:Y:S01]  /*15370*/  STG.E.U16 desc[UR6][R2.64+0x90], R75 ;  /* 0x0000904b02007986 */ /* 0x000fe2000c101506 */
[----:B--2---:R-:W-:-:S03]  /*15380*/  IMAD.MOV.U32 R68, RZ, RZ, R69 ;  /* 0x000000ffff447224 */ /* 0x004fc600078e0045 */
[----:B------:R-:W-:Y:S01]  /*15390*/  STG.E.U16 desc[UR14][R2.64+0x80], R76 ;  /* 0x0000804c02007986 */ /* 0x000fe2000c10150e */
[----:B---3--:R-:W-:-:S03]  /*153a0*/  SHF.R.U32.HI R69, RZ, 0x10, R82 ;  /* 0x00000010ff457819 */ /* 0x008fc60000011652 */
[----:B------:R-:W-:Y:S01]  /*153b0*/  STG.E.U16 desc[UR10][R2.64+0x84], R77 ;  /* 0x0000844d02007986 */ /* 0x000fe2000c10150a */
[----:B------:R-:W-:-:S03]  /*153c0*/  SHF.R.U32.HI R68, RZ, 0x10, R68 ;  /* 0x00000010ff447819 */ /* 0x000fc60000011644 */
[----:B------:R1:W-:Y:S01]  /*153d0*/  STG.E.U16 desc[UR10][R2.64+0xb2], R69 ;  /* 0x0000b24502007986 */ /* 0x0003e2000c10150a */
[----:B0-----:R-:W-:-:S03]  /*153e0*/  IMAD.MOV.U32 R70, RZ, RZ, R71 ;  /* 0x000000ffff467224 */ /* 0x001fc600078e0047 */
[----:B------:R0:W-:Y:S01]  /*153f0*/  STG.E.U16 desc[UR8][R2.64+0xae], R68 ;  /* 0x0000ae4402007986 */ /* 0x0001e2000c101508 */
[----:B----4-:R-:W-:-:S03]  /*15400*/  SHF.R.U32.HI R71, RZ, 0x10, R80 ;  /* 0x00000010ff477819 */ /* 0x010fc60000011650 */
[----:B------:R-:W-:Y:S01]  /*15410*/  STG.E.U16 desc[UR8][R2.64+0x88], R79 ;  /* 0x0000884f02007986 */ /* 0x000fe2000c101508 */
[----:B------:R-:W-:Y:S02]  /*15420*/  SHF.R.U32.HI R70, RZ, 0x10, R70 ;  /* 0x00000010ff467819 */ /* 0x000fe40000011646 */
[----:B------:R-:W-:Y:S01]  /*15430*/  SHF.R.U32.HI R0, RZ, 0x10, R74 ;  /* 0x00000010ff007819 */ /* 0x000fe2000001164a */
[----:B------:R2:W-:Y:S04]  /*15440*/  STG.E.U16 desc[UR14][R2.64+0xa6], R71 ;  /* 0x0000a64702007986 */ /* 0x0005e8000c10150e */
[----:B------:R3:W-:Y:S04]  /*15450*/  STG.E.U16 desc[UR12][R2.64+0xa2], R70 ;  /* 0x0000a24602007986 */ /* 0x0007e8000c10150c */
[----:B------:R4:W-:Y:S04]  /*15460*/  STG.E.U16 desc[UR6][R2.64+0x96], R0 ;  /* 0x0000960002007986 */ /* 0x0009e8000c101506 */
[----:B------:R-:W-:Y:S01]  /*15470*/  STG.E.U16 desc[UR6][R2.64+0x8c], R78 ;  /* 0x00008c4e02007986 */ /* 0x000fe2000c101506 */
[----:B-1----:R-:W-:-:S03]  /*15480*/  SHF.R.U32.HI R69, RZ, 0x10, R72 ;  /* 0x00000010ff457819 */ /* 0x002fc60000011648 */
[----:B------:R-:W-:Y:S01]  /*15490*/  STG.E.U16 desc[UR14][R2.64+0xba], R81 ;  /* 0x0000ba5102007986 */ /* 0x000fe2000c10150e */
[----:B0-----:R-:W-:-:S03]  /*154a0*/  SHF.R.U32.HI R68, RZ, 0x10, R73 ;  /* 0x00000010ff447819 */ /* 0x001fc60000011649 */
[----:B------:R0:W-:Y:S04]  /*154b0*/  STG.E.U16 desc[UR10][R2.64+0x9e], R69 ;  /* 0x00009e4502007986 */ /* 0x0001e8000c10150a */
[----:B------:R1:W-:Y:S01]  /*154c0*/  STG.E.U16 desc[UR8][R2.64+0x9a], R68 ;  /* 0x00009a4402007986 */ /* 0x0003e2000c101508 */
[----:B--2---:R-:W-:Y:S02]  /*154d0*/  SHF.R.U32.HI R71, RZ, 0x10, R75 ;  /* 0x00000010ff477819 */ /* 0x004fe4000001164b */
[----:B---3--:R-:W-:-:S03]  /*154e0*/  SHF.R.U32.HI R70, RZ, 0x10, R76 ;  /* 0x00000010ff467819 */ /* 0x008fc6000001164c */
        /* <DEDUP_REMOVED lines=8> */
.L_x_144:
[----:B------:R-:W-:Y:S05]  /*15570*/  BSYNC.RECONVERGENT B0 ;  /* 0x0000000000007941 */ /* 0x000fea0003800200 */
.L_x_143:
[----:B------:R-:W-:Y:S04]  /*15580*/  BSSY.RECONVERGENT B0, `(.L_x_145) ;  /* 0x0000072000007945 */ /* 0x000fe80003800200 */
[----:B------:R-:W-:Y:S05]  /*15590*/  @P1 BRA `(.L_x_146) ;  /* 0x0000000400c01947 */ /* 0x000fea0003800000 */
[-C--:B------:R-:W-:Y:S01]  /*155a0*/  FMUL R52, R52, R119.reuse ;  /* 0x0000007734347220 */ /* 0x080fe20000400000 */
[-C--:B------:R-:W-:Y:S01]  /*155b0*/  FMUL R53, R53, R119.reuse ;  /* 0x0000007735357220 */ /* 0x080fe20000400000 */
[-C--:B------:R-:W-:Y:S01]  /*155c0*/  FMUL R58, R58, R119.reuse ;  /* 0x000000773a3a7220 */ /* 0x080fe20000400000 */
[-C--:B------:R-:W-:Y:S01]  /*155d0*/  FMUL R59, R59, R119.reuse ;  /* 0x000000773b3b7220 */ /* 0x080fe20000400000 */
[----:B------:R-:W-:Y:S01]  /*155e0*/  R2UR UR6, R108 ;  /* 0x000000006c0672ca */ /* 0x000fe200000e0000 */
[-C--:B--2---:R-:W-:Y:S01]  /*155f0*/  FMUL R0, R51, R119.reuse ;  /* 0x0000007733007220 */ /* 0x084fe20000400000 */
        /* <DEDUP_REMOVED lines=10> */
[C---:B------:R-:W-:Y:S01]  /*156a0*/  R2UR UR14, R108.reuse ;  /* 0x000000006c0e72ca */ /* 0x040fe200000e0000 */
[-C--:B------:R-:W-:Y:S01]  /*156b0*/  FMUL R39, R43, R119.reuse ;  /* 0x000000772b277220 */ /* 0x080fe20000400000 */
[----:B------:R-:W-:Y:S01]  /*156c0*/  R2UR UR15, R109 ;  /* 0x000000006d0f72ca */ /* 0x000fe200000e0000 */
[-C--:B------:R-:W-:Y:S01]  /*156d0*/  FMUL R43, R37, R119.reuse ;  /* 0x00000077252b7220 */ /* 0x080fe20000400000 */
[----:B------:R-:W-:Y:S01]  /*156e0*/  R2UR UR12, R108 ;  /* 0x000000006c0c72ca */ /* 0x000fe200000e0000 */
[-C--:B------:R-:W-:Y:S01]  /*156f0*/  FMUL R49, R49, R119.reuse ;  /* 0x0000007731317220 */ /* 0x080fe20000400000 */
[----:B------:R-:W-:Y:S01]  /*15700*/  R2UR UR13, R109 ;  /* 0x000000006d0d72ca */ /* 0x000fe200000e0000 */
[-C--:B------:R-:W-:Y:S01]  /*15710*/  FMUL R50, R50, R119.reuse ;  /* 0x0000007732327220 */ /* 0x080fe20000400000 */
[----:B------:R-:W-:Y:S01]  /*15720*/  PRMT R36, R52, 0x7610, R36 ;  /* 0x0000761034247816 */ /* 0x000fe20000000024 */
[-C--:B------:R-:W-:Y:S01]  /*15730*/  FMUL R40, R44, R119.reuse ;  /* 0x000000772c287220 */ /* 0x080fe20000400000 */
[----:B------:R-:W-:Y:S01]  /*15740*/  PRMT R37, R58, 0x7610, R37 ;  /* 0x000076103a257816 */ /* 0x000fe20000000025 */
[-C--:B------:R-:W-:Y:S01]  /*15750*/  FMUL R38, R45, R119.reuse ;  /* 0x000000772d267220 */ /* 0x080fe20000400000 */
[-C--:B------:R-:W-:Y:S01]  /*15760*/  FMUL R46, R46, R119.reuse ;  /* 0x000000772e2e7220 */ /* 0x080fe20000400000 */
[-C--:B------:R-:W-:Y:S01]  /*15770*/  FMUL R47, R47, R119.reuse ;  /* 0x000000772f2f7220 */ /* 0x080fe20000400000 */
[----:B------:R-:W-:Y:S01]  /*15780*/  R2UR UR10, R108 ;  /* 0x000000006c0a72ca */ /* 0x000fe200000e0000 */
[-C--:B------:R-:W-:Y:S01]  /*15790*/  FMUL R42, R42, R119.reuse ;  /* 0x000000772a2a7220 */ /* 0x080fe20000400000 */
[----:B------:R-:W-:Y:S01]  /*157a0*/  R2UR UR11, R109 ;  /* 0x000000006d0b72ca */ /* 0x000fe200000e0000 */
[----:B------:R1:W-:Y:S01]  /*157b0*/  STG.E.U16 desc[UR6][R2.64+0x120], R36 ;  /* 0x0001202402007986 */ /* 0x0003e2000c101506 */
[----:B------:R-:W-:Y:S01]  /*157c0*/  F2FP.F16.F32.PACK_AB R0, R0, R50 ;  /* 0x000000320000723e */ /* 0x000fe200000000ff */
[-C--:B------:R-:W-:Y:S01]  /*157d0*/  FMUL R41, R41, R119.reuse ;  /* 0x0000007729297220 */ /* 0x080fe20000400000 */
[----:B------:R-:W-:Y:S01]  /*157e0*/  F2FP.F16.F32.PACK_AB R38, R38, R40 ;  /* 0x000000282626723e */ /* 0x000fe200000000ff */
[----:B------:R2:W-:Y:S01]  /*157f0*/  STG.E.U16 desc[UR8][R2.64+0x12c], R37 ;  /* 0x00012c2502007986 */ /* 0x0005e2000c101508 */
[----:B------:R-:W-:Y:S01]  /*15800*/  F2FP.F16.F32.PACK_AB R39, R39, R42 ;  /* 0x0000002a2727723e */ /* 0x000fe200000000ff */
[----:B------:R-:W-:Y:S01]  /*15810*/  FMUL R54, R54, R119 ;  /* 0x0000007736367220 */ /* 0x000fe20000400000 */
[----:B------:R-:W-:Y:S01]  /*15820*/  F2FP.F16.F32.PACK_AB R42, R43, R51 ;  /* 0x000000332b2a723e */ /* 0x000fe200000000ff */
[----:B------:R3:W-:Y:S01]  /*15830*/  STG.E.U16 desc[UR14][R2.64+0x11c], R0 ;  /* 0x00011c0002007986 */ /* 0x0007e2000c10150e */
[----:B------:R-:W-:-:S02]  /*15840*/  IMAD.MOV.U32 R51, RZ, RZ, R0 ;  /* 0x000000ffff337224 */ /* 0x000fc400078e0000 */
[----:B------:R-:W-:Y:S01]  /*15850*/  FMUL R55, R55, R119 ;  /* 0x0000007737377220 */ /* 0x000fe20000400000 */
[----:B------:R-:W-:Y:S01]  /*15860*/  F2FP.F16.F32.PACK_AB R40, R41, R53 ;  /* 0x000000352928723e */ /* 0x000fe200000000ff */
[----:B------:R4:W-:Y:S01]  /*15870*/  STG.E.U16 desc[UR8][R2.64+0x110], R38 ;  /* 0x0001102602007986 */ /* 0x0009e2000c101508 */
[----:B------:R-:W-:Y:S01]  /*15880*/  F2FP.F16.F32.PACK_AB R41, R59, R68 ;  /* 0x000000443b29723e */ /* 0x000fe200000000ff */
[-C--:B------:R-:W-:Y:S01]  /*15890*/  FMUL R61, R61, R119.reuse ;  /* 0x000000773d3d7220 */ /* 0x080fe20000400000 */
[----:B------:R-:W-:Y:S01]  /*158a0*/  F2FP.F16.F32.PACK_AB R43, R55, R54 ;  /* 0x00000036372b723e */ /* 0x000fe200000000ff */
[-C--:B------:R-:W-:Y:S01]  /*158b0*/  FMUL R56, R56, R119.reuse ;  /* 0x0000007738387220 */ /* 0x080fe20000400000 */
[-C--:B------:R-:W-:Y:S01]  /*158c0*/  FMUL R45, R57, R119.reuse ;  /* 0x00000077392d7220 */ /* 0x080fe20000400000 */
[-C--:B------:R-:W-:Y:S01]  /*158d0*/  FMUL R44, R60, R119.reuse ;  /* 0x000000773c2c7220 */ /* 0x080fe20000400000 */
[-C--:B------:R-:W-:Y:S01]  /*158e0*/  FMUL R62, R62, R119.reuse ;  /* 0x000000773e3e7220 */ /* 0x080fe20000400000 */
[-C--:B------:R-:W-:Y:S01]  /*158f0*/  FMUL R63, R63, R119.reuse ;  /* 0x000000773f3f7220 */ /* 0x080fe20000400000 */
[-C--:B------:R-:W-:Y:S01]  /*15900*/  FMUL R64, R64, R119.reuse ;  /* 0x0000007740407220 */ /* 0x080fe20000400000 */
[-C--:B------:R-:W-:Y:S01]  /*15910*/  FMUL R65, R65, R119.reuse ;  /* 0x0000007741417220 */ /* 0x080fe20000400000 */
[-C--:B------:R-:W-:Y:S01]  /*15920*/  FMUL R66, R66, R119.reuse ;  /* 0x0000007742427220 */ /* 0x080fe20000400000 */
[----:B------:R-:W-:Y:S01]  /*15930*/  FMUL R67, R67, R119 ;  /* 0x0000007743437220 */ /* 0x000fe20000400000 */
[----:B------:R0:W-:Y:S01]  /*15940*/  STG.E.U16 desc[UR6][R2.64+0x10c], R39 ;  /* 0x00010c2702007986 */ /* 0x0001e2000c101506 */
[----:B------:R-:W-:-:S02]  /*15950*/  F2FP.F16.F32.PACK_AB R45, R45, R56 ;  /* 0x000000382d2d723e */ /* 0x000fc400000000ff */
[----:B-1----:R-:W-:Y:S01]  /*15960*/  F2FP.F16.F32.PACK_AB R36, R49, R48 ;  /* 0x000000303124723e */ /* 0x002fe200000000ff */
[----:B------:R-:W-:Y:S01]  /*15970*/  STG.E.U16 desc[UR14][R2.64+0x108], R40 ;  /* 0x0001082802007986 */ /* 0x000fe2000c10150e */
[----:B------:R-:W-:Y:S02]  /*15980*/  SHF.R.U32.HI R49, RZ, 0x10, R58 ;  /* 0x00000010ff317819 */ /* 0x000fe4000001163a */
[----:B--2---:R-:W-:Y:S01]  /*15990*/  F2FP.F16.F32.PACK_AB R37, R47, R46 ;  /* 0x0000002e2f25723e */ /* 0x004fe200000000ff */
[----:B------:R1:W-:Y:S01]  /*159a0*/  STG.E.U16 desc[UR12][R2.64+0x118], R36 ;  /* 0x0001182402007986 */ /* 0x0003e2000c10150c */
[----:B------:R-:W-:Y:S01]  /*159b0*/  IMAD.MOV.U32 R50, RZ, RZ, R36 ;  /* 0x000000ffff327224 */ /* 0x000fe200078e0024 */
[----:B------:R-:W-:Y:S01]  /*159c0*/  F2FP.F16.F32.PACK_AB R44, R61, R44 ;  /* 0x0000002c3d2c723e */ /* 0x000fe200000000ff */
[----:B---3--:R-:W-:Y:S01]  /*159d0*/  IMAD.MOV.U32 R0, RZ, RZ, R38 ;  /* 0x000000ffff007224 */ /* 0x008fe200078e0026 */
[----:B------:R2:W-:Y:S01]  /*159e0*/  STG.E.U16 desc[UR10][R2.64+0x114], R37 ;  /* 0x0001142502007986 */ /* 0x0005e2000c10150a */
[----:B------:R-:W-:-:S02]  /*159f0*/  F2FP.F16.F32.PACK_AB R46, R63, R62 ;  /* 0x0000003e3f2e723e */ /* 0x000fc400000000ff */
[----:B----4-:R-:W-:Y:S01]  /*15a00*/  SHF.R.U32.HI R38, RZ, 0x10, R51 ;  /* 0x00000010ff267819 */ /* 0x010fe20000011633 */
[----:B------:R3:W-:Y:S01]  /*15a10*/  STG.E.U16 desc[UR14][R2.64+0x12e], R49 ;  /* 0x00012e3102007986 */ /* 0x0007e2000c10150e */
[----:B------:R-:W-:Y:S02]  /*15a20*/  SHF.R.U32.HI R0, RZ, 0x10, R0 ;  /* 0x00000010ff007819 */ /* 0x000fe40000011600 */
[----:B------:R-:W-:Y:S01]  /*15a30*/  F2FP.F16.F32.PACK_AB R47, R65, R64 ;  /* 0x00000040412f723e */ /* 0x000fe200000000ff */
[----:B------:R4:W-:Y:S01]  /*15a40*/  STG.E.U16 desc[UR12][R2.64+0x11e], R38 ;  /* 0x00011e2602007986 */ /* 0x0009e2000c10150c */
[----:B------:R-:W-:-:S03]  /*15a50*/  F2FP.F16.F32.PACK_AB R48, R67, R66 ;  /* 0x000000424330723e */ /* 0x000fc600000000ff */
[----:B------:R4:W-:Y:S01]  /*15a60*/  STG.E.U16 desc[UR6][R2.64+0x112], R0 ;  /* 0x0001120002007986 */ /* 0x0009e2000c101506 */
[----:B0-----:R-:W-:-:S03]  /*15a70*/  SHF.R.U32.HI R39, RZ, 0x10, R39 ;  /* 0x00000010ff277819 */ /* 0x001fc60000011627 */
[----:B------:R-:W-:Y:S04]  /*15a80*/  STG.E.U16 desc[UR12][R2.64+0x104], R41 ;  /* 0x0001042902007986 */ /* 0x000fe8000c10150c */
[----:B------:R0:W-:Y:S01]  /*15a90*/  STG.E.U16 desc[UR14][R2.64+0x10e], R39 ;  /* 0x00010e2702007986 */ /* 0x0001e2000c10150e */
[----:B-1----:R-:W-:-:S03]  /*15aa0*/  IMAD.MOV.U32 R36, RZ, RZ, R37 ;  /* 0x000000ffff247224 */ /* 0x002fc600078e0025 */
[----:B------:R-:W-:Y:S01]  /*15ab0*/  STG.E.U16 desc[UR10][R2.64+0x100], R42 ;  /* 0x0001002a02007986 */ /* 0x000fe2000c10150a */
[----:B--2---:R-:W-:-:S03]  /*15ac0*/  SHF.R.U32.HI R37, RZ, 0x10, R50 ;  /* 0x00000010ff257819 */ /* 0x004fc60000011632 */
[----:B------:R-:W-:Y:S01]  /*15ad0*/  STG.E.U16 desc[UR8][R2.64+0x124], R43 ;  /* 0x0001242b02007986 */ /* 0x000fe2000c101508 */
[----:B------:R-:W-:Y:S02]  /*15ae0*/  SHF.R.U32.HI R36, RZ, 0x10, R36 ;  /* 0x00000010ff247819 */ /* 0x000fe40000011624 */
[----:B---3--:R-:W-:Y:S01]  /*15af0*/  SHF.R.U32.HI R49, RZ, 0x10, R52 ;  /* 0x00000010ff317819 */ /* 0x008fe20000011634 */
[----:B------:R1:W-:Y:S01]  /*15b00*/  STG.E.U16 desc[UR10][R2.64+0x11a], R37 ;  /* 0x00011a2502007986 */ /* 0x0003e2000c10150a */
[----:B----4-:R-:W-:-:S03]  /*15b10*/  SHF.R.U32.HI R38, RZ, 0x10, R40 ;  /* 0x00000010ff267819 */ /* 0x010fc60000011628 */
[----:B------:R2:W-:Y:S01]  /*15b20*/  STG.E.U16 desc[UR8][R2.64+0x116], R36 ;  /* 0x0001162402007986 */ /* 0x0005e2000c101508 */
[----:B------:R-:W-:-:S03]  /*15b30*/  SHF.R.U32.HI R0, RZ, 0x10, R43 ;  /* 0x00000010ff007819 */ /* 0x000fc6000001162b */
[----:B------:R3:W-:Y:S04]  /*15b40*/  STG.E.U16 desc[UR12][R2.64+0x10a], R38 ;  /* 0x00010a2602007986 */ /* 0x0007e8000c10150c */
[----:B------:R4:W-:Y:S01]  /*15b50*/  STG.E.U16 desc[UR6][R2.64+0x126], R0 ;  /* 0x0001260002007986 */ /* 0x0009e2000c101506 */
[----:B0-----:R-:W-:-:S03]  /*15b60*/  SHF.R.U32.HI R39, RZ, 0x10, R45 ;  /* 0x00000010ff277819 */ /* 0x001fc6000001162d */
[----:B------:R-:W-:Y:S04]  /*15b70*/  STG.E.U16 desc[UR6][R2.64+0x128], R45 ;  /* 0x0001282d02007986 */ /* 0x000fe8000c101506 */
[----:B------:R-:W-:Y:S04]  /*15b80*/  STG.E.U16 desc[UR12][R2.64+0x130], R44 ;  /* 0x0001302c02007986 */ /* 0x000fe8000c10150c */
[----:B------:R-:W-:Y:S01]  /*15b90*/  STG.E.U16 desc[UR10][R2.64+0x134], R46 ;  /* 0x0001342e02007986 */ /* 0x000fe2000c10150a */
[----:B-1----:R-:W-:-:S03]  /*15ba0*/  SHF.R.U32.HI R37, RZ, 0x10, R41 ;  /* 0x00000010ff257819 */ /* 0x002fc60000011629 */
[----:B------:R-:W-:Y:S01]  /*15bb0*/  STG.E.U16 desc[UR8][R2.64+0x138], R47 ;  /* 0x0001382f02007986 */ /* 0x000fe2000c101508 */
[----:B--2---:R-:W-:-:S03]  /*15bc0*/  SHF.R.U32.HI R36, RZ, 0x10, R42 ;  /* 0x00000010ff247819 */ /* 0x004fc6000001162a */
[----:B------:R0:W-:Y:S01]  /*15bd0*/  STG.E.U16 desc[UR10][R2.64+0x106], R37 ;  /* 0x0001062502007986 */ /* 0x0001e2000c10150a */
[----:B---3--:R-:W-:-:S03]  /*15be0*/  SHF.R.U32.HI R38, RZ, 0x10, R44 ;  /* 0x00000010ff267819 */ /* 0x008fc6000001162c */
[----:B------:R1:W-:Y:S01]  /*15bf0*/  STG.E.U16 desc[UR8][R2.64+0x102], R36 ;  /* 0x0001022402007986 */ /* 0x0003e2000c101508 */
[----:B----4-:R-:W-:-:S03]  /*15c00*/  SHF.R.U32.HI R0, RZ, 0x10, R48 ;  /* 0x00000010ff007819 */ /* 0x010fc60000011630 */
[----:B------:R3:W-:Y:S04]  /*15c10*/  STG.E.U16 desc[UR6][R2.64+0x13c], R48 ;  /* 0x00013c3002007986 */ /* 0x0007e8000c101506 */
[----:B------:R3:W-:Y:S04]  /*15c20*/  STG.E.U16 desc[UR14][R2.64+0x122], R49 ;  /* 0x0001223102007986 */ /* 0x0007e8000c10150e */
[----:B------:R3:W-:Y:S04]  /*15c30*/  STG.E.U16 desc[UR14][R2.64+0x12a], R39 ;  /* 0x00012a2702007986 */ /* 0x0007e8000c10150e */
[----:B------:R3:W-:Y:S04]  /*15c40*/  STG.E.U16 desc[UR12][R2.64+0x132], R38 ;  /* 0x0001322602007986 */ /* 0x0007e8000c10150c */
[----:B------:R3:W-:Y:S01]  /*15c50*/  STG.E.U16 desc[UR6][R2.64+0x13e], R0 ;  /* 0x00013e0002007986 */ /* 0x0007e2000c101506 */
[----:B0-----:R-:W-:-:S02]  /*15c60*/  SHF.R.U32.HI R37, RZ, 0x10, R46 ;  /* 0x00000010ff257819 */ /* 0x001fc4000001162e */
[----:B-1----:R-:W-:-:S03]  /*15c70*/  SHF.R.U32.HI R36, RZ, 0x10, R47 ;  /* 0x00000010ff247819 */ /* 0x002fc6000001162f */
[----:B------:R3:W-:Y:S04]  /*15c80*/  STG.E.U16 desc[UR10][R2.64+0x136], R37 ;  /* 0x0001362502007986 */ /* 0x0007e8000c10150a */
[----:B------:R3:W-:Y:S02]  /*15c90*/  STG.E.U16 desc[UR8][R2.64+0x13a], R36 ;  /* 0x00013a2402007986 */ /* 0x0007e4000c101508 */
.L_x_146:
[----:B------:R-:W-:Y:S05]  /*15ca0*/  BSYNC.RECONVERGENT B0 ;  /* 0x0000000000007941 */ /* 0x000fea0003800200 */
.L_x_145:
[----:B------:R-:W-:Y:S04]  /*15cb0*/  BSSY.RECONVERGENT B0, `(.L_x_140) ;  /* 0x00000af000007945 */ /* 0x000fe80003800200 */
[----:B------:R-:W-:Y:S05]  /*15cc0*/  @P0 BRA `(.L_x_147) ;  /* 0x0000000800b40947 */ /* 0x000fea0003800000 */
[-C--:B0-----:R-:W-:Y:S01]  /*15cd0*/  FMUL R26, R26, R119.reuse ;  /* 0x000000771a1a7220 */ /* 0x081fe20000400000 */
[-C--:B------:R-:W-:Y:S01]  /*15ce0*/  FMUL R27, R27, R119.reuse ;  /* 0x000000771b1b7220 */ /* 0x080fe20000400000 */
[-C--:B------:R-:W-:Y:S01]  /*15cf0*/  FMUL R32, R32, R119.reuse ;  /* 0x0000007720207220 */ /* 0x080fe20000400000 */
[-C--:B------:R-:W-:Y:S01]  /*15d00*/  FMUL R33, R33, R119.reuse ;  /* 0x0000007721217220 */ /* 0x080fe20000400000 */
[----:B------:R-:W-:Y:S01]  /*15d10*/  R2UR UR68, R108 ;  /* 0x000000006c4472ca */ /* 0x000fe200000e0000 */
[-C--:B------:R-:W-:Y:S01]  /*15d20*/  FMUL R12, R12, R119.reuse ;  /* 0x000000770c0c7220 */ /* 0x080fe20000400000 */
[----:B------:R-:W-:Y:S01]  /*15d30*/  R2UR UR69, R109 ;  /* 0x000000006d4572ca */ /* 0x000fe200000e0000 */
[-C--:B-----5:R-:W-:Y:S01]  /*15d40*/  FMUL R5, R5, R119.reuse ;  /* 0x0000007705057220 */ /* 0x0a0fe20000400000 */
[----:B---3--:R-:W-:Y:S01]  /*15d50*/  F2FP.F16.F32.PACK_AB R36, R27, R26 ;  /* 0x0000001a1b24723e */ /* 0x008fe200000000ff */
[-C--:B------:R-:W-:Y:S01]  /*15d60*/  FMUL R27, R11, R119.reuse ;  /* 0x000000770b1b7220 */ /* 0x080fe20000400000 */
[----:B------:R-:W-:Y:S01]  /*15d70*/  R2UR UR66, R108 ;  /* 0x000000006c4272ca */ /* 0x000fe200000e0000 */
[-C--:B------:R-:W-:Y:S01]  /*15d80*/  FMUL R11, R8, R119.reuse ;  /* 0x00000077080b7220 */ /* 0x080fe20000400000 */
[----:B------:R-:W-:Y:S01]  /*15d90*/  R2UR UR67, R109 ;  /* 0x000000006d4372ca */ /* 0x000fe200000e0000 */
        /* <DEDUP_REMOVED lines=13> */
[----:B------:R-:W-:Y:S01]  /*15e70*/  R2UR UR50, R108 ;  /* 0x000000006c3272ca */ /* 0x000fe200000e0000 */
[-C--:B------:R-:W-:Y:S01]  /*15e80*/  FMUL R10, R10, R119.reuse ;  /* 0x000000770a0a7220 */ /* 0x080fe20000400000 */
[----:B------:R-:W-:Y:S01]  /*15e90*/  R2UR UR51, R109 ;  /* 0x000000006d3372ca */ /* 0x000fe200000e0000 */
[----:B------:R0:W-:Y:S01]  /*15ea0*/  STG.E.U16 desc[UR68][R2.64+0x1b8], R4 ;  /* 0x0001b80402007986 */ /* 0x0001e2000c101544 */
[----:B------:R-:W-:Y:S01]  /*15eb0*/  F2FP.F16.F32.PACK_AB R8, R8, R12 ;  /* 0x0000000c0808723e */ /* 0x000fe200000000ff */
[-C--:B------:R-:W-:Y:S01]  /*15ec0*/  FMUL R18, R18, R119.reuse ;  /* 0x0000007712127220 */ /* 0x080fe20000400000 */
[----:B--2---:R-:W-:Y:S01]  /*15ed0*/  PRMT R0, R36, 0x7610, R0 ;  /* 0x0000761024007816 */ /* 0x004fe20000000000 */
[-C--:B------:R-:W-:Y:S01]  /*15ee0*/  FMUL R20, R20, R119.reuse ;  /* 0x0000007714147220 */ /* 0x080fe20000400000 */
[C---:B------:R-:W-:Y:S01]  /*15ef0*/  R2UR UR52, R108.reuse ;  /* 0x000000006c3472ca */ /* 0x040fe200000e0000 */
[-C--:B------:R-:W-:Y:S01]  /*15f00*/  FMUL R21, R21, R119.reuse ;  /* 0x0000007715157220 */ /* 0x080fe20000400000 */
[C---:B------:R-:W-:Y:S01]  /*15f10*/  R2UR UR53, R109.reuse ;  /* 0x000000006d3572ca */ /* 0x040fe200000e0000 */
[----:B------:R1:W-:Y:S01]  /*15f20*/  STG.E.U16 desc[UR66][R2.64+0x1ac], R0 ;  /* 0x0001ac0002007986 */ /* 0x0003e2000c101542 */
[----:B------:R-:W-:Y:S01]  /*15f30*/  R2UR UR46, R108 ;  /* 0x000000006c2e72ca */ /* 0x000fe200000e0000 */
[-C--:B------:R-:W-:Y:S01]  /*15f40*/  FMUL R16, R16, R119.reuse ;  /* 0x0000007710107220 */ /* 0x080fe20000400000 */
[----:B------:R-:W-:Y:S01]  /*15f50*/  R2UR UR47, R109 ;  /* 0x000000006d2f72ca */ /* 0x000fe200000e0000 */
[-C--:B------:R-:W-:Y:S01]  /*15f60*/  FMUL R17, R17, R119.reuse ;  /* 0x0000007711117220 */ /* 0x080fe20000400000 */
[----:B------:R-:W-:Y:S01]  /*15f70*/  F2FP.F16.F32.PACK_AB R5, R5, R26 ;  /* 0x0000001a0505723e */ /* 0x000fe200000000ff */
[----:B------:R-:W-:Y:S01]  /*15f80*/  FMUL R14, R14, R119 ;  /* 0x000000770e0e7220 */ /* 0x000fe20000400000 */
[----:B------:R-:W-:Y:S01]  /*15f90*/  F2FP.F16.F32.PACK_AB R7, R7, R11 ;  /* 0x0000000b0707723e */ /* 0x000fe200000000ff */
[-C--:B------:R-:W-:Y:S01]  /*15fa0*/  FMUL R9, R15, R119.reuse ;  /* 0x000000770f097220 */ /* 0x080fe20000400000 */
[----:B------:R-:W-:Y:S01]  /*15fb0*/  R2UR UR56, R108 ;  /* 0x000000006c3872ca */ /* 0x000fe200000e0000 */
[----:B------:R-:W-:Y:S01]  /*15fc0*/  STG.E.U16 desc[UR60][R2.64+0x180], R5 ;  /* 0x0001800502007986 */ /* 0x000fe2000c10153c */
[C---:B------:R-:W-:Y:S01]  /*15fd0*/  R2UR UR57, R109.reuse ;  /* 0x000000006d3972ca */ /* 0x040fe200000e0000 */
[-C--:B------:R-:W-:Y:S01]  /*15fe0*/  FMUL R24, R24, R119.reuse ;  /* 0x0000007718187220 */ /* 0x080fe20000400000 */
[C---:B------:R-:W-:Y:S01]  /*15ff0*/  R2UR UR48, R108.reuse ;  /* 0x000000006c3072ca */ /* 0x040fe200000e0000 */
[----:B------:R-:W-:Y:S01]  /*16000*/  STG.E.U16 desc[UR52][R2.64+0x188], R7 ;  /* 0x0001880702007986 */ /* 0x000fe2000c101534 */
[----:B------:R-:W-:Y:S01]  /*16010*/  R2UR UR49, R109 ;  /* 0x000000006d3172ca */ /* 0x000fe200000e0000 */
[-C--:B------:R-:W-:Y:S01]  /*16020*/  FMUL R13, R25, R119.reuse ;  /* 0x00000077190d7220 */ /* 0x080fe20000400000 */
[----:B------:R-:W-:Y:S01]  /*16030*/  R2UR UR34, R108 ;  /* 0x000000006c2272ca */ /* 0x000fe200000e0000 */
[-C--:B------:R-:W-:Y:S01]  /*16040*/  FMUL R22, R22, R119.reuse ;  /* 0x0000007716167220 */ /* 0x080fe20000400000 */
[----:B0-----:R-:W-:Y:S01]  /*16050*/  PRMT R4, R8, 0x7610, R4 ;  /* 0x0000761008047816 */ /* 0x001fe20000000004 */
[-C--:B------:R-:W-:Y:S01]  /*16060*/  FMUL R23, R23, R119.reuse ;  /* 0x0000007717177220 */ /* 0x080fe20000400000 */
[C---:B------:R-:W-:Y:S01]  /*16070*/  R2UR UR35, R109.reuse ;  /* 0x000000006d2372ca */ /* 0x040fe200000e0000 */
[-C--:B------:R-:W-:Y:S01]  /*16080*/  FMUL R28, R28, R119.reuse ;  /* 0x000000771c1c7220 */ /* 0x080fe20000400000 */
[C---:B------:R-:W-:Y:S01]  /*16090*/  R2UR UR58, R108.reuse ;  /* 0x000000006c3a72ca */ /* 0x040fe200000e0000 */
[----:B------:R0:W-:Y:S01]  /*160a0*/  STG.E.U16 desc[UR44][R2.64+0x190], R4 ;  /* 0x0001900402007986 */ /* 0x0001e2000c10152c */
[----:B------:R-:W-:Y:S01]  /*160b0*/  R2UR UR59, R109 ;  /* 0x000000006d3b72ca */ /* 0x000fe200000e0000 */
[-C--:B------:R-:W-:Y:S01]  /*160c0*/  FMUL R31, R31, R119.reuse ;  /* 0x000000771f1f7220 */ /* 0x080fe20000400000 */
[----:B-1----:R-:W-:Y:S01]  /*160d0*/  F2FP.F16.F32.PACK_AB R0, R27, R10 ;  /* 0x0000000a1b00723e */ /* 0x002fe200000000ff */
[-C--:B------:R-:W-:Y:S01]  /*160e0*/  FMUL R35, R35, R119.reuse ;  /* 0x0000007723237220 */ /* 0x080fe20000400000 */
[----:B------:R-:W-:Y:S01]  /*160f0*/  R2UR UR54, R108 ;  /* 0x000000006c3672ca */ /* 0x000fe200000e0000 */
[-C--:B------:R-:W-:Y:S01]  /*16100*/  FMUL R15, R30, R119.reuse ;  /* 0x000000771e0f7220 */ /* 0x080fe20000400000 */
[----:B------:R-:W-:Y:S01]  /*16110*/  R2UR UR55, R109 ;  /* 0x000000006d3772ca */ /* 0x000fe200000e0000 */
[----:B------:R1:W-:Y:S01]  /*16120*/  STG.E.U16 desc[UR50][R2.64+0x18c], R0 ;  /* 0x00018c0002007986 */ /* 0x0003e2000c101532 */
[----:B------:R-:W-:Y:S01]  /*16130*/  F2FP.F16.F32.PACK_AB R11, R21, R20 ;  /* 0x00000014150b723e */ /* 0x000fe200000000ff */
[----:B------:R-:W-:Y:S01]  /*16140*/  FMUL R34, R34, R119 ;  /* 0x0000007722227220 */ /* 0x000fe20000400000 */
[----:B------:R-:W-:-:S02]  /*16150*/  R2UR UR32, R108 ;  /* 0x000000006c2072ca */ /* 0x000fc400000e0000 */
[C---:B------:R-:W-:Y:S02]  /*16160*/  R2UR UR33, R109.reuse ;  /* 0x000000006d2172ca */ /* 0x040fe400000e0000 */
[C---:B------:R-:W-:Y:S02]  /*16170*/  R2UR UR30, R108.reuse ;  /* 0x000000006c1e72ca */ /* 0x040fe400000e0000 */
[C---:B------:R-:W-:Y:S02]  /*16180*/  R2UR UR31, R109.reuse ;  /* 0x000000006d1f72ca */ /* 0x040fe400000e0000 */
[----:B------:R-:W-:Y:S02]  /*16190*/  R2UR UR26, R108 ;  /* 0x000000006c1a72ca */ /* 0x000fe400000e0000 */
[----:B------:R-:W-:Y:S02]  /*161a0*/  R2UR UR27, R109 ;  /* 0x000000006d1b72ca */ /* 0x000fe400000e0000 */
[----:B------:R-:W-:-:S02]  /*161b0*/  F2FP.F16.F32.PACK_AB R6, R6, R19 ;  /* 0x000000130606723e */ /* 0x000fc400000000ff */
[C---:B------:R-:W-:Y:S02]  /*161c0*/  R2UR UR64, R108.reuse ;  /* 0x000000006c4072ca */ /* 0x040fe400000e0000 */
[----:B0-----:R-:W-:Y:S01]  /*161d0*/  F2FP.F16.F32.PACK_AB R4, R29, R18 ;  /* 0x000000121d04723e */ /* 0x001fe200000000ff */
[----:B------:R-:W-:Y:S01]  /*161e0*/  IMAD.MOV.U32 R18, RZ, RZ, R5 ;  /* 0x000000ffff127224 */ /* 0x000fe200078e0005 */
[C---:B------:R-:W-:Y:S01]  /*161f0*/  R2UR UR65, R109.reuse ;  /* 0x000000006d4172ca */ /* 0x040fe200000e0000 */
[----:B------:R-:W-:Y:S01]  /*16200*/  IMAD.MOV.U32 R5, RZ, RZ, R7 ;  /* 0x000000ffff057224 */ /* 0x000fe200078e0007 */
[C---:B------:R-:W-:Y:S01]  /*16210*/  R2UR UR42, R108.reuse ;  /* 0x000000006c2a72ca */ /* 0x040fe200000e0000 */
[----:B------:R0:W-:Y:S01]  /*16220*/  STG.E.U16 desc[UR56][R2.64+0x184], R6 ;  /* 0x0001840602007986 */ /* 0x0001e2000c101538 */
[----:B------:R-:W-:Y:S02]  /*16230*/  R2UR UR43, R109 ;  /* 0x000000006d2b72ca */ /* 0x000fe400000e0000 */
[----:B-1----:R-:W-:Y:S01]  /*16240*/  SHF.R.U32.HI R0, RZ, 0x10, R0 ;  /* 0x00000010ff007819 */ /* 0x002fe20000011600 */
[----:B------:R1:W-:Y:S01]  /*16250*/  STG.E.U16 desc[UR34][R2.64+0x19c], R4 ;  /* 0x00019c0402007986 */ /* 0x0003e2000c101522 */
[----:B------:R-:W-:-:S02]  /*16260*/  R2UR UR40, R108 ;  /* 0x000000006c2872ca */ /* 0x000fc400000e0000 */
[----:B------:R-:W-:Y:S01]  /*16270*/  R2UR UR41, R109 ;  /* 0x000000006d2972ca */ /* 0x000fe200000e0000 */
[----:B------:R2:W-:Y:S01]  /*16280*/  STG.E.U16 desc[UR46][R2.64+0x18e], R0 ;  /* 0x00018e0002007986 */ /* 0x0005e2000c10152e */
[----:B------:R-:W-:Y:S02]  /*16290*/  SHF.R.U32.HI R5, RZ, 0x10, R5 ;  /* 0x00000010ff057819 */ /* 0x000fe40000011605 */
[----:B------:R-:W-:Y:S01]  /*162a0*/  F2FP.F16.F32.PACK_AB R10, R17, R16 ;  /* 0x00000010110a723e */ /* 0x000fe200000000ff */
[----:B------:R-:W-:Y:S01]  /*162b0*/  IMAD.MOV.U32 R17, RZ, RZ, R32 ;  /* 0x000000ffff117224 */ /* 0x000fe200078e0020 */
[----:B------:R-:W-:Y:S01]  /*162c0*/  SHF.R.U32.HI R7, RZ, 0x10, R18 ;  /* 0x00000010ff077819 */ /* 0x000fe20000011612 */
[----:B------:R3:W-:Y:S01]  /*162d0*/  STG.E.U16 desc[UR48][R2.64+0x18a], R5 ;  /* 0x00018a0502007986 */ /* 0x0007e2000c101530 */
[----:B------:R-:W-:Y:S02]  /*162e0*/  R2UR UR38, R108 ;  /* 0x000000006c2672ca */ /* 0x000fe400000e0000 */
[----:B------:R-:W-:Y:S01]  /*162f0*/  R2UR UR39, R109 ;  /* 0x000000006d2772ca */ /* 0x000fe200000e0000 */
[----:B------:R4:W-:Y:S01]  /*16300*/  STG.E.U16 desc[UR58][R2.64+0x182], R7 ;  /* 0x0001820702007986 */ /* 0x0009e2000c10153a */
[----:B------:R-:W-:-:S02]  /*16310*/  F2FP.F16.F32.PACK_AB R9, R9, R14 ;  /* 0x0000000e0909723e */ /* 0x000fc400000000ff */
[----:B------:R-:W-:Y:S02]  /*16320*/  F2FP.F16.F32.PACK_AB R13, R13, R24 ;  /* 0x000000180d0d723e */ /* 0x000fe400000000ff */
[----:B------:R-:W-:Y:S01]  /*16330*/  F2FP.F16.F32.PACK_AB R12, R23, R22 ;  /* 0x00000016170c723e */ /* 0x000fe200000000ff */
[----:B------:R-:W-:Y:S01]  /*16340*/  STG.E.U16 desc[UR40][R2.64+0x194], R9 ;  /* 0x0001940902007986 */ /* 0x000fe2000c101528 */
[----:B------:R-:W-:Y:S02]  /*16350*/  F2FP.F16.F32.PACK_AB R14, R33, R28 ;  /* 0x0000001c210e723e */ /* 0x000fe400000000ff */
[----:B0-----:R-:W-:Y:S02]  /*16360*/  SHF.R.U32.HI R6, RZ, 0x10, R6 ;  /* 0x00000010ff067819 */ /* 0x001fe40000011606 */
[----:B------:R-:W-:Y:S02]  /*16370*/  SHF.R.U32.HI R17, RZ, 0x10, R17 ;  /* 0x00000010ff117819 */ /* 0x000fe40000011611 */
[----:B-1----:R-:W-:Y:S01]  /*16380*/  SHF.R.U32.HI R4, RZ, 0x10, R4 ;  /* 0x00000010ff047819 */ /* 0x002fe20000011604 */
[----:B------:R-:W-:Y:S01]  /*16390*/  STG.E.U16 desc[UR54][R2.64+0x186], R6 ;  /* 0x0001860602007986 */ /* 0x000fe2000c101536 */
[----:B------:R-:W-:Y:S01]  /*163a0*/  F2FP.F16.F32.PACK_AB R15, R31, R15 ;  /* 0x0000000f1f0f723e */ /* 0x000fe200000000ff */
[----:B--2---:R-:W-:Y:S01]  /*163b0*/  IMAD.MOV.U32 R0, RZ, RZ, R11 ;  /* 0x000000ffff007224 */ /* 0x004fe200078e000b */
[----:B------:R-:W-:Y:S01]  /*163c0*/  F2FP.F16.F32.PACK_AB R16, R35, R34 ;  /* 0x000000222310723e */ /* 0x000fe200000000ff */
[----:B------:R0:W-:Y:S01]  /*163d0*/  STG.E.U16 desc[UR30][R2.64+0x19e], R4 ;  /* 0x00019e0402007986 */ /* 0x0001e2000c10151e */
[----:B------:R-:W-:-:S02]  /*163e0*/  R2UR UR62, R108 ;  /* 0x000000006c3e72ca */ /* 0x000fc400000e0000 */
[----:B------:R-:W-:Y:S01]  /*163f0*/  SHF.R.U32.HI R0, RZ, 0x10, R0 ;  /* 0x00000010ff007819 */ /* 0x000fe20000011600 */
[----:B------:R1:W-:Y:S01]  /*16400*/  STG.E.U16 desc[UR64][R2.64+0x1ba], R17 ;  /* 0x0001ba1102007986 */ /* 0x0003e2000c101540 */
[----:B---3--:R-:W-:Y:S02]  /*16410*/  SHF.R.U32.HI R5, RZ, 0x10, R10 ;  /* 0x00000010ff057819 */ /* 0x008fe4000001160a */
[C---:B------:R-:W-:Y:S01]  /*16420*/  R2UR UR63, R109.reuse ;  /* 0x000000006d3f72ca */ /* 0x040fe200000e0000 */
[----:B------:R2:W-:Y:S01]  /*16430*/  STG.E.U16 desc[UR26][R2.64+0x1a2], R0 ;  /* 0x0001a20002007986 */ /* 0x0005e2000c10151a */
[----:B----4-:R-:W-:Y:S02]  /*16440*/  SHF.R.U32.HI R7, RZ, 0x10, R8 ;  /* 0x00000010ff077819 */ /* 0x010fe40000011608 */
[----:B------:R-:W-:Y:S01]  /*16450*/  R2UR UR36, R108 ;  /* 0x000000006c2472ca */ /* 0x000fe200000e0000 */
[----:B------:R3:W-:Y:S01]  /*16460*/  STG.E.U16 desc[UR32][R2.64+0x19a], R5 ;  /* 0x00019a0502007986 */ /* 0x0007e2000c101520 */
[----:B------:R-:W-:-:S02]  /*16470*/  R2UR UR37, R109 ;  /* 0x000000006d2572ca */ /* 0x000fc400000e0000 */
[C---:B------:R-:W-:Y:S01]  /*16480*/  R2UR UR28, R108.reuse ;  /* 0x000000006c1c72ca */ /* 0x040fe200000e0000 */
[----:B------:R4:W-:Y:S01]  /*16490*/  STG.E.U16 desc[UR42][R2.64+0x192], R7 ;  /* 0x0001920702007986 */ /* 0x0009e2000c10152a */
[C---:B------:R-:W-:Y:S02]  /*164a0*/  R2UR UR29, R109.reuse ;  /* 0x000000006d1d72ca */ /* 0x040fe400000e0000 */
[C---:B------:R-:W-:Y:S02]  /*164b0*/  R2UR UR24, R108.reuse ;  /* 0x000000006c1872ca */ /* 0x040fe400000e0000 */
[C---:B------:R-:W-:Y:S02]  /*164c0*/  R2UR UR25, R109.reuse ;  /* 0x000000006d1972ca */ /* 0x040fe400000e0000 */
[C---:B------:R-:W-:Y:S02]  /*164d0*/  R2UR UR22, R108.reuse ;  /* 0x000000006c1672ca */ /* 0x040fe400000e0000 */
[C---:B------:R-:W-:Y:S01]  /*164e0*/  R2UR UR23, R109.reuse ;  /* 0x000000006d1772ca */ /* 0x040fe200000e0000 */
[----:B------:R-:W-:Y:S01]  /*164f0*/  STG.E.U16 desc[UR36][R2.64+0x198], R10 ;  /* 0x0001980a02007986 */ /* 0x000fe2000c101524 */
[C---:B------:R-:W-:Y:S01]  /*16500*/  R2UR UR20, R108.reuse ;  /* 0x000000006c1472ca */ /* 0x040fe200000e0000 */
[----:B0-----:R-:W-:Y:S01]  /*16510*/  IMAD.MOV.U32 R4, RZ, RZ, R12 ;  /* 0x000000ffff047224 */ /* 0x001fe200078e000c */
[C---:B------:R-:W-:Y:S01]  /*16520*/  R2UR UR21, R109.reuse ;  /* 0x000000006d1572ca */ /* 0x040fe200000e0000 */
[----:B------:R-:W-:Y:S01]  /*16530*/  STG.E.U16 desc[UR28][R2.64+0x1a0], R11 ;  /* 0x0001a00b02007986 */ /* 0x000fe2000c10151c */
[C---:B------:R-:W-:Y:S01]  /*16540*/  R2UR UR18, R108.reuse ;  /* 0x000000006c1272ca */ /* 0x040fe200000e0000 */
[----:B-1----:R-:W-:Y:S01]  /*16550*/  IMAD.MOV.U32 R17, RZ, RZ, R36 ;  /* 0x000000ffff117224 */ /* 0x002fe200078e0024 */
[C---:B------:R-:W-:Y:S01]  /*16560*/  R2UR UR19, R109.reuse ;  /* 0x000000006d1372ca */ /* 0x040fe200000e0000 */
[----:B------:R-:W-:Y:S01]  /*16570*/  STG.E.U16 desc[UR24][R2.64+0x1a4], R12 ;  /* 0x0001a40c02007986 */ /* 0x000fe2000c101518 */
[----:B------:R-:W-:Y:S01]  /*16580*/  R2UR UR16, R108 ;  /* 0x000000006c1072ca */ /* 0x000fe200000e0000 */
[----:B--2---:R-:W-:Y:S01]  /*16590*/  IMAD.MOV.U32 R0, RZ, RZ, R14 ;  /* 0x000000ffff007224 */ /* 0x004fe200078e000e */
[----:B------:R-:W-:-:S02]  /*165a0*/  R2UR UR17, R109 ;  /* 0x000000006d1172ca */ /* 0x000fc400000e0000 */
[C---:B------:R-:W-:Y:S01]  /*165b0*/  R2UR UR14, R108.reuse ;  /* 0x000000006c0e72ca */ /* 0x040fe200000e0000 */
[----:B---3--:R-:W-:Y:S01]  /*165c0*/  IMAD.MOV.U32 R5, RZ, RZ, R13 ;  /* 0x000000ffff057224 */ /* 0x008fe200078e000d */
[C---:B------:R-:W-:Y:S01]  /*165d0*/  R2UR UR15, R109.reuse ;  /* 0x000000006d0f72ca */ /* 0x040fe200000e0000 */
[----:B------:R-:W-:Y:S01]  /*165e0*/  STG.E.U16 desc[UR20][R2.64+0x1a8], R13 ;  /* 0x0001a80d02007986 */ /* 0x000fe2000c101514 */
[C---:B------:R-:W-:Y:S01]  /*165f0*/  R2UR UR12, R108.reuse ;  /* 0x000000006c0c72ca */ /* 0x040fe200000e0000 */
[----:B----4-:R-:W-:Y:S01]  /*16600*/  IMAD.MOV.U32 R7, RZ, RZ, R15 ;  /* 0x000000ffff077224 */ /* 0x010fe200078e000f */
[C---:B------:R-:W-:Y:S02]  /*16610*/  R2UR UR13, R109.reuse ;  /* 0x000000006d0d72ca */ /* 0x040fe400000e0000 */
[C---:B------:R-:W-:Y:S02]  /*16620*/  R2UR UR10, R108.reuse ;  /* 0x000000006c0a72ca */ /* 0x040fe400000e0000 */
[----:B------:R-:W-:Y:S01]  /*16630*/  R2UR UR11, R109 ;  /* 0x000000006d0b72ca */ /* 0x000fe200000e0000 */
[----:B------:R-:W-:Y:S01]  /*16640*/  STG.E.U16 desc[UR16][R2.64+0x1b0], R14 ;  /* 0x0001b00e02007986 */ /* 0x000fe2000c101510 */
[----:B------:R-:W-:-:S02]  /*16650*/  R2UR UR8, R108 ;  /* 0x000000006c0872ca */ /* 0x000fc400000e0000 */
[C---:B------:R-:W-:Y:S02]  /*16660*/  R2UR UR9, R109.reuse ;  /* 0x000000006d0972ca */ /* 0x040fe400000e0000 */
[----:B------:R-:W-:Y:S02]  /*16670*/  R2UR UR6, R108 ;  /* 0x000000006c0672ca */ /* 0x000fe400000e0000 */
[----:B------:R-:W-:Y:S01]  /*16680*/  R2UR UR7, R109 ;  /* 0x000000006d0772ca */ /* 0x000fe200000e0000 */
[----:B------:R-:W-:Y:S01]  /*16690*/  STG.E.U16 desc[UR12][R2.64+0x1b4], R15 ;  /* 0x0001b40f02007986 */ /* 0x000fe2000c10150c */
[----:B------:R-:W-:Y:S01]  /*166a0*/  SHF.R.U32.HI R6, RZ, 0x10, R9 ;  /* 0x00000010ff067819 */ /* 0x000fe20000011609 */
[----:B------:R-:W-:Y:S01]  /*166b0*/  IMAD.MOV.U32 R9, RZ, RZ, R16 ;  /* 0x000000ffff097224 */ /* 0x000fe200078e0010 */
[----:B------:R-:W-:Y:S02]  /*166c0*/  SHF.R.U32.HI R8, RZ, 0x10, R4 ;  /* 0x00000010ff087819 */ /* 0x000fe40000011604 */
[----:B------:R-:W-:Y:S01]  /*166d0*/  SHF.R.U32.HI R17, RZ, 0x10, R17 ;  /* 0x00000010ff117819 */ /* 0x000fe20000011611 */
[----:B------:R0:W-:Y:S01]  /*166e0*/  STG.E.U16 desc[UR38][R2.64+0x196], R6 ;  /* 0x0001960602007986 */ /* 0x0001e2000c101526 */
[----:B------:R-:W-:-:S03]  /*166f0*/  SHF.R.U32.HI R4, RZ, 0x10, R7 ;  /* 0x00000010ff047819 */ /* 0x000fc60000011607 */
[----:B------:R1:W-:Y:S04]  /*16700*/  STG.E.U16 desc[UR8][R2.64+0x1bc], R16 ;  /* 0x0001bc1002007986 */ /* 0x0003e8000c101508 */
[----:B------:R1:W-:Y:S04]  /*16710*/  STG.E.U16 desc[UR62][R2.64+0x1ae], R17 ;  /* 0x0001ae1102007986 */ /* 0x0003e8000c10153e */
[----:B------:R1:W-:Y:S04]  /*16720*/  STG.E.U16 desc[UR22][R2.64+0x1a6], R8 ;  /* 0x0001a60802007986 */ /* 0x0003e8000c101516 */
[----:B------:R1:W-:Y:S01]  /*16730*/  STG.E.U16 desc[UR10][R2.64+0x1b6], R4 ;  /* 0x0001b60402007986 */ /* 0x0003e2000c10150a */
[----:B0-----:R-:W-:-:S02]  /*16740*/  SHF.R.U32.HI R6, RZ, 0x10, R5 ;  /* 0x00000010ff067819 */ /* 0x001fc40000011605 */
[----:B------:R-:W-:Y:S02]  /*16750*/  SHF.R.U32.HI R5, RZ, 0x10, R0 ;  /* 0x00000010ff057819 */ /* 0x000fe40000011600 */
[----:B------:R-:W-:Y:S01]  /*16760*/  SHF.R.U32.HI R0, RZ, 0x10, R9 ;  /* 0x00000010ff007819 */ /* 0x000fe20000011609 */
[----:B------:R1:W-:Y:S04]  /*16770*/  STG.E.U16 desc[UR18][R2.64+0x1aa], R6 ;  /* 0x0001aa0602007986 */ /* 0x0003e8000c101512 */
[----:B------:R1:W-:Y:S04]  /*16780*/  STG.E.U16 desc[UR14][R2.64+0x1b2], R5 ;  /* 0x0001b20502007986 */ /* 0x0003e8000c10150e */
[----:B------:R1:W-:Y:S02]  /*16790*/  STG.E.U16 desc[UR6][R2.64+0x1be], R0 ;  /* 0x0001be0002007986 */ /* 0x0003e4000c101506 */
.L_x_147:
[----:B------:R-:W-:Y:S05]  /*167a0*/  BSYNC.RECONVERGENT B0 ;  /* 0x0000000000007941 */ /* 0x000fea0003800200 */
.L_x_140:
[----:B-123--:R-:W-:Y:S01]  /*167b0*/  VIADD R0, R118, 0xd8 ;  /* 0x000000d876007836 */ /* 0x00efe20000000000 */
[----:B0----5:R-:W-:Y:S01]  /*167c0*/  SHF.L.U32 R4, R100, 0x1f, RZ ;  /* 0x0000001f64047819 */ /* 0x021fe200000006ff */
[----:B------:R-:W-:Y:S01]  /*167d0*/  NOP ;  /* 0x0000000000007918 */ /* 0x000fe20000000000 */
[----:B------:R-:W-:Y:S02]  /*167e0*/  IMAD.U32 R2, R101, -0x80000000, RZ ;  /* 0x8000000065027824 */ /* 0x000fe400078e00ff */
[----:B------:R-:W-:-:S04]  /*167f0*/  PRMT R0, R123, 0x654, R0 ;  /* 0x000006547b007816 */ /* 0x000fc80000000000 */
[----:B------:R0:W-:Y:S01]  /*16800*/  SYNCS.ARRIVE.TRANS64.RED.ART0 RZ, [R0+URZ], R125 ;  /* 0x0000007d00ff79a7 */ /* 0x0001e200085004ff */
[----:B------:R-:W1:Y:S02]  /*16810*/  SYNCS.PHASECHK.TRANS64.TRYWAIT P0, [R118+URZ+0xa8], R4 ;  /* 0x0000a804760075a7 */ /* 0x000e6400080011ff */
[----:B01----:R-:W-:Y:S05]  /*16820*/  @!P0 BRA `(.L_x_148) ;  /* 0x0000001c00388947 */ /* 0x003fea0003800000 */
.L_x_266:
[----:B------:R-:W1:Y:S02]  /*16830*/  SYNCS.PHASECHK.TRANS64.TRYWAIT P0, [R118+URZ+0xb8], R2 ;  /* 0x0000b802760075a7 */ /* 0x000e6400080011ff */
[----:B-1----:R-:W-:Y:S05]  /*16840*/  @!P0 BRA `(.L_x_149) ;  /* 0x0000001c00488947 */ /* 0x002fea0003800000 */
.L_x_268:
[----:B------:R-:W-:Y:S06]  /*16850*/  BAR.SYNC.DEFER_BLOCKING 0x3, 0x100 ;  /* 0x00c4000000007b1d */ /* 0x000fec0000010000 */
[----:B------:R-:W-:Y:S05]  /*16860*/  BRA `(.L_x_84) ;  /* 0x0000000000087947 */ /* 0x000fea0003800000 */
.L_x_121:
[----:B------:R-:W-:-:S08]  /*16870*/  NOP ;  /* 0x0000000000007918 */ /* 0x000fd00000000000 */
[----:B------:R-:W4:-:S00]  /*16880*/  USETMAXREG.DEALLOC.CTAPOOL 0x60 ;  /* 0x00000060000079c8 */ /* 0x000f0000080e0500 */
.L_x_84:
[----:B0--34-:R-:W-:Y:S05]  /*16890*/  BSYNC.RECONVERGENT B1 ;  /* 0x0000000000017941 */ /* 0x019fea0003800200 */
.L_x_21:
[----:B012-4-:R-:W2:Y:S01]  /*168a0*/  LDL.LU R2, [R1+0xec] ;  /* 0x0000ec0001027983 */ /* 0x017ea20000300800 */
[----:B------:R-:W0:Y:S02]  /*168b0*/  LDC R0, c[0x0][0x36c] ;  /* 0x0000db00ff007b82 */ /* 0x000e240000000800 */
[----:B0-----:R-:W-:Y:S02]  /*168c0*/  ISETP.EQ.U32.AND P1, PT, R0, 0x1, PT ;  /* 0x000000010000780c */ /* 0x001fe40003f22070 */
[----:B--2---:R-:W-:-:S11]  /*168d0*/  ISETP.NE.AND P0, PT, R2, 0x9, PT ;  /* 0x000000090200780c */ /* 0x004fd60003f05270 */
        /* <DEDUP_REMOVED lines=11> */
.L_x_150:
[----:B------:R-:W-:Y:S01]  /*16990*/  NOP ;  /* 0x0000000000007918 */ /* 0x000fe20000000000 */
.L_x_151:
[----:B------:R-:W-:Y:S05]  /*169a0*/  @!P1 BRA `(.L_x_152) ;  /* 0x00000000000c9947 */ /* 0x000fea0003800000 */
[----:B------:R-:W-:Y:S01]  /*169b0*/  UCGABAR_WAIT ;  /* 0x0000000000007dc7 */ /* 0x000fe20008000000 */
[----:B------:R-:W-:Y:S01]  /*169c0*/  CCTL.IVALL ;  /* 0x00000000ff00798f */ /* 0x000fe20002000000 */
[----:B------:R-:W-:Y:S05]  /*169d0*/  BRA `(.L_x_153) ;  /* 0x0000000000047947 */ /* 0x000fea0003800000 */
.L_x_152:
[----:B------:R-:W-:Y:S06]  /*169e0*/  BAR.SYNC.DEFER_BLOCKING 0x0 ;  /* 0x0000000000007b1d */ /* 0x000fec0000010000 */
.L_x_153:
[----:B------:R-:W-:Y:S05]  /*169f0*/  @P0 EXIT ;  /* 0x000000000000094d */ /* 0x000fea0003800000 */
[----:B------:R0:W2:Y:S01]  /*16a00*/  LDL.LU R7, [R1+0x80] ;  /* 0x0000800001077983 */ /* 0x0000a20000300800 */
[----:B------:R-:W-:Y:S02]  /*16a10*/  ELECT P0, URZ, PT ;  /* 0x0000000000ff782f */ /* 0x000fe40003800000 */
[----:B------:R-:W-:Y:S01]  /*16a20*/  MOV R3, 0x400 ;  /* 0x0000040000037802 */ /* 0x000fe20000000f00 */
[----:B------:R-:W-:Y:S01]  /*16a30*/  IMAD.MOV.U32 R4, RZ, RZ, 0x1 ;  /* 0x00000001ff047424 */ /* 0x000fe200078e00ff */
[----:B------:R-:W1:Y:S01]  /*16a40*/  S2R R6, SR_CgaCtaId ;  /* 0x0000000000067919 */ /* 0x000e620000008800 */
[----:B------:R-:W-:Y:S08]  /*16a50*/  UVIRTCOUNT.DEALLOC.SMPOOL 0x80 ;  /* 0x000000800000784c */ /* 0x000ff00000000000 */
[----:B------:R-:W-:-:S02]  /*16a60*/  @P0 MOV R0, 0x40 ;  /* 0x0000004000000802 */ /* 0x000fc40000000f00 */
[----:B-1----:R-:W-:-:S05]  /*16a70*/  LEA R3, R6, R3, 0x18 ;  /* 0x0000000306037211 */ /* 0x002fca00078ec0ff */
[----:B------:R-:W-:Y:S02]  /*16a80*/  VIADD R5, R3, 0xe8 ;  /* 0x000000e803057836 */ /* 0x000fe40000000000 */
[----:B--2---:R-:W-:-:S05]  /*16a90*/  @P0 IMAD.MOV.U32 R7, RZ, RZ, R6 ;  /* 0x000000ffff070224 */ /* 0x004fca00078e0006 */
[C---:B------:R-:W-:Y:S01]  /*16aa0*/  LOP3.LUT R2, R7.reuse, 0x1, RZ, 0x3c, !PT ;  /* 0x0000000107027812 */ /* 0x040fe200078e3cff */
[----:B------:R1:W-:Y:S01]  /*16ab0*/  @P0 STL [R1+0x80], R7 ;  /* 0x0000800701000387 */ /* 0x0003e20000100800 */
[----:B------:R-:W-:Y:S02]  /*16ac0*/  @P0 LEA R0, R7, R0, 0x18 ;  /* 0x0000000007000211 */ /* 0x000fe400078ec0ff */
[----:B------:R-:W-:-:S03]  /*16ad0*/  PRMT R2, R2, 0x654, R5 ;  /* 0x0000065402027816 */ /* 0x000fc60000000005 */
[----:B------:R0:W-:Y:S01]  /*16ae0*/  @P0 STS.U8 [R0], R4 ;  /* 0x0000000400000388 */ /* 0x0001e20000000000 */
[----:B-1----:R-:W-:-:S04]  /*16af0*/  IMAD.MOV.U32 R7, RZ, RZ, 0x1 ;  /* 0x00000001ff077424 */ /* 0x002fc800078e00ff */
[----:B------:R0:W-:Y:S01]  /*16b00*/  SYNCS.ARRIVE.TRANS64.RED.ART0 RZ, [R2+URZ], R7 ;  /* 0x0000000702ff79a7 */ /* 0x0001e200085004ff */
[----:B------:R-:W1:Y:S02]  /*16b10*/  SYNCS.PHASECHK.TRANS64.TRYWAIT P0, [R3+URZ+0xe8], RZ ;  /* 0x0000e8ff030075a7 */ /* 0x000e6400080011ff */
[----:B01----:R-:W-:Y:S05]  /*16b20*/  @!P0 BRA `(.L_x_154) ;  /* 0x0000001800a88947 */ /* 0x003fea0003800000 */
.L_x_269:
[----:B------:R-:W-:Y:S01]  /*16b30*/  NOP ;  /* 0x0000000000007918 */ /* 0x000fe20000000000 */
[----:B0-----:R-:W-:Y:S01]  /*16b40*/  MOV R3, 0x50 ;  /* 0x0000005000037802 */ /* 0x001fe20000000f00 */
[----:B------:R-:W-:Y:S02]  /*16b50*/  IMAD.U32 R0, RZ, RZ, UR5 ;  /* 0x00000005ff007e24 */ /* 0x000fe4000f8e00ff */
[----:B------:R-:W-:Y:S01]  /*16b60*/  IMAD.MOV.U32 R5, RZ, RZ, 0xffff ;  /* 0x0000ffffff057424 */ /* 0x000fe200078e00ff */
[----:B------:R-:W-:Y:S02]  /*16b70*/  LEA R3, R6, R3, 0x18 ;  /* 0x0000000306037211 */ /* 0x000fe400078ec0ff */
[----:B------:R-:W-:-:S03]  /*16b80*/  LOP3.LUT R0, R0, 0xffff, RZ, 0xc0, !PT ;  /* 0x0000ffff00007812 */ /* 0x000fc600078ec0ff */
[----:B------:R-:W0:Y:S01]  /*16b90*/  LDS R2, [R3] ;  /* 0x0000000003027984 */ /* 0x000e220000000800 */
[----:B------:R-:W-:-:S04]  /*16ba0*/  SHF.R.U32.HI R0, RZ, 0x5, R0 ;  /* 0x00000005ff007819 */ /* 0x000fc80000011600 */
[----:B------:R-:W-:Y:S01]  /*16bb0*/  SHF.L.U32 R5, R5, R0, RZ ;  /* 0x0000000005057219 */ /* 0x000fe200000006ff */
[----:B------:R-:W-:-:S05]  /*16bc0*/  VIADD R4, R0, 0x10 ;  /* 0x0000001000047836 */ /* 0x000fca0000000000 */
[----:B------:R-:W-:-:S04]  /*16bd0*/  SHF.L.U32 R0, R7, R4, RZ ;  /* 0x0000000407007219 */ /* 0x000fc800000006ff */
[----:B------:R-:W-:-:S04]  /*16be0*/  LOP3.LUT R0, R0, R5, RZ, 0xfc, !PT ;  /* 0x0000000500007212 */ /* 0x000fc800078efcff */
[C---:B------:R-:W-:Y:S02]  /*16bf0*/  LOP3.LUT R5, R0.reuse, 0xffff, RZ, 0xc0, !PT ;  /* 0x0000ffff00057812 */ /* 0x040fe400078ec0ff */
[----:B0-----:R-:W-:-:S04]  /*16c00*/  LOP3.LUT R4, R0, 0xffff, R2, 0x80, !PT ;  /* 0x0000ffff00047812 */ /* 0x001fc800078e8002 */
[----:B------:R-:W-:-:S13]  /*16c10*/  ISETP.NE.AND P0, PT, R4, R5, PT ;  /* 0x000000050400720c */ /* 0x000fda0003f05270 */
[----:B------:R-:W-:Y:S05]  /*16c20*/  @P0 BRA `(.L_x_155) ;  /* 0x0000000000500947 */ /* 0x000fea0003800000 */
[----:B------:R-:W-:Y:S02]  /*16c30*/  SHF.R.U32.HI R4, RZ, 0x10, R2 ;  /* 0x00000010ff047819 */ /* 0x000fe40000011602 */
[----:B------:R-:W-:-:S04]  /*16c40*/  SHF.R.U32.HI R2, RZ, 0x10, R0 ;  /* 0x00000010ff027819 */ /* 0x000fc80000011600 */
[----:B------:R-:W-:-:S04]  /*16c50*/  LOP3.LUT R4, R4, R2, RZ, 0xc0, !PT ;  /* 0x0000000204047212 */ /* 0x000fc800078ec0ff */
[----:B------:R-:W-:-:S13]  /*16c60*/  ISETP.NE.AND P0, PT, R4, R2, PT ;  /* 0x000000020400720c */ /* 0x000fda0003f05270 */
[----:B------:R-:W-:Y:S05]  /*16c70*/  @P0 BRA `(.L_x_156) ;  /* 0x0000000000300947 */ /* 0x000fea0003800000 */
[----:B------:R-:W-:Y:S01]  /*16c80*/  R2UR UR5, R0 ;  /* 0x00000000000572ca */ /* 0x000fe200000e0000 */
[----:B------:R-:W0:Y:S01]  /*16c90*/  S2R R4, SR_LANEID ;  /* 0x0000000000047919 */ /* 0x000e220000000000 */
[----:B------:R-:W-:-:S11]  /*16ca0*/  VOTE.ANY R2, PT, PT ;  /* 0x0000000000027806 */ /* 0x000fd600038e0100 */
[----:B------:R-:W-:-:S06]  /*16cb0*/  ULOP3.LUT UR5, URZ, UR5, URZ, 0x33, !UPT ;  /* 0x00000005ff057292 */ /* 0x000fcc000f8e33ff */
[----:B------:R-:W-:-:S04]  /*16cc0*/  IMAD.U32 R0, RZ, RZ, UR5 ;  /* 0x00000005ff007e24 */ /* 0x000fc8000f8e00ff */
[----:B------:R1:W2:Y:S02]  /*16cd0*/  REDUX UR4, R0 ;  /* 0x00000000000473c4 */ /* 0x0002a40000000000 */
[----:B------:R4:W-:Y:S01]  /*16ce0*/  UTCATOMSWS.AND URZ, UR5 ;  /* 0x0000000500ff79e3 */ /* 0x0009e20008000000 */
[----:B-1----:R-:W0:Y:S02]  /*16cf0*/  FLO.U32 R0, R2 ;  /* 0x0000000200007300 */ /* 0x002e2400000e0000 */
[----:B0-----:R-:W-:Y:S01]  /*16d00*/  ISETP.EQ.U32.AND P0, PT, R0, R4, PT ;  /* 0x000000040000720c */ /* 0x001fe20003f02070 */
[----:B--2---:R-:W-:-:S12]  /*16d10*/  IMAD.U32 R0, RZ, RZ, UR4 ;  /* 0x00000004ff007e24 */ /* 0x004fd8000f8e00ff */
[----:B------:R4:W-:Y:S01]  /*16d20*/  @P0 ATOMS.AND RZ, [R3], R0 ;  /* 0x0000000003ff038c */ /* 0x0009e20002800000 */
[----:B------:R-:W-:Y:S05]  /*16d30*/  BRA `(.L_x_157) ;  /* 0x0000000000147947 */ /* 0x000fea0003800000 */
.L_x_156:
[----:B------:R-:W-:Y:S02]  /*16d40*/  MOV R2, 0x16d60 ;  /* 0x00016d6000027802 */ /* 0x000fe40000000f00 */
[----:B---3--:R-:W-:Y:S05]  /*16d50*/  CALL.REL.NOINC `($__internal_0_$__cuda_sm10x_tcgen05_guardrail_trap_col_being_dealloced_not_returned_by_alloc) ;  /* 0x0000001800307944 */ /* 0x008fea0003c00000 */
[----:B------:R-:W-:Y:S05]  /*16d60*/  BRA `(.L_x_157) ;  /* 0x0000000000087947 */ /* 0x000fea0003800000 */
.L_x_155:
[----:B------:R-:W-:Y:S02]  /*16d70*/  MOV R2, 0x16d90 ;  /* 0x00016d9000027802 */ /* 0x000fe40000000f00 */
[----:B---3--:R-:W-:Y:S05]  /*16d80*/  CALL.REL.NOINC `($__internal_2_$__cuda_sm10x_tcgen05_guardrail_trap_unallocated_columns_being_dealloced) ;  /* 0x00000018003c7944 */ /* 0x008fea0003c00000 */
.L_x_157:
[----:B------:R-:W-:Y:S01]  /*16d90*/  NOP ;  /* 0x0000000000007918 */ /* 0x000fe20000000000 */
[----:B----4-:R-:W-:Y:S05]  /*16da0*/  EXIT ;  /* 0x000000000000794d */ /* 0x010fea0003800000 */
.L_x_12:
[----:B------:R-:W-:-:S07]  /*16db0*/  MOV R5, R4 ;  /* 0x0000000400057202 */ /* 0x000fce0000000f00 */
.L_x_158:
[----:B-1----:R1:W2:Y:S02]  /*16dc0*/  SYNCS.PHASECHK.TRANS64.TRYWAIT P0, [R0+URZ], R5 ;  /* 0x00000005000075a7 */ /* 0x0022a400080011ff */
[----:B--2---:R-:W-:Y:S05]  /*16dd0*/  @!P0 NANOSLEEP.SYNCS 0x989680 ;  /* 0x009896800000895d */ /* 0x004fea0003900000 */
[----:B------:R-:W2:Y:S02]  /*16de0*/  @!P0 SYNCS.PHASECHK.TRANS64 P0, [R0+URZ], R5 ;  /* 0x00000005000085a7 */ /* 0x000ea400080010ff */
[----:B--2---:R-:W-:Y:S05]  /*16df0*/  @!P0 BRA `(.L_x_158) ;  /* 0xfffffffc00f08947 */ /* 0x004fea000383ffff */
[----:B------:R-:W-:Y:S05]  /*16e00*/  BRA `(.L_x_11) ;  /* 0xfffffea000ec7947 */ /* 0x000fea000383ffff */
.L_x_15:
[----:B------:R-:W-:-:S07]  /*16e10*/  MOV R3, R2 ;  /* 0x0000000200037202 */ /* 0x000fce0000000f00 */
.L_x_159:
[----:B-1----:R1:W2:Y:S02]  /*16e20*/  SYNCS.PHASECHK.TRANS64.TRYWAIT P0, [R4+URZ], R3 ;  /* 0x00000003040075a7 */ /* 0x0022a400080011ff */
[----:B--2---:R-:W-:Y:S05]  /*16e30*/  @!P0 NANOSLEEP.SYNCS 0x989680 ;  /* 0x009896800000895d */ /* 0x004fea0003900000 */
[----:B------:R-:W2:Y:S02]  /*16e40*/  @!P0 SYNCS.PHASECHK.TRANS64 P0, [R4+URZ], R3 ;  /* 0x00000003040085a7 */ /* 0x000ea400080010ff */
[----:B--2---:R-:W-:Y:S05]  /*16e50*/  @!P0 BRA `(.L_x_159) ;  /* 0xfffffffc00f08947 */ /* 0x004fea000383ffff */
[----:B------:R-:W-:Y:S05]  /*16e60*/  BRA `(.L_x_14) ;  /* 0xfffffea400547947 */ /* 0x000fea000383ffff */
.L_x_49:
[----:B------:R-:W-:Y:S02]  /*16e70*/  MOV R2, 0x80000000 ;  /* 0x8000000000027802 */ /* 0x000fe40000000f00 */
[----:B------:R-:W-:-:S07]  /*16e80*/  MOV R3, 0x80000000 ;  /* 0x8000000000037802 */ /* 0x000fce0000000f00 */
.L_x_160:
[----:B0-----:R0:W1:Y:S02]  /*16e90*/  SYNCS.PHASECHK.TRANS64.TRYWAIT P0, [R34+URZ+0x18], R3 ;  /* 0x00001803220075a7 */ /* 0x00106400080011ff */
[----:B-1----:R-:W-:Y:S05]  /*16ea0*/  @!P0 NANOSLEEP.SYNCS 0x989680 ;  /* 0x009896800000895d */ /* 0x002fea0003900000 */
[----:B------:R-:W1:Y:S02]  /*16eb0*/  @!P0 SYNCS.PHASECHK.TRANS64 P0, [R34+URZ+0x18], R3 ;  /* 0x00001803220085a7 */ /* 0x000e6400080010ff */
[----:B-1----:R-:W-:Y:S05]  /*16ec0*/  @!P0 BRA `(.L_x_160) ;  /* 0xfffffffc00f08947 */ /* 0x002fea000383ffff */
[----:B------:R-:W-:Y:S05]  /*16ed0*/  BRA `(.L_x_161) ;  /* 0xfffffec400a87947 */ /* 0x000fea000383ffff */
.L_x_51:
[----:B------:R-:W-:Y:S01]  /*16ee0*/  HFMA2 R2, -RZ, RZ, -0.0 , 0 ;  /* 0x80000000ff027431 */ /* 0x000fe200000001ff */
[----:B------:R-:W-:-:S07]  /*16ef0*/  MOV R3, 0x80000000 ;  /* 0x8000000000037802 */ /* 0x000fce0000000f00 */
.L_x_162:
[----:B0-----:R0:W1:Y:S02]  /*16f00*/  SYNCS.PHASECHK.TRANS64.TRYWAIT P0, [R34+URZ+0x8], R3 ;  /* 0x00000803220075a7 */ /* 0x00106400080011ff */
[----:B-1----:R-:W-:Y:S05]  /*16f10*/  @!P0 NANOSLEEP.SYNCS 0x989680 ;  /* 0x009896800000895d */ /* 0x002fea0003900000 */
[----:B------:R-:W1:Y:S02]  /*16f20*/  @!P0 SYNCS.PHASECHK.TRANS64 P0, [R34+URZ+0x8], R3 ;  /* 0x00000803220085a7 */ /* 0x000e6400080010ff */
[----:B-1----:R-:W-:Y:S05]  /*16f30*/  @!P0 BRA `(.L_x_162) ;  /* 0xfffffffc00f08947 */ /* 0x002fea000383ffff */
[----:B------:R-:W-:Y:S05]  /*16f40*/  BRA `(.L_x_163) ;  /* 0xfffffec800d47947 */ /* 0x000fea000383ffff */
.L_x_53:
[----:B------:R-:W-:Y:S01]  /*16f50*/  HFMA2 R2, -RZ, RZ, -0.0 , 0 ;  /* 0x80000000ff027431 */ /* 0x000fe200000001ff */
[----:B------:R-:W-:-:S07]  /*16f60*/  MOV R3, 0x80000000 ;  /* 0x8000000000037802 */ /* 0x000fce0000000f00 */
.L_x_164:
[----:B0-----:R0:W1:Y:S02]  /*16f70*/  SYNCS.PHASECHK.TRANS64.TRYWAIT P0, [R34+URZ+0x68], R3 ;  /* 0x00006803220075a7 */ /* 0x00106400080011ff */
[----:B-1----:R-:W-:Y:S05]  /*16f80*/  @!P0 NANOSLEEP.SYNCS 0x989680 ;  /* 0x009896800000895d */ /* 0x002fea0003900000 */
[----:B------:R-:W1:Y:S02]  /*16f90*/  @!P0 SYNCS.PHASECHK.TRANS64 P0, [R34+URZ+0x68], R3 ;  /* 0x00006803220085a7 */ /* 0x000e6400080010ff */
[----:B-1----:R-:W-:Y:S05]  /*16fa0*/  @!P0 BRA `(.L_x_164) ;  /* 0xfffffffc00f08947 */ /* 0x002fea000383ffff */
[----:B------:R-:W-:Y:S05]  /*16fb0*/  BRA `(.L_x_165) ;  /* 0xfffffed000007947 */ /* 0x000fea000383ffff */
.L_x_54:
[----:B------:R-:W-:Y:S01]  /*16fc0*/  HFMA2 R2, -RZ, RZ, -0.0 , 0 ;  /* 0x80000000ff027431 */ /* 0x000fe200000001ff */
[----:B------:R-:W-:-:S07]  /*16fd0*/  MOV R3, 0x80000000 ;  /* 0x8000000000037802 */ /* 0x000fce0000000f00 */
.L_x_166:
[----:B0-----:R0:W1:Y:S02]  /*16fe0*/  SYNCS.PHASECHK.TRANS64.TRYWAIT P0, [R34+URZ+0x28], R3 ;  /* 0x00002803220075a7 */ /* 0x00106400080011ff */
[----:B-1----:R-:W-:Y:S05]  /*16ff0*/  @!P0 NANOSLEEP.SYNCS 0x989680 ;  /* 0x009896800000895d */ /* 0x002fea0003900000 */
[----:B------:R-:W1:Y:S02]  /*17000*/  @!P0 SYNCS.PHASECHK.TRANS64 P0, [R34+URZ+0x28], R3 ;  /* 0x00002803220085a7 */ /* 0x000e6400080010ff */
[----:B-1----:R-:W-:Y:S05]  /*17010*/  @!P0 BRA `(.L_x_166) ;  /* 0xfffffffc00f08947 */ /* 0x002fea000383ffff */
[----:B------:R-:W-:Y:S05]  /*17020*/  BRA `(.L_x_167) ;  /* 0xfffffed000747947 */ /* 0x000fea000383ffff */
.L_x_56:
[----:B------:R-:W-:Y:S01]  /*17030*/  HFMA2 R2, -RZ, RZ, -0.0 , 0 ;  /* 0x80000000ff027431 */ /* 0x000fe200000001ff */
[----:B------:R-:W-:-:S07]  /*17040*/  MOV R3, 0x80000000 ;  /* 0x8000000000037802 */ /* 0x000fce0000000f00 */
.L_x_168:
[----:B0-----:R0:W1:Y:S02]  /*17050*/  SYNCS.PHASECHK.TRANS64.TRYWAIT P0, [R34+URZ+0x48], R3 ;  /* 0x00004803220075a7 */ /* 0x00106400080011ff */
[----:B-1----:R-:W-:Y:S05]  /*17060*/  @!P0 NANOSLEEP.SYNCS 0x989680 ;  /* 0x009896800000895d */ /* 0x002fea0003900000 */
[----:B------:R-:W1:Y:S02]  /*17070*/  @!P0 SYNCS.PHASECHK.TRANS64 P0, [R34+URZ+0x48], R3 ;  /* 0x00004803220085a7 */ /* 0x000e6400080010ff */
[----:B-1----:R-:W-:Y:S05]  /*17080*/  @!P0 BRA `(.L_x_168) ;  /* 0xfffffffc00f08947 */ /* 0x002fea000383ffff */
[----:B------:R-:W-:Y:S05]  /*17090*/  BRA `(.L_x_169) ;  /* 0xfffffed400887947 */ /* 0x000fea000383ffff */
.L_x_58:
[----:B------:R-:W-:Y:S01]  /*170a0*/  HFMA2 R2, -RZ, RZ, -0.0 , 0 ;  /* 0x80000000ff027431 */ /* 0x000fe200000001ff */
[----:B------:R-:W-:-:S07]  /*170b0*/  MOV R3, 0x80000000 ;  /* 0x8000000000037802 */ /* 0x000fce0000000f00 */
.L_x_170:
[----:B0-----:R0:W1:Y:S02]  /*170c0*/  SYNCS.PHASECHK.TRANS64.TRYWAIT P0, [R34+URZ+0x78], R3 ;  /* 0x00007803220075a7 */ /* 0x00106400080011ff */
[----:B-1----:R-:W-:Y:S05]  /*170d0*/  @!P0 NANOSLEEP.SYNCS 0x989680 ;  /* 0x009896800000895d */ /* 0x002fea0003900000 */
[----:B------:R-:W1:Y:S02]  /*170e0*/  @!P0 SYNCS.PHASECHK.TRANS64 P0, [R34+URZ+0x78], R3 ;  /* 0x00007803220085a7 */ /* 0x000e6400080010ff */
[----:B-1----:R-:W-:Y:S05]  /*170f0*/  @!P0 BRA `(.L_x_170) ;  /* 0xfffffffc00f08947 */ /* 0x002fea000383ffff */
[----:B------:R-:W-:Y:S05]  /*17100*/  BRA `(.L_x_171) ;  /* 0xfffffed800b47947 */ /* 0x000fea000383ffff */
.L_x_59:
[----:B------:R-:W-:Y:S01]  /*17110*/  HFMA2 R2, -RZ, RZ, -0.0 , 0 ;  /* 0x80000000ff027431 */ /* 0x000fe200000001ff */
[----:B------:R-:W-:-:S07]  /*17120*/  MOV R3, 0x80000000 ;  /* 0x8000000000037802 */ /* 0x000fce0000000f00 */
.L_x_172:
[----:B0-----:R0:W1:Y:S02]  /*17130*/  SYNCS.PHASECHK.TRANS64.TRYWAIT P0, [R34+URZ+0x58], R3 ;  /* 0x00005803220075a7 */ /* 0x00106400080011ff */
[----:B-1----:R-:W-:Y:S05]  /*17140*/  @!P0 NANOSLEEP.SYNCS 0x989680 ;  /* 0x009896800000895d */ /* 0x002fea0003900000 */
[----:B------:R-:W1:Y:S02]  /*17150*/  @!P0 SYNCS.PHASECHK.TRANS64 P0, [R34+URZ+0x58], R3 ;  /* 0x00005803220085a7 */ /* 0x000e6400080010ff */
[----:B-1----:R-:W-:Y:S05]  /*17160*/  @!P0 BRA `(.L_x_172) ;  /* 0xfffffffc00f08947 */ /* 0x002fea000383ffff */
[----:B------:R-:W-:Y:S05]  /*17170*/  BRA `(.L_x_173) ;  /* 0xfffffedc00087947 */ /* 0x000fea000383ffff */
.L_x_61:
[----:B------:R-:W-:Y:S01]  /*17180*/  HFMA2 R2, -RZ, RZ, -0.0 , 0 ;  /* 0x80000000ff027431 */ /* 0x000fe200000001ff */
[----:B------:R-:W-:-:S07]  /*17190*/  MOV R3, 0x80000000 ;  /* 0x8000000000037802 */ /* 0x000fce0000000f00 */
.L_x_174:
[----:B0-----:R0:W1:Y:S02]  /*171a0*/  SYNCS.PHASECHK.TRANS64.TRYWAIT P0, [R34+URZ+0x38], R3 ;  /* 0x00003803220075a7 */ /* 0x00106400080011ff */
[----:B-1----:R-:W-:Y:S05]  /*171b0*/  @!P0 NANOSLEEP.SYNCS 0x989680 ;  /* 0x009896800000895d */ /* 0x002fea0003900000 */
[----:B------:R-:W1:Y:S02]  /*171c0*/  @!P0 SYNCS.PHASECHK.TRANS64 P0, [R34+URZ+0x38], R3 ;  /* 0x00003803220085a7 */ /* 0x000e6400080010ff */
[----:B-1----:R-:W-:Y:S05]  /*171d0*/  @!P0 BRA `(.L_x_174) ;  /* 0xfffffffc00f08947 */ /* 0x002fea000383ffff */
[----:B------:R-:W-:Y:S05]  /*171e0*/  BRA `(.L_x_175) ;  /* 0xfffffedc009c7947 */ /* 0x000fea000383ffff */
.L_x_64:
[----:B------:R-:W-:Y:S07]  /*171f0*/  MOV R3, R2 ;  /* 0x0000000200037202 */ /* 0x000fee0000000f00 */
.L_x_176:
[----:B-1----:R1:W4:Y:S02]  /*17200*/  SYNCS.PHASECHK.TRANS64.TRYWAIT P0, [R34+URZ+0x8], R3 ;  /* 0x00000803220075a7 */ /* 0x00232400080011ff */
[----:B----4-:R-:W-:Y:S05]  /*17210*/  @!P0 NANOSLEEP.SYNCS 0x989680 ;  /* 0x009896800000895d */ /* 0x010fea0003900000 */
[----:B------:R-:W4:Y:S02]  /*17220*/  @!P0 SYNCS.PHASECHK.TRANS64 P0, [R34+URZ+0x8], R3 ;  /* 0x00000803220085a7 */ /* 0x000f2400080010ff */
[----:B----4-:R-:W-:Y:S05]  /*17230*/  @!P0 BRA `(.L_x_176) ;  /* 0xfffffffc00f08947 */ /* 0x010fea000383ffff */
[----:B------:R-:W-:Y:S05]  /*17240*/  BRA `(.L_x_177) ;  /* 0xfffffee000dc7947 */ /* 0x000fea000383ffff */
.L_x_66:
[-C--:B------:R-:W-:Y:S02]  /*17250*/  MOV R2, R0.reuse ;  /* 0x0000000000027202 */ /* 0x080fe40000000f00 */
[----:B------:R-:W-:Y:S07]  /*17260*/  MOV R3, R0 ;  /* 0x0000000000037202 */ /* 0x000fee0000000f00 */
.L_x_178:
[----:B-1----:R1:W2:Y:S02]  /*17270*/  SYNCS.PHASECHK.TRANS64.TRYWAIT P0, [R34+URZ+0x68], R3 ;  /* 0x00006803220075a7 */ /* 0x0022a400080011ff */
[----:B--2---:R-:W-:Y:S05]  /*17280*/  @!P0 NANOSLEEP.SYNCS 0x989680 ;  /* 0x009896800000895d */ /* 0x004fea0003900000 */
[----:B------:R-:W2:Y:S02]  /*17290*/  @!P0 SYNCS.PHASECHK.TRANS64 P0, [R34+URZ+0x68], R3 ;  /* 0x00006803220085a7 */ /* 0x000ea400080010ff */
[----:B--2---:R-:W-:Y:S05]  /*172a0*/  @!P0 BRA `(.L_x_178) ;  /* 0xfffffffc00f08947 */ /* 0x004fea000383ffff */
[----:B------:R-:W-:Y:S05]  /*172b0*/  BRA `(.L_x_179) ;  /* 0xfffffee8007c7947 */ /* 0x000fea000383ffff */
.L_x_67:
[-C--:B------:R-:W-:Y:S02]  /*172c0*/  MOV R14, R0.reuse ;  /* 0x00000000000e7202 */ /* 0x080fe40000000f00 */
[----:B------:R-:W-:Y:S07]  /*172d0*/  MOV R15, R0 ;  /* 0x00000000000f7202 */ /* 0x000fee0000000f00 */
.L_x_180:
[----:B0-----:R0:W1:Y:S02]  /*172e0*/  SYNCS.PHASECHK.TRANS64.TRYWAIT P0, [R34+URZ+0x48], R15 ;  /* 0x0000480f220075a7 */ /* 0x00106400080011ff */
[----:B-1----:R-:W-:Y:S05]  /*172f0*/  @!P0 NANOSLEEP.SYNCS 0x989680 ;  /* 0x009896800000895d */ /* 0x002fea0003900000 */
[----:B------:R-:W1:Y:S02]  /*17300*/  @!P0 SYNCS.PHASECHK.TRANS64 P0, [R34+URZ+0x48], R15 ;  /* 0x0000480f220085a7 */ /* 0x000e6400080010ff */
[----:B-1----:R-:W-:Y:S05]  /*17310*/  @!P0 BRA `(.L_x_180) ;  /* 0xfffffffc00f08947 */ /* 0x002fea000383ffff */
[----:B------:R-:W-:Y:S05]  /*17320*/  BRA `(.L_x_181) ;  /* 0xfffffee800f07947 */ /* 0x000fea000383ffff */
.L_x_69:
[-C--:B------:R-:W-:Y:S02]  /*17330*/  MOV R14, R0.reuse ;  /* 0x00000000000e7202 */ /* 0x080fe40000000f00 */
[----:B------:R-:W-:Y:S07]  /*17340*/  MOV R15, R0 ;  /* 0x00000000000f7202 */ /* 0x000fee0000000f00 */
.L_x_182:
[----:B0-----:R0:W1:Y:S02]  /*17350*/  SYNCS.PHASECHK.TRANS64.TRYWAIT P0, [R34+URZ+0x78], R15 ;  /* 0x0000780f220075a7 */ /* 0x00106400080011ff */
[----:B-1----:R-:W-:Y:S05]  /*17360*/  @!P0 NANOSLEEP.SYNCS 0x989680 ;  /* 0x009896800000895d */ /* 0x002fea0003900000 */
[----:B------:R-:W1:Y:S02]  /*17370*/  @!P0 SYNCS.PHASECHK.TRANS64 P0, [R34+URZ+0x78], R15 ;  /* 0x0000780f220085a7 */ /* 0x000e6400080010ff */
[----:B-1----:R-:W-:Y:S05]  /*17380*/  @!P0 BRA `(.L_x_182) ;  /* 0xfffffffc00f08947 */ /* 0x002fea000383ffff */
[----:B------:R-:W-:Y:S05]  /*17390*/  BRA `(.L_x_183) ;  /* 0xfffffeec00fc7947 */ /* 0x000fea000383ffff */
.L_x_70:
[-C--:B------:R-:W-:Y:S02]  /*173a0*/  MOV R2, R0.reuse ;  /* 0x0000000000027202 */ /* 0x080fe40000000f00 */
[----:B------:R-:W-:Y:S07]  /*173b0*/  MOV R3, R0 ;  /* 0x0000000000037202 */ /* 0x000fee0000000f00 */
.L_x_184:
[----:B-1----:R1:W2:Y:S02]  /*173c0*/  SYNCS.PHASECHK.TRANS64.TRYWAIT P0, [R34+URZ+0x58], R3 ;  /* 0x00005803220075a7 */ /* 0x0022a400080011ff */
[----:B--2---:R-:W-:Y:S05]  /*173d0*/  @!P0 NANOSLEEP.SYNCS 0x989680 ;  /* 0x009896800000895d */ /* 0x004fea0003900000 */
[----:B------:R-:W2:Y:S02]  /*173e0*/  @!P0 SYNCS.PHASECHK.TRANS64 P0, [R34+URZ+0x58], R3 ;  /* 0x00005803220085a7 */ /* 0x000ea400080010ff */
[----:B--2---:R-:W-:Y:S05]  /*173f0*/  @!P0 BRA `(.L_x_184) ;  /* 0xfffffffc00f08947 */ /* 0x004fea000383ffff */
[----:B------:R-:W-:Y:S05]  /*17400*/  BRA `(.L_x_185) ;  /* 0xfffffef0004c7947 */ /* 0x000fea000383ffff */
.L_x_72:
[-C--:B------:R-:W-:Y:S02]  /*17410*/  MOV R2, R0.reuse ;  /* 0x0000000000027202 */ /* 0x080fe40000000f00 */
[----:B------:R-:W-:Y:S07]  /*17420*/  MOV R3, R0 ;  /* 0x0000000000037202 */ /* 0x000fee0000000f00 */
.L_x_186:
[----:B0-----:R0:W1:Y:S02]  /*17430*/  SYNCS.PHASECHK.TRANS64.TRYWAIT P0, [R34+URZ+0x38], R3 ;  /* 0x00003803220075a7 */ /* 0x00106400080011ff */
[----:B-1----:R-:W-:Y:S05]  /*17440*/  @!P0 NANOSLEEP.SYNCS 0x989680 ;  /* 0x009896800000895d */ /* 0x002fea0003900000 */
[----:B------:R-:W1:Y:S02]  /*17450*/  @!P0 SYNCS.PHASECHK.TRANS64 P0, [R34+URZ+0x38], R3 ;  /* 0x00003803220085a7 */ /* 0x000e6400080010ff */
[----:B-1----:R-:W-:Y:S05]  /*17460*/  @!P0 BRA `(.L_x_186) ;  /* 0xfffffffc00f08947 */ /* 0x002fea000383ffff */
[----:B------:R-:W-:Y:S05]  /*17470*/  BRA `(.L_x_187) ;  /* 0xfffffef000d47947 */ /* 0x000fea000383ffff */
.L_x_75:
[----:B0-----:R0:W1:Y:S02]  /*17480*/  SYNCS.PHASECHK.TRANS64.TRYWAIT P0, [R34+URZ+0x18], RZ ;  /* 0x000018ff220075a7 */ /* 0x00106400080011ff */
[----:B-1----:R-:W-:Y:S05]  /*17490*/  @!P0 NANOSLEEP.SYNCS 0x989680 ;  /* 0x009896800000895d */ /* 0x002fea0003900000 */
[----:B------:R-:W1:Y:S02]  /*174a0*/  @!P0 SYNCS.PHASECHK.TRANS64 P0, [R34+URZ+0x18], RZ ;  /* 0x000018ff220085a7 */ /* 0x000e6400080010ff */
[----:B-1----:R-:W-:Y:S05]  /*174b0*/  @!P0 BRA `(.L_x_75) ;  /* 0xfffffffc00f08947 */ /* 0x002fea000383ffff */
[----:B------:R-:W-:Y:S05]  /*174c0*/  BRA `(.L_x_188) ;  /* 0xfffffef400747947 */ /* 0x000fea000383ffff */
.L_x_77:
[----:B-1----:R1:W2:Y:S02]  /*174d0*/  SYNCS.PHASECHK.TRANS64.TRYWAIT P0, [R34+URZ+0x28], RZ ;  /* 0x000028ff220075a7 */ /* 0x0022a400080011ff */
[----:B--2---:R-:W-:Y:S05]  /*174e0*/  @!P0 NANOSLEEP.SYNCS 0x989680 ;  /* 0x009896800000895d */ /* 0x004fea0003900000 */
[----:B------:R-:W2:Y:S02]  /*174f0*/  @!P0 SYNCS.PHASECHK.TRANS64 P0, [R34+URZ+0x28], RZ ;  /* 0x000028ff220085a7 */ /* 0x000ea400080010ff */
[----:B--2---:R-:W-:Y:S05]  /*17500*/  @!P0 BRA `(.L_x_77) ;  /* 0xfffffffc00f08947 */ /* 0x004fea000383ffff */
[----:B------:R-:W-:Y:S05]  /*17510*/  BRA `(.L_x_189) ;  /* 0xfffffef4007c7947 */ /* 0x000fea000383ffff */
.L_x_78:
[----:B------:R-:W-:-:S07]  /*17520*/  MOV R3, R2 ;  /* 0x0000000200037202 */ /* 0x000fce0000000f00 */
.L_x_190:
[----:B--2---:R2:W3:Y:S02]  /*17530*/  SYNCS.PHASECHK.TRANS64.TRYWAIT P0, [R34+URZ+0x8], R3 ;  /* 0x00000803220075a7 */ /* 0x0044e400080011ff */
[----:B---3--:R-:W-:Y:S05]  /*17540*/  @!P0 NANOSLEEP.SYNCS 0x989680 ;  /* 0x009896800000895d */ /* 0x008fea0003900000 */
[----:B------:R-:W3:Y:S02]  /*17550*/  @!P0 SYNCS.PHASECHK.TRANS64 P0, [R34+URZ+0x8], R3 ;  /* 0x00000803220085a7 */ /* 0x000ee400080010ff */
[----:B---3--:R-:W-:Y:S05]  /*17560*/  @!P0 BRA `(.L_x_190) ;  /* 0xfffffffc00f08947 */ /* 0x008fea000383ffff */
[----:B------:R-:W-:Y:S05]  /*17570*/  BRA `(.L_x_191) ;  /* 0xfffffef4007c7947 */ /* 0x000fea000383ffff */
.L_x_79:
[----:B------:R-:W-:-:S07]  /*17580*/  MOV R27, R26 ;  /* 0x0000001a001b7202 */ /* 0x000fce0000000f00 */
.L_x_192:
[----:B---3--:R3:W4:Y:S02]  /*17590*/  SYNCS.PHASECHK.TRANS64.TRYWAIT P0, [R34+URZ+0x68], R27 ;  /* 0x0000681b220075a7 */ /* 0x00872400080011ff */
[----:B----4-:R-:W-:Y:S05]  /*175a0*/  @!P0 NANOSLEEP.SYNCS 0x989680 ;  /* 0x009896800000895d */ /* 0x010fea0003900000 */
[----:B------:R-:W4:Y:S02]  /*175b0*/  @!P0 SYNCS.PHASECHK.TRANS64 P0, [R34+URZ+0x68], R27 ;  /* 0x0000681b220085a7 */ /* 0x000f2400080010ff */
[----:B----4-:R-:W-:Y:S05]  /*175c0*/  @!P0 BRA `(.L_x_192) ;  /* 0xfffffffc00f08947 */ /* 0x010fea000383ffff */
[----:B------:R-:W-:Y:S05]  /*175d0*/  BRA `(.L_x_193) ;  /* 0xfffffef400807947 */ /* 0x000fea000383ffff */
.L_x_80:
[----:B--2---:R-:W-:-:S07]  /*175e0*/  MOV R3, R2 ;  /* 0x0000000200037202 */ /* 0x004fce0000000f00 */
.L_x_194:
[----:B--2---:R2:W4:Y:S02]  /*175f0*/  SYNCS.PHASECHK.TRANS64.TRYWAIT P0, [R34+URZ+0x48], R3 ;  /* 0x00004803220075a7 */ /* 0x00452400080011ff */
[----:B----4-:R-:W-:Y:S05]  /*17600*/  @!P0 NANOSLEEP.SYNCS 0x989680 ;  /* 0x009896800000895d */ /* 0x010fea0003900000 */
[----:B------:R-:W4:Y:S02]  /*17610*/  @!P0 SYNCS.PHASECHK.TRANS64 P0, [R34+URZ+0x48], R3 ;  /* 0x00004803220085a7 */ /* 0x000f2400080010ff */
[----:B----4-:R-:W-:Y:S05]  /*17620*/  @!P0 BRA `(.L_x_194) ;  /* 0xfffffffc00f08947 */ /* 0x010fea000383ffff */
[----:B------:R-:W-:Y:S05]  /*17630*/  BRA `(.L_x_195) ;  /* 0xfffffef400707947 */ /* 0x000fea000383ffff */
.L_x_81:
[----:B--2---:R-:W-:-:S07]  /*17640*/  MOV R3, R2 ;  /* 0x0000000200037202 */ /* 0x004fce0000000f00 */
.L_x_196:
[----:B--2---:R2:W4:Y:S02]  /*17650*/  SYNCS.PHASECHK.TRANS64.TRYWAIT P0, [R34+URZ+0x58], R3 ;  /* 0x00005803220075a7 */ /* 0x00452400080011ff */
[----:B----4-:R-:W-:Y:S05]  /*17660*/  @!P0 NANOSLEEP.SYNCS 0x989680 ;  /* 0x009896800000895d */ /* 0x010fea0003900000 */
[----:B------:R-:W4:Y:S02]  /*17670*/  @!P0 SYNCS.PHASECHK.TRANS64 P0, [R34+URZ+0x58], R3 ;  /* 0x00005803220085a7 */ /* 0x000f2400080010ff */
[----:B----4-:R-:W-:Y:S05]  /*17680*/  @!P0 BRA `(.L_x_196) ;  /* 0xfffffffc00f08947 */ /* 0x010fea000383ffff */
[----:B------:R-:W-:Y:S05]  /*17690*/  BRA `(.L_x_197) ;  /* 0xfffffef400707947 */ /* 0x000fea000383ffff */
.L_x_82:
[----:B------:R-:W-:-:S07]  /*176a0*/  MOV R25, R24 ;  /* 0x0000001800197202 */ /* 0x000fce0000000f00 */
.L_x_198:
[----:B----4-:R4:W0:Y:S02]  /*176b0*/  SYNCS.PHASECHK.TRANS64.TRYWAIT P0, [R34+URZ+0x78], R25 ;  /* 0x00007819220075a7 */ /* 0x01082400080011ff */
[----:B0-----:R-:W-:Y:S05]  /*176c0*/  @!P0 NANOSLEEP.SYNCS 0x989680 ;  /* 0x009896800000895d */ /* 0x001fea0003900000 */
[----:B------:R-:W0:Y:S02]  /*176d0*/  @!P0 SYNCS.PHASECHK.TRANS64 P0, [R34+URZ+0x78], R25 ;  /* 0x00007819220085a7 */ /* 0x000e2400080010ff */
[----:B0-----:R-:W-:Y:S05]  /*176e0*/  @!P0 BRA `(.L_x_198) ;  /* 0xfffffffc00f08947 */ /* 0x001fea000383ffff */
[----:B------:R-:W-:Y:S05]  /*176f0*/  BRA `(.L_x_199) ;  /* 0xfffffef400747947 */ /* 0x000fea000383ffff */
.L_x_83:
[----:B------:R-:W-:-:S07]  /*17700*/  MOV R23, R22 ;  /* 0x0000001600177202 */ /* 0x000fce0000000f00 */
.L_x_200:
[----:B0-----:R0:W1:Y:S02]  /*17710*/  SYNCS.PHASECHK.TRANS64.TRYWAIT P0, [R34+URZ+0x38], R23 ;  /* 0x00003817220075a7 */ /* 0x00106400080011ff */
[----:B-1----:R-:W-:Y:S05]  /*17720*/  @!P0 NANOSLEEP.SYNCS 0x989680 ;  /* 0x009896800000895d */ /* 0x002fea0003900000 */
[----:B------:R-:W1:Y:S02]  /*17730*/  @!P0 SYNCS.PHASECHK.TRANS64 P0, [R34+URZ+0x38], R23 ;  /* 0x00003817220085a7 */ /* 0x000e6400080010ff */
[----:B-1----:R-:W-:Y:S05]  /*17740*/  @!P0 BRA `(.L_x_200) ;  /* 0xfffffffc00f08947 */ /* 0x002fea000383ffff */
[----:B------:R-:W-:Y:S05]  /*17750*/  BRA `(.L_x_201) ;  /* 0xfffffef400647947 */ /* 0x000fea000383ffff */
.L_x_85:
[----:B-1----:R1:W2:Y:S02]  /*17760*/  SYNCS.PHASECHK.TRANS64.TRYWAIT P0, [R34+URZ+0x28], RZ ;  /* 0x000028ff220075a7 */ /* 0x0022a400080011ff */
[----:B--2---:R-:W-:Y:S05]  /*17770*/  @!P0 NANOSLEEP.SYNCS 0x989680 ;  /* 0x009896800000895d */ /* 0x004fea0003900000 */
[----:B------:R-:W2:Y:S02]  /*17780*/  @!P0 SYNCS.PHASECHK.TRANS64 P0, [R34+URZ+0x28], RZ ;  /* 0x000028ff220085a7 */ /* 0x000ea400080010ff */
[----:B--2---:R-:W-:Y:S05]  /*17790*/  @!P0 BRA `(.L_x_85) ;  /* 0xfffffffc00f08947 */ /* 0x004fea000383ffff */
[----:B------:R-:W-:Y:S05]  /*177a0*/  BRA `(.L_x_202) ;  /* 0xfffffef400707947 */ /* 0x000fea000383ffff */
.L_x_86:
[----:B------:R-:W-:-:S07]  /*177b0*/  MOV R3, R2 ;  /* 0x0000000200037202 */ /* 0x000fce0000000f00 */
.L_x_203:
[----:B--2---:R2:W3:Y:S02]  /*177c0*/  SYNCS.PHASECHK.TRANS64.TRYWAIT P0, [R34+URZ+0x8], R3 ;  /* 0x00000803220075a7 */ /* 0x0044e400080011ff */
[----:B---3--:R-:W-:Y:S05]  /*177d0*/  @!P0 NANOSLEEP.SYNCS 0x989680 ;  /* 0x009896800000895d */ /* 0x008fea0003900000 */
[----:B------:R-:W3:Y:S02]  /*177e0*/  @!P0 SYNCS.PHASECHK.TRANS64 P0, [R34+URZ+0x8], R3 ;  /* 0x00000803220085a7 */ /* 0x000ee400080010ff */
[----:B---3--:R-:W-:Y:S05]  /*177f0*/  @!P0 BRA `(.L_x_203) ;  /* 0xfffffffc00f08947 */ /* 0x008fea000383ffff */
[----:B------:R-:W-:Y:S05]  /*17800*/  BRA `(.L_x_204) ;  /* 0xfffffef400647947 */ /* 0x000fea000383ffff */
.L_x_87:
[----:B------:R-:W-:-:S07]  /*17810*/  MOV R27, R26 ;  /* 0x0000001a001b7202 */ /* 0x000fce0000000f00 */
.L_x_205:
[----:B---3--:R3:W4:Y:S02]  /*17820*/  SYNCS.PHASECHK.TRANS64.TRYWAIT P0, [R34+URZ+0x68], R27 ;  /* 0x0000681b220075a7 */ /* 0x00872400080011ff */
[----:B----4-:R-:W-:Y:S05]  /*17830*/  @!P0 NANOSLEEP.SYNCS 0x989680 ;  /* 0x009896800000895d */ /* 0x010fea0003900000 */
[----:B------:R-:W4:Y:S02]  /*17840*/  @!P0 SYNCS.PHASECHK.TRANS64 P0, [R34+URZ+0x68], R27 ;  /* 0x0000681b220085a7 */ /* 0x000f2400080010ff */
[----:B----4-:R-:W-:Y:S05]  /*17850*/  @!P0 BRA `(.L_x_205) ;  /* 0xfffffffc00f08947 */ /* 0x010fea000383ffff */
[----:B------:R-:W-:Y:S05]  /*17860*/  BRA `(.L_x_206) ;  /* 0xfffffef400587947 */ /* 0x000fea000383ffff */
.L_x_88:
[----:B------:R-:W-:-:S07]  /*17870*/  MOV R5, R4 ;  /* 0x0000000400057202 */ /* 0x000fce0000000f00 */
.L_x_207:
[----:B----4-:R4:W0:Y:S02]  /*17880*/  SYNCS.PHASECHK.TRANS64.TRYWAIT P0, [R34+URZ+0x48], R5 ;  /* 0x00004805220075a7 */ /* 0x01082400080011ff */
[----:B0-----:R-:W-:Y:S05]  /*17890*/  @!P0 NANOSLEEP.SYNCS 0x989680 ;  /* 0x009896800000895d */ /* 0x001fea0003900000 */
[----:B------:R-:W0:Y:S02]  /*178a0*/  @!P0 SYNCS.PHASECHK.TRANS64 P0, [R34+URZ+0x48], R5 ;  /* 0x00004805220085a7 */ /* 0x000e2400080010ff */
[----:B0-----:R-:W-:Y:S05]  /*178b0*/  @!P0 BRA `(.L_x_207) ;  /* 0xfffffffc00f08947 */ /* 0x001fea000383ffff */
[----:B------:R-:W-:Y:S05]  /*178c0*/  BRA `(.L_x_208) ;  /* 0xfffffef4004c7947 */ /* 0x000fea000383ffff */
.L_x_89:
[----:B--2---:R-:W-:-:S07]  /*178d0*/  MOV R3, R2 ;  /* 0x0000000200037202 */ /* 0x004fce0000000f00 */
.L_x_209:
[----:B--2---:R2:W0:Y:S02]  /*178e0*/  SYNCS.PHASECHK.TRANS64.TRYWAIT P0, [R34+URZ+0x58], R3 ;  /* 0x00005803220075a7 */ /* 0x00442400080011ff */
[----:B0-----:R-:W-:Y:S05]  /*178f0*/  @!P0 NANOSLEEP.SYNCS 0x989680 ;  /* 0x009896800000895d */ /* 0x001fea0003900000 */
[----:B------:R-:W0:Y:S02]  /*17900*/  @!P0 SYNCS.PHASECHK.TRANS64 P0, [R34+URZ+0x58], R3 ;  /* 0x00005803220085a7 */ /* 0x000e2400080010ff */
[----:B0-----:R-:W-:Y:S05]  /*17910*/  @!P0 BRA `(.L_x_209) ;  /* 0xfffffffc00f08947 */ /* 0x001fea000383ffff */
[----:B------:R-:W-:Y:S05]  /*17920*/  BRA `(.L_x_210) ;  /* 0xfffffef400407947 */ /* 0x000fea000383ffff */
.L_x_90:
[----:B------:R-:W-:-:S07]  /*17930*/  MOV R25, R24 ;  /* 0x0000001800197202 */ /* 0x000fce0000000f00 */
.L_x_211:
[----:B--2---:R2:W0:Y:S02]  /*17940*/  SYNCS.PHASECHK.TRANS64.TRYWAIT P0, [R34+URZ+0x78], R25 ;  /* 0x00007819220075a7 */ /* 0x00442400080011ff */
[----:B0-----:R-:W-:Y:S05]  /*17950*/  @!P0 NANOSLEEP.SYNCS 0x989680 ;  /* 0x009896800000895d */ /* 0x001fea0003900000 */
[----:B------:R-:W0:Y:S02]  /*17960*/  @!P0 SYNCS.PHASECHK.TRANS64 P0, [R34+URZ+0x78], R25 ;  /* 0x00007819220085a7 */ /* 0x000e2400080010ff */
[----:B0-----:R-:W-:Y:S05]  /*17970*/  @!P0 BRA `(.L_x_211) ;  /* 0xfffffffc00f08947 */ /* 0x001fea000383ffff */
[----:B------:R-:W-:Y:S05]  /*17980*/  BRA `(.L_x_212) ;  /* 0xfffffef400387947 */ /* 0x000fea000383ffff */
.L_x_95:
[----:B------:R-:W-:Y:S01]  /*17990*/  HFMA2 R4, -RZ, RZ, -0.0 , 0 ;  /* 0x80000000ff047431 */ /* 0x000fe200000001ff */
[----:B------:R-:W-:-:S07]  /*179a0*/  MOV R5, 0x80000000 ;  /* 0x8000000000057802 */ /* 0x000fce0000000f00 */
.L_x_213:
[----:B0-----:R0:W1:Y:S02]  /*179b0*/  SYNCS.PHASECHK.TRANS64.TRYWAIT P0, [R10+URZ+0x88], R5 ;  /* 0x000088050a0075a7 */ /* 0x00106400080011ff */
[----:B-1----:R-:W-:Y:S05]  /*179c0*/  @!P0 NANOSLEEP.SYNCS 0x989680 ;  /* 0x009896800000895d */ /* 0x002fea0003900000 */
[----:B------:R-:W1:Y:S02]  /*179d0*/  @!P0 SYNCS.PHASECHK.TRANS64 P0, [R10+URZ+0x88], R5 ;  /* 0x000088050a0085a7 */ /* 0x000e6400080010ff */
[----:B-1----:R-:W-:Y:S05]  /*179e0*/  @!P0 BRA `(.L_x_213) ;  /* 0xfffffffc00f08947 */ /* 0x002fea000383ffff */
[----:B------:R-:W-:Y:S05]  /*179f0*/  BRA `(.L_x_214) ;  /* 0xfffffef400d87947 */ /* 0x000fea000383ffff */
.L_x_96:
[----:B-1----:R1:W2:Y:S02]  /*17a00*/  SYNCS.PHASECHK.TRANS64.TRYWAIT P0, [R10+URZ+0x10], RZ ;  /* 0x000010ff0a0075a7 */ /* 0x0022a400080011ff */
[----:B--2---:R-:W-:Y:S05]  /*17a10*/  @!P0 NANOSLEEP.SYNCS 0x989680 ;  /* 0x009896800000895d */ /* 0x004fea0003900000 */
[----:B------:R-:W2:Y:S02]  /*17a20*/  @!P0 SYNCS.PHASECHK.TRANS64 P0, [R10+URZ+0x10], RZ ;  /* 0x000010ff0a0085a7 */ /* 0x000ea400080010ff */
[----:B--2---:R-:W-:Y:S05]  /*17a30*/  @!P0 BRA `(.L_x_96) ;  /* 0xfffffffc00f08947 */ /* 0x004fea000383ffff */
[----:B------:R-:W-:Y:S05]  /*17a40*/  BRA `(.L_x_215) ;  /* 0xfffffef400cc7947 */ /* 0x000fea000383ffff */
.L_x_97:
[----:B--2---:R2:W3:Y:S02]  /*17a50*/  SYNCS.PHASECHK.TRANS64.TRYWAIT P0, [R10+URZ], RZ ;  /* 0x000000ff0a0075a7 */ /* 0x0044e400080011ff */
[----:B---3--:R-:W-:Y:S05]  /*17a60*/  @!P0 NANOSLEEP.SYNCS 0x989680 ;  /* 0x009896800000895d */ /* 0x008fea0003900000 */
[----:B------:R-:W3:Y:S02]  /*17a70*/  @!P0 SYNCS.PHASECHK.TRANS64 P0, [R10+URZ], RZ ;  /* 0x000000ff0a0085a7 */ /* 0x000ee400080010ff */
[----:B---3--:R-:W-:Y:S05]  /*17a80*/  @!P0 BRA `(.L_x_97) ;  /* 0xfffffffc00f08947 */ /* 0x008fea000383ffff */
[----:B------:R-:W-:Y:S05]  /*17a90*/  BRA `(.L_x_216) ;  /* 0xfffffef400c07947 */ /* 0x000fea000383ffff */
.L_x_98:
[----:B0-----:R0:W1:Y:S02]  /*17aa0*/  SYNCS.PHASECHK.TRANS64.TRYWAIT P0, [R10+URZ+0x40], RZ ;  /* 0x000040ff0a0075a7 */ /* 0x00106400080011ff */
[----:B-1----:R-:W-:Y:S05]  /*17ab0*/  @!P0 NANOSLEEP.SYNCS 0x989680 ;  /* 0x009896800000895d */ /* 0x002fea0003900000 */
[----:B------:R-:W1:Y:S02]  /*17ac0*/  @!P0 SYNCS.PHASECHK.TRANS64 P0, [R10+URZ+0x40], RZ ;  /* 0x000040ff0a0085a7 */ /* 0x000e6400080010ff */
[----:B-1----:R-:W-:Y:S05]  /*17ad0*/  @!P0 BRA `(.L_x_98) ;  /* 0xfffffffc00f08947 */ /* 0x002fea000383ffff */
[----:B------:R-:W-:Y:S05]  /*17ae0*/  BRA `(.L_x_217) ;  /* 0xffffff0c00907947 */ /* 0x000fea000383ffff */
.L_x_99:
[----:B-1----:R1:W3:Y:S02]  /*17af0*/  SYNCS.PHASECHK.TRANS64.TRYWAIT P0, [R10+URZ+0x20], RZ ;  /* 0x000020ff0a0075a7 */ /* 0x0022e400080011ff */
[----:B---3--:R-:W-:Y:S05]  /*17b00*/  @!P0 NANOSLEEP.SYNCS 0x989680 ;  /* 0x009896800000895d */ /* 0x008fea0003900000 */
[----:B------:R-:W3:Y:S02]  /*17b10*/  @!P0 SYNCS.PHASECHK.TRANS64 P0, [R10+URZ+0x20], RZ ;  /* 0x000020ff0a0085a7 */ /* 0x000ee400080010ff */
[----:B---3--:R-:W-:Y:S05]  /*17b20*/  @!P0 BRA `(.L_x_99) ;  /* 0xfffffffc00f08947 */ /* 0x008fea000383ffff */
[----:B------:R-:W-:Y:S05]  /*17b30*/  BRA `(.L_x_218) ;  /* 0xffffff0c00847947 */ /* 0x000fea000383ffff */
.L_x_100:
[----:B------:R-:W-:Y:S01]  /*17b40*/  HFMA2 R4, -RZ, RZ, -0.0 , 0 ;  /* 0x80000000ff047431 */ /* 0x000fe200000001ff */
[----:B------:R-:W-:-:S07]  /*17b50*/  MOV R5, 0x80000000 ;  /* 0x8000000000057802 */ /* 0x000fce0000000f00 */
.L_x_219:
[----:B---3--:R3:W4:Y:S02]  /*17b60*/  SYNCS.PHASECHK.TRANS64.TRYWAIT P0, [R10+URZ+0x98], R5 ;  /* 0x000098050a0075a7 */ /* 0x00872400080011ff */
[----:B----4-:R-:W-:Y:S05]  /*17b70*/  @!P0 NANOSLEEP.SYNCS 0x989680 ;  /* 0x009896800000895d */ /* 0x010fea0003900000 */
[----:B------:R-:W4:Y:S02]  /*17b80*/  @!P0 SYNCS.PHASECHK.TRANS64 P0, [R10+URZ+0x98], R5 ;  /* 0x000098050a0085a7 */ /* 0x000f2400080010ff */
[----:B----4-:R-:W-:Y:S05]  /*17b90*/  @!P0 BRA `(.L_x_219) ;  /* 0xfffffffc00f08947 */ /* 0x010fea000383ffff */
[----:B------:R-:W-:Y:S05]  /*17ba0*/  BRA `(.L_x_220) ;  /* 0xffffff0c00707947 */ /* 0x000fea000383ffff */
.L_x_101:
[----:B0-----:R0:W1:Y:S02]  /*17bb0*/  SYNCS.PHASECHK.TRANS64.TRYWAIT P0, [R10+URZ+0xa0], RZ ;  /* 0x0000a0ff0a0075a7 */ /* 0x00106400080011ff */
[----:B-1----:R-:W-:Y:S05]  /*17bc0*/  @!P0 NANOSLEEP.SYNCS 0x989680 ;  /* 0x009896800000895d */ /* 0x002fea0003900000 */
[----:B------:R-:W1:Y:S02]  /*17bd0*/  @!P0 SYNCS.PHASECHK.TRANS64 P0, [R10+URZ+0xa0], RZ ;  /* 0x0000a0ff0a0085a7 */ /* 0x000e6400080010ff */
[----:B-1----:R-:W-:Y:S05]  /*17be0*/  @!P0 BRA `(.L_x_101) ;  /* 0xfffffffc00f08947 */ /* 0x002fea000383ffff */
[----:B------:R-:W-:Y:S05]  /*17bf0*/  BRA `(.L_x_221) ;  /* 0xffffff2400447947 */ /* 0x000fea000383ffff */
.L_x_102:
[----:B-1----:R1:W3:Y:S02]  /*17c00*/  SYNCS.PHASECHK.TRANS64.TRYWAIT P0, [R10+URZ+0x50], RZ ;  /* 0x000050ff0a0075a7 */ /* 0x0022e400080011ff */
[----:B---3--:R-:W-:Y:S05]  /*17c10*/  @!P0 NANOSLEEP.SYNCS 0x989680 ;  /* 0x009896800000895d */ /* 0x008fea0003900000 */
[----:B------:R-:W3:Y:S02]  /*17c20*/  @!P0 SYNCS.PHASECHK.TRANS64 P0, [R10+URZ+0x50], RZ ;  /* 0x000050ff0a0085a7 */ /* 0x000ee400080010ff */
[----:B---3--:R-:W-:Y:S05]  /*17c30*/  @!P0 BRA `(.L_x_102) ;  /* 0xfffffffc00f08947 */ /* 0x008fea000383ffff */
[----:B------:R-:W-:Y:S05]  /*17c40*/  BRA `(.L_x_222) ;  /* 0xffffff2400387947 */ /* 0x000fea000383ffff */
.L_x_105:
[----:B------:R-:W-:Y:S07]  /*17c50*/  MOV R3, R2 ;  /* 0x0000000200037202 */ /* 0x000fee0000000f00 */
.L_x_223:
[----:B0-----:R0:W1:Y:S02]  /*17c60*/  SYNCS.PHASECHK.TRANS64.TRYWAIT P0, [R9+URZ], R3 ;  /* 0x00000003090075a7 */ /* 0x00106400080011ff */
[----:B-1----:R-:W-:Y:S05]  /*17c70*/  @!P0 NANOSLEEP.SYNCS 0x989680 ;  /* 0x009896800000895d */ /* 0x002fea0003900000 */
[----:B------:R-:W1:Y:S02]  /*17c80*/  @!P0 SYNCS.PHASECHK.TRANS64 P0, [R9+URZ], R3 ;  /* 0x00000003090085a7 */ /* 0x000e6400080010ff */
[----:B-1----:R-:W-:Y:S05]  /*17c90*/  @!P0 BRA `(.L_x_223) ;  /* 0xfffffffc00f08947 */ /* 0x002fea000383ffff */
[----:B------:R-:W-:Y:S05]  /*17ca0*/  BRA `(.L_x_224) ;  /* 0xffffff6000547947 */ /* 0x000fea000383ffff */
.L_x_106:
[-C--:B------:R-:W-:Y:S02]  /*17cb0*/  MOV R2, R0.reuse ;  /* 0x0000000000027202 */ /* 0x080fe40000000f00 */
[----:B0-----:R-:W-:Y:S07]  /*17cc0*/  MOV R3, R0 ;  /* 0x0000000000037202 */ /* 0x001fee0000000f00 */
.L_x_225:
[----:B0-----:R0:W1:Y:S02]  /*17cd0*/  SYNCS.PHASECHK.TRANS64.TRYWAIT P0, [R9+URZ+0x88], R3 ;  /* 0x00008803090075a7 */ /* 0x00106400080011ff */
[----:B-1----:R-:W-:Y:S05]  /*17ce0*/  @!P0 NANOSLEEP.SYNCS 0x989680 ;  /* 0x009896800000895d */ /* 0x002fea0003900000 */
[----:B------:R-:W1:Y:S02]  /*17cf0*/  @!P0 SYNCS.PHASECHK.TRANS64 P0, [R9+URZ+0x88], R3 ;  /* 0x00008803090085a7 */ /* 0x000e6400080010ff */
[----:B-1----:R-:W-:Y:S05]  /*17d00*/  @!P0 BRA `(.L_x_225) ;  /* 0xfffffffc00f08947 */ /* 0x002fea000383ffff */
[----:B------:R-:W-:Y:S05]  /*17d10*/  BRA `(.L_x_226) ;  /* 0xffffff6000407947 */ /* 0x000fea000383ffff */
.L_x_107:
[----:B------:R-:W-:Y:S07]  /*17d20*/  MOV R3, R2 ;  /* 0x0000000200037202 */ /* 0x000fee0000000f00 */
.L_x_227:
[----:B0-----:R0:W1:Y:S02]  /*17d30*/  SYNCS.PHASECHK.TRANS64.TRYWAIT P0, [R9+URZ+0x30], R3 ;  /* 0x00003003090075a7 */ /* 0x00106400080011ff */
[----:B-1----:R-:W-:Y:S05]  /*17d40*/  @!P0 NANOSLEEP.SYNCS 0x989680 ;  /* 0x009896800000895d */ /* 0x002fea0003900000 */
[----:B------:R-:W1:Y:S02]  /*17d50*/  @!P0 SYNCS.PHASECHK.TRANS64 P0, [R9+URZ+0x30], R3 ;  /* 0x00003003090085a7 */ /* 0x000e6400080010ff */
[----:B-1----:R-:W-:Y:S05]  /*17d60*/  @!P0 BRA `(.L_x_227) ;  /* 0xfffffffc00f08947 */ /* 0x002fea000383ffff */
[----:B------:R-:W-:Y:S05]  /*17d70*/  BRA `(.L_x_228) ;  /* 0xffffff6c00787947 */ /* 0x000fea000383ffff */
.L_x_108:
[-C--:B------:R-:W-:Y:S02]  /*17d80*/  MOV R2, R0.reuse ;  /* 0x0000000000027202 */ /* 0x080fe40000000f00 */
[----:B0-----:R-:W-:Y:S07]  /*17d90*/  MOV R3, R0 ;  /* 0x0000000000037202 */ /* 0x001fee0000000f00 */
.L_x_229:
[----:B0-----:R0:W1:Y:S02]  /*17da0*/  SYNCS.PHASECHK.TRANS64.TRYWAIT P0, [R9+URZ+0xb0], R3 ;  /* 0x0000b003090075a7 */ /* 0x00106400080011ff */
[----:B-1----:R-:W-:Y:S05]  /*17db0*/  @!P0 NANOSLEEP.SYNCS 0x989680 ;  /* 0x009896800000895d */ /* 0x002fea0003900000 */
[----:B------:R-:W1:Y:S02]  /*17dc0*/  @!P0 SYNCS.PHASECHK.TRANS64 P0, [R9+URZ+0xb0], R3 ;  /* 0x0000b003090085a7 */ /* 0x000e6400080010ff */
[----:B-1----:R-:W-:Y:S05]  /*17dd0*/  @!P0 BRA `(.L_x_229) ;  /* 0xfffffffc00f08947 */ /* 0x002fea000383ffff */
[----:B------:R-:W-:Y:S05]  /*17de0*/  BRA `(.L_x_230) ;  /* 0xffffff6c00647947 */ /* 0x000fea000383ffff */
.L_x_109:
[----:B------:R-:W-:Y:S07]  /*17df0*/  MOV R3, R2 ;  /* 0x0000000200037202 */ /* 0x000fee0000000f00 */
.L_x_231:
[----:B0-----:R0:W1:Y:S02]  /*17e00*/  SYNCS.PHASECHK.TRANS64.TRYWAIT P0, [R9+URZ+0x98], R3 ;  /* 0x00009803090075a7 */ /* 0x00106400080011ff */
[----:B-1----:R-:W-:Y:S05]  /*17e10*/  @!P0 NANOSLEEP.SYNCS 0x989680 ;  /* 0x009896800000895d */ /* 0x002fea0003900000 */
[----:B------:R-:W1:Y:S02]  /*17e20*/  @!P0 SYNCS.PHASECHK.TRANS64 P0, [R9+URZ+0x98], R3 ;  /* 0x00009803090085a7 */ /* 0x000e6400080010ff */
[----:B-1----:R-:W-:Y:S05]  /*17e30*/  @!P0 BRA `(.L_x_231) ;  /* 0xfffffffc00f08947 */ /* 0x002fea000383ffff */
[----:B------:R-:W-:Y:S05]  /*17e40*/  BRA `(.L_x_232) ;  /* 0xffffff7000807947 */ /* 0x000fea000383ffff */
.L_x_110:
[-C--:B------:R-:W-:Y:S02]  /*17e50*/  MOV R2, R0.reuse ;  /* 0x0000000000027202 */ /* 0x080fe40000000f00 */
[----:B0-----:R-:W-:Y:S07]  /*17e60*/  MOV R3, R0 ;  /* 0x0000000000037202 */ /* 0x001fee0000000f00 */
.L_x_233:
[----:B0-----:R0:W1:Y:S02]  /*17e70*/  SYNCS.PHASECHK.TRANS64.TRYWAIT P0, [R9+URZ+0x40], R3 ;  /* 0x00004003090075a7 */ /* 0x00106400080011ff */
[----:B-1----:R-:W-:Y:S05]  /*17e80*/  @!P0 NANOSLEEP.SYNCS 0x989680 ;  /* 0x009896800000895d */ /* 0x002fea0003900000 */
[----:B------:R-:W1:Y:S02]  /*17e90*/  @!P0 SYNCS.PHASECHK.TRANS64 P0, [R9+URZ+0x40], R3 ;  /* 0x00004003090085a7 */ /* 0x000e6400080010ff */
[----:B-1----:R-:W-:Y:S05]  /*17ea0*/  @!P0 BRA `(.L_x_233) ;  /* 0xfffffffc00f08947 */ /* 0x002fea000383ffff */
[----:B------:R-:W-:Y:S05]  /*17eb0*/  BRA `(.L_x_234) ;  /* 0xffffff70006c7947 */ /* 0x000fea000383ffff */
.L_x_111:
[----:B------:R-:W-:Y:S07]  /*17ec0*/  MOV R3, R2 ;  /* 0x0000000200037202 */ /* 0x000fee0000000f00 */
.L_x_235:
[----:B0-----:R0:W1:Y:S02]  /*17ed0*/  SYNCS.PHASECHK.TRANS64.TRYWAIT P0, [R9+URZ+0xa0], R3 ;  /* 0x0000a003090075a7 */ /* 0x00106400080011ff */
[----:B-1----:R-:W-:Y:S05]  /*17ee0*/  @!P0 NANOSLEEP.SYNCS 0x989680 ;  /* 0x009896800000895d */ /* 0x002fea0003900000 */
[----:B------:R-:W1:Y:S02]  /*17ef0*/  @!P0 SYNCS.PHASECHK.TRANS64 P0, [R9+URZ+0xa0], R3 ;  /* 0x0000a003090085a7 */ /* 0x000e6400080010ff */
[----:B-1----:R-:W-:Y:S05]  /*17f00*/  @!P0 BRA `(.L_x_235) ;  /* 0xfffffffc00f08947 */ /* 0x002fea000383ffff */
[----:B------:R-:W-:Y:S05]  /*17f10*/  BRA `(.L_x_236) ;  /* 0xffffff7c00307947 */ /* 0x000fea000383ffff */
.L_x_112:
[-C--:B------:R-:W-:Y:S02]  /*17f20*/  MOV R2, R0.reuse ;  /* 0x0000000000027202 */ /* 0x080fe40000000f00 */
[----:B0-----:R-:W-:Y:S07]  /*17f30*/  MOV R3, R0 ;  /* 0x0000000000037202 */ /* 0x001fee0000000f00 */
.L_x_237:
[----:B0-----:R0:W1:Y:S02]  /*17f40*/  SYNCS.PHASECHK.TRANS64.TRYWAIT P0, [R9+URZ+0x50], R3 ;  /* 0x00005003090075a7 */ /* 0x00106400080011ff */
[----:B-1----:R-:W-:Y:S05]  /*17f50*/  @!P0 NANOSLEEP.SYNCS 0x989680 ;  /* 0x009896800000895d */ /* 0x002fea0003900000 */
[----:B------:R-:W1:Y:S02]  /*17f60*/  @!P0 SYNCS.PHASECHK.TRANS64 P0, [R9+URZ+0x50], R3 ;  /* 0x00005003090085a7 */ /* 0x000e6400080010ff */
[----:B-1----:R-:W-:Y:S05]  /*17f70*/  @!P0 BRA `(.L_x_237) ;  /* 0xfffffffc00f08947 */ /* 0x002fea000383ffff */
[----:B------:R-:W-:Y:S05]  /*17f80*/  BRA `(.L_x_238) ;  /* 0xffffff7c001c7947 */ /* 0x000fea000383ffff */
.L_x_114:
[----:B------:R-:W-:Y:S01]  /*17f90*/  HFMA2 R2, -RZ, RZ, -0.0 , 0 ;  /* 0x80000000ff027431 */ /* 0x000fe200000001ff */
[----:B0-----:R-:W-:-:S07]  /*17fa0*/  MOV R3, 0x80000000 ;  /* 0x8000000000037802 */ /* 0x001fce0000000f00 */
.L_x_239:
[----:B0-----:R0:W4:Y:S02]  /*17fb0*/  SYNCS.PHASECHK.TRANS64.TRYWAIT P0, [R8+URZ+0xd0], R3 ;  /* 0x0000d003080075a7 */ /* 0x00112400080011ff */
[----:B----4-:R-:W-:Y:S05]  /*17fc0*/  @!P0 NANOSLEEP.SYNCS 0x989680 ;  /* 0x009896800000895d */ /* 0x010fea0003900000 */
[----:B------:R-:W4:Y:S02]  /*17fd0*/  @!P0 SYNCS.PHASECHK.TRANS64 P0, [R8+URZ+0xd0], R3 ;  /* 0x0000d003080085a7 */ /* 0x000f2400080010ff */
[----:B----4-:R-:W-:Y:S05]  /*17fe0*/  @!P0 BRA `(.L_x_239) ;  /* 0xfffffffc00f08947 */ /* 0x010fea000383ffff */
[----:B------:R-:W-:Y:S05]  /*17ff0*/  BRA `(.L_x_240) ;  /* 0xffffff8000647947 */ /* 0x000fea000383ffff */
.L_x_115:
[----:B------:R-:W-:Y:S01]  /*18000*/  HFMA2 R2, -RZ, RZ, -0.0 , 0 ;  /* 0x80000000ff027431 */ /* 0x000fe200000001ff */
[----:B------:R-:W-:-:S07]  /*18010*/  MOV R3, 0x80000000 ;  /* 0x8000000000037802 */ /* 0x000fce0000000f00 */
.L_x_241:
[----:B0-----:R0:W3:Y:S02]  /*18020*/  SYNCS.PHASECHK.TRANS64.TRYWAIT P0, [R8+URZ+0xd8], R3 ;  /* 0x0000d803080075a7 */ /* 0x0010e400080011ff */
[----:B---3--:R-:W-:Y:S05]  /*18030*/  @!P0 NANOSLEEP.SYNCS 0x989680 ;  /* 0x009896800000895d */ /* 0x008fea0003900000 */
[----:B------:R-:W3:Y:S02]  /*18040*/  @!P0 SYNCS.PHASECHK.TRANS64 P0, [R8+URZ+0xd8], R3 ;  /* 0x0000d803080085a7 */ /* 0x000ee400080010ff */
[----:B---3--:R-:W-:Y:S05]  /*18050*/  @!P0 BRA `(.L_x_241) ;  /* 0xfffffffc00f08947 */ /* 0x008fea000383ffff */
[----:B------:R-:W-:Y:S05]  /*18060*/  BRA `(.L_x_242) ;  /* 0xffffff8000987947 */ /* 0x000fea000383ffff */
.L_x_116:
[----:B------:R-:W-:-:S07]  /*18070*/  MOV R5, R4 ;  /* 0x0000000400057202 */ /* 0x000fce0000000f00 */
.L_x_243:
[----:B---3--:R3:W4:Y:S02]  /*18080*/  SYNCS.PHASECHK.TRANS64.TRYWAIT P0, [R8+URZ+0xb0], R5 ;  /* 0x0000b005080075a7 */ /* 0x00872400080011ff */
[----:B----4-:R-:W-:Y:S05]  /*18090*/  @!P0 NANOSLEEP.SYNCS 0x989680 ;  /* 0x009896800000895d */ /* 0x010fea0003900000 */
[----:B------:R-:W4:Y:S02]  /*180a0*/  @!P0 SYNCS.PHASECHK.TRANS64 P0, [R8+URZ+0xb0], R5 ;  /* 0x0000b005080085a7 */ /* 0x000f2400080010ff */
[----:B----4-:R-:W-:Y:S05]  /*180b0*/  @!P0 BRA `(.L_x_243) ;  /* 0xfffffffc00f08947 */ /* 0x010fea000383ffff */
[----:B------:R-:W-:Y:S05]  /*180c0*/  BRA `(.L_x_244) ;  /* 0xffffff80008c7947 */ /* 0x000fea000383ffff */
.L_x_117:
[----:B------:R-:W-:-:S07]  /*180d0*/  MOV R3, R2 ;  /* 0x0000000200037202 */ /* 0x000fce0000000f00 */
.L_x_245:
[----:B0-----:R0:W4:Y:S02]  /*180e0*/  SYNCS.PHASECHK.TRANS64.TRYWAIT P0, [R8+URZ+0x30], R3 ;  /* 0x00003003080075a7 */ /* 0x00112400080011ff */
[----:B----4-:R-:W-:Y:S05]  /*180f0*/  @!P0 NANOSLEEP.SYNCS 0x989680 ;  /* 0x009896800000895d */ /* 0x010fea0003900000 */
[----:B------:R-:W4:Y:S02]  /*18100*/  @!P0 SYNCS.PHASECHK.TRANS64 P0, [R8+URZ+0x30], R3 ;  /* 0x00003003080085a7 */ /* 0x000f2400080010ff */
[----:B----4-:R-:W-:Y:S05]  /*18110*/  @!P0 BRA `(.L_x_245) ;  /* 0xfffffffc00f08947 */ /* 0x010fea000383ffff */
[----:B------:R-:W-:Y:S05]  /*18120*/  BRA `(.L_x_246) ;  /* 0xffffff8000ac7947 */ /* 0x000fea000383ffff */
.L_x_118:
[----:B------:R-:W-:-:S07]  /*18130*/  MOV R3, R2 ;  /* 0x0000000200037202 */ /* 0x000fce0000000f00 */
.L_x_247:
[----:B0-----:R0:W1:Y:S02]  /*18140*/  SYNCS.PHASECHK.TRANS64.TRYWAIT P0, [R8+URZ+0x88], R3 ;  /* 0x00008803080075a7 */ /* 0x00106400080011ff */
[----:B-1----:R-:W-:Y:S05]  /*18150*/  @!P0 NANOSLEEP.SYNCS 0x989680 ;  /* 0x009896800000895d */ /* 0x002fea0003900000 */
[----:B------:R-:W1:Y:S02]  /*18160*/  @!P0 SYNCS.PHASECHK.TRANS64 P0, [R8+URZ+0x88], R3 ;  /* 0x00008803080085a7 */ /* 0x000e6400080010ff */
[----:B-1----:R-:W-:Y:S05]  /*18170*/  @!P0 BRA `(.L_x_247) ;  /* 0xfffffffc00f08947 */ /* 0x002fea000383ffff */
[----:B------:R-:W-:Y:S05]  /*18180*/  BRA `(.L_x_248) ;  /* 0xffffff8400e07947 */ /* 0x000fea000383ffff */
.L_x_119:
[----:B------:R-:W-:-:S07]  /*18190*/  MOV R5, R4 ;  /* 0x0000000400057202 */ /* 0x000fce0000000f00 */
.L_x_249:
[----:B0-----:R0:W1:Y:S02]  /*181a0*/  SYNCS.PHASECHK.TRANS64.TRYWAIT P0, [R8+URZ+0x98], R5 ;  /* 0x00009805080075a7 */ /* 0x00106400080011ff */
[----:B-1----:R-:W-:Y:S05]  /*181b0*/  @!P0 NANOSLEEP.SYNCS 0x989680 ;  /* 0x009896800000895d */ /* 0x002fea0003900000 */
[----:B------:R-:W1:Y:S02]  /*181c0*/  @!P0 SYNCS.PHASECHK.TRANS64 P0, [R8+URZ+0x98], R5 ;  /* 0x00009805080085a7 */ /* 0x000e6400080010ff */
[----:B-1----:R-:W-:Y:S05]  /*181d0*/  @!P0 BRA `(.L_x_249) ;  /* 0xfffffffc00f08947 */ /* 0x002fea000383ffff */
[----:B------:R-:W-:Y:S05]  /*181e0*/  BRA `(.L_x_250) ;  /* 0xffffff8400dc7947 */ /* 0x000fea000383ffff */
.L_x_123:
[-C--:B------:R-:W-:Y:S02]  /*181f0*/  MOV R4, R0.reuse ;  /* 0x0000000000047202 */ /* 0x080fe40000000f00 */
[----:B------:R-:W-:-:S07]  /*18200*/  MOV R5, R0 ;  /* 0x0000000000057202 */ /* 0x000fce0000000f00 */
.L_x_251:
[----:B0-----:R0:W1:Y:S02]  /*18210*/  SYNCS.PHASECHK.TRANS64.TRYWAIT P0, [R112+URZ+0x80], R5 ;  /* 0x00008005700075a7 */ /* 0x00106400080011ff */
[----:B-1----:R-:W-:Y:S05]  /*18220*/  @!P0 NANOSLEEP.SYNCS 0x989680 ;  /* 0x009896800000895d */ /* 0x002fea0003900000 */
[----:B------:R-:W1:Y:S02]  /*18230*/  @!P0 SYNCS.PHASECHK.TRANS64 P0, [R112+URZ+0x80], R5 ;  /* 0x00008005700085a7 */ /* 0x000e6400080010ff */
[----:B-1----:R-:W-:Y:S05]  /*18240*/  @!P0 BRA `(.L_x_251) ;  /* 0xfffffffc00f08947 */ /* 0x002fea000383ffff */
[----:B------:R-:W-:Y:S05]  /*18250*/  BRA `(.L_x_252) ;  /* 0xffffff8c00007947 */ /* 0x000fea000383ffff */
.L_x_124:
[----:B------:R-:W-:-:S07]  /*18260*/  MOV R3, R2 ;  /* 0x0000000200037202 */ /* 0x000fce0000000f00 */
.L_x_253:
[----:B-1----:R1:W2:Y:S02]  /*18270*/  SYNCS.PHASECHK.TRANS64.TRYWAIT P0, [R112+URZ+0xa8], R3 ;  /* 0x0000a803700075a7 */ /* 0x0022a400080011ff */
[----:B--2---:R-:W-:Y:S05]  /*18280*/  @!P0 NANOSLEEP.SYNCS 0x989680 ;  /* 0x009896800000895d */ /* 0x004fea0003900000 */
[----:B------:R-:W2:Y:S02]  /*18290*/  @!P0 SYNCS.PHASECHK.TRANS64 P0, [R112+URZ+0xa8], R3 ;  /* 0x0000a803700085a7 */ /* 0x000ea400080010ff */
[----:B--2---:R-:W-:Y:S05]  /*182a0*/  @!P0 BRA `(.L_x_253) ;  /* 0xfffffffc00f08947 */ /* 0x004fea000383ffff */
[----:B------:R-:W-:Y:S05]  /*182b0*/  BRA `(.L_x_254) ;  /* 0xffffff8800f47947 */ /* 0x000fea000383ffff */
.L_x_125:
[-C--:B------:R-:W-:Y:S02]  /*182c0*/  MOV R2, R0.reuse ;  /* 0x0000000000027202 */ /* 0x080fe40000000f00 */
[----:B-1----:R-:W-:-:S07]  /*182d0*/  MOV R3, R0 ;  /* 0x0000000000037202 */ /* 0x002fce0000000f00 */
.L_x_255:
[----:B-1----:R1:W2:Y:S02]  /*182e0*/  SYNCS.PHASECHK.TRANS64.TRYWAIT P0, [R112+URZ+0x60], R3 ;  /* 0x00006003700075a7 */ /* 0x0022a400080011ff */
[----:B--2---:R-:W-:Y:S05]  /*182f0*/  @!P0 NANOSLEEP.SYNCS 0x989680 ;  /* 0x009896800000895d */ /* 0x004fea0003900000 */
[----:B------:R-:W2:Y:S02]  /*18300*/  @!P0 SYNCS.PHASECHK.TRANS64 P0, [R112+URZ+0x60], R3 ;  /* 0x00006003700085a7 */ /* 0x000ea400080010ff */
[----:B--2---:R-:W-:Y:S05]  /*18310*/  @!P0 BRA `(.L_x_255) ;  /* 0xfffffffc00f08947 */ /* 0x004fea000383ffff */
[----:B------:R-:W-:Y:S05]  /*18320*/  BRA `(.L_x_256) ;  /* 0xffffff8800e07947 */ /* 0x000fea000383ffff */
.L_x_126:
[-C--:B------:R-:W-:Y:S02]  /*18330*/  MOV R4, R0.reuse ;  /* 0x0000000000047202 */ /* 0x080fe40000000f00 */
[----:B------:R-:W-:-:S07]  /*18340*/  MOV R5, R0 ;  /* 0x0000000000057202 */ /* 0x000fce0000000f00 */
.L_x_257:
[----:B0-----:R0:W1:Y:S02]  /*18350*/  SYNCS.PHASECHK.TRANS64.TRYWAIT P0, [R112+URZ+0x70], R5 ;  /* 0x00007005700075a7 */ /* 0x00106400080011ff */
[----:B-1----:R-:W-:Y:S05]  /*18360*/  @!P0 NANOSLEEP.SYNCS 0x989680 ;  /* 0x009896800000895d */ /* 0x002fea0003900000 */
[----:B------:R-:W1:Y:S02]  /*18370*/  @!P0 SYNCS.PHASECHK.TRANS64 P0, [R112+URZ+0x70], R5 ;  /* 0x00007005700085a7 */ /* 0x000e6400080010ff */
[----:B-1----:R-:W-:Y:S05]  /*18380*/  @!P0 BRA `(.L_x_257) ;  /* 0xfffffffc00f08947 */ /* 0x002fea000383ffff */
[----:B------:R-:W-:Y:S05]  /*18390*/  BRA `(.L_x_258) ;  /* 0xffffff90003c7947 */ /* 0x000fea000383ffff */
.L_x_127:
[----:B------:R-:W-:-:S07]  /*183a0*/  MOV R3, R2 ;  /* 0x0000000200037202 */ /* 0x000fce0000000f00 */
.L_x_259:
[----:B-1----:R1:W2:Y:S02]  /*183b0*/  SYNCS.PHASECHK.TRANS64.TRYWAIT P0, [R112+URZ+0x90], R3 ;  /* 0x00009003700075a7 */ /* 0x0022a400080011ff */
[----:B--2---:R-:W-:Y:S05]  /*183c0*/  @!P0 NANOSLEEP.SYNCS 0x989680 ;  /* 0x009896800000895d */ /* 0x004fea0003900000 */
[----:B------:R-:W2:Y:S02]  /*183d0*/  @!P0 SYNCS.PHASECHK.TRANS64 P0, [R112+URZ+0x90], R3 ;  /* 0x00009003700085a7 */ /* 0x000ea400080010ff */
[----:B--2---:R-:W-:Y:S05]  /*183e0*/  @!P0 BRA `(.L_x_259) ;  /* 0xfffffffc00f08947 */ /* 0x004fea000383ffff */
[----:B------:R-:W-:Y:S05]  /*183f0*/  BRA `(.L_x_260) ;  /* 0xffffff9000307947 */ /* 0x000fea000383ffff */
.L_x_128:
[-C--:B------:R-:W-:Y:S02]  /*18400*/  MOV R2, R0.reuse ;  /* 0x0000000000027202 */ /* 0x080fe40000000f00 */
[----:B-1----:R-:W-:-:S07]  /*18410*/  MOV R3, R0 ;  /* 0x0000000000037202 */ /* 0x002fce0000000f00 */
.L_x_261:
[----:B-1----:R1:W2:Y:S02]  /*18420*/  SYNCS.PHASECHK.TRANS64.TRYWAIT P0, [R112+URZ+0xb8], R3 ;  /* 0x0000b803700075a7 */ /* 0x0022a400080011ff */
[----:B--2---:R-:W-:Y:S05]  /*18430*/  @!P0 NANOSLEEP.SYNCS 0x989680 ;  /* 0x009896800000895d */ /* 0x004fea0003900000 */
[----:B------:R-:W2:Y:S02]  /*18440*/  @!P0 SYNCS.PHASECHK.TRANS64 P0, [R112+URZ+0xb8], R3 ;  /* 0x0000b803700085a7 */ /* 0x000ea400080010ff */
[----:B--2---:R-:W-:Y:S05]  /*18450*/  @!P0 BRA `(.L_x_261) ;  /* 0xfffffffc00f08947 */ /* 0x004fea000383ffff */
[----:B------:R-:W-:Y:S05]  /*18460*/  BRA `(.L_x_262) ;  /* 0xffffff9000307947 */ /* 0x000fea000383ffff */
.L_x_130:
[----:B0-----:R0:W1:Y:S02]  /*18470*/  SYNCS.PHASECHK.TRANS64.TRYWAIT P0, [R112+URZ+0xc0], RZ ;  /* 0x0000c0ff700075a7 */ /* 0x00106400080011ff */
[----:B-1----:R-:W-:Y:S05]  /*18480*/  @!P0 NANOSLEEP.SYNCS 0x989680 ;  /* 0x009896800000895d */ /* 0x002fea0003900000 */
[----:B------:R-:W1:Y:S02]  /*18490*/  @!P0 SYNCS.PHASECHK.TRANS64 P0, [R112+URZ+0xc0], RZ ;  /* 0x0000c0ff700085a7 */ /* 0x000e6400080010ff */
[----:B-1----:R-:W-:Y:S05]  /*184a0*/  @!P0 BRA `(.L_x_130) ;  /* 0xfffffffc00f08947 */ /* 0x002fea000383ffff */
[----:B------:R-:W-:Y:S05]  /*184b0*/  BRA `(.L_x_263) ;  /* 0xffffff9400947947 */ /* 0x000fea000383ffff */
.L_x_139:
[----:B---3--:R3:W4:Y:S02]  /*184c0*/  SYNCS.PHASECHK.TRANS64.TRYWAIT P0, [R118+URZ+0xc8], RZ ;  /* 0x0000c8ff760075a7 */ /* 0x00872400080011ff */
[----:B----4-:R-:W-:Y:S05]  /*184d0*/  @!P0 NANOSLEEP.SYNCS 0x989680 ;  /* 0x009896800000895d */ /* 0x010fea0003900000 */
[----:B------:R-:W4:Y:S02]  /*184e0*/  @!P0 SYNCS.PHASECHK.TRANS64 P0, [R118+URZ+0xc8], RZ ;  /* 0x0000c8ff760085a7 */ /* 0x000f2400080010ff */
[----:B----4-:R-:W-:Y:S05]  /*184f0*/  @!P0 BRA `(.L_x_139) ;  /* 0xfffffffc00f08947 */ /* 0x010fea000383ffff */
[----:B------:R-:W-:Y:S05]  /*18500*/  BRA `(.L_x_264) ;  /* 0xffffffb800887947 */ /* 0x000fea000383ffff */
.L_x_148:
[----:B------:R-:W-:-:S07]  /*18510*/  MOV R5, R4 ;  /* 0x0000000400057202 */ /* 0x000fce0000000f00 */
.L_x_265:
[----:B0-----:R0:W1:Y:S02]  /*18520*/  SYNCS.PHASECHK.TRANS64.TRYWAIT P0, [R118+URZ+0xa8], R5 ;  /* 0x0000a805760075a7 */ /* 0x00106400080011ff */
[----:B-1----:R-:W-:Y:S05]  /*18530*/  @!P0 NANOSLEEP.SYNCS 0x989680 ;  /* 0x009896800000895d */ /* 0x002fea0003900000 */
[----:B------:R-:W1:Y:S02]  /*18540*/  @!P0 SYNCS.PHASECHK.TRANS64 P0, [R118+URZ+0xa8], R5 ;  /* 0x0000a805760085a7 */ /* 0x000e6400080010ff */
[----:B-1----:R-:W-:Y:S05]  /*18550*/  @!P0 BRA `(.L_x_265) ;  /* 0xfffffffc00f08947 */ /* 0x002fea000383ffff */
[----:B------:R-:W-:Y:S05]  /*18560*/  BRA `(.L_x_266) ;  /* 0xffffffe000b07947 */ /* 0x000fea000383ffff */
.L_x_149:
[----:B------:R-:W-:-:S07]  /*18570*/  MOV R3, R2 ;  /* 0x0000000200037202 */ /* 0x000fce0000000f00 */
.L_x_267:
[----:B-1----:R1:W2:Y:S02]  /*18580*/  SYNCS.PHASECHK.TRANS64.TRYWAIT P0, [R118+URZ+0xb8], R3 ;  /* 0x0000b803760075a7 */ /* 0x0022a400080011ff */
[----:B--2---:R-:W-:Y:S05]  /*18590*/  @!P0 NANOSLEEP.SYNCS 0x989680 ;  /* 0x009896800000895d */ /* 0x004fea0003900000 */
[----:B------:R-:W2:Y:S02]  /*185a0*/  @!P0 SYNCS.PHASECHK.TRANS64 P0, [R118+URZ+0xb8], R3 ;  /* 0x0000b803760085a7 */ /* 0x000ea400080010ff */
[----:B--2---:R-:W-:Y:S05]  /*185b0*/  @!P0 BRA `(.L_x_267) ;  /* 0xfffffffc00f08947 */ /* 0x004fea000383ffff */
[----:B------:R-:W-:Y:S05]  /*185c0*/  BRA `(.L_x_268) ;  /* 0xffffffe000a07947 */ /* 0x000fea000383ffff */
.L_x_154:
[----:B0-----:R0:W1:Y:S02]  /*185d0*/  SYNCS.PHASECHK.TRANS64.TRYWAIT P0, [R3+URZ+0xe8], RZ ;  /* 0x0000e8ff030075a7 */ /* 0x00106400080011ff */
[----:B-1----:R-:W-:Y:S05]  /*185e0*/  @!P0 NANOSLEEP.SYNCS 0x989680 ;  /* 0x009896800000895d */ /* 0x002fea0003900000 */
[----:B------:R-:W1:Y:S02]  /*185f0*/  @!P0 SYNCS.PHASECHK.TRANS64 P0, [R3+URZ+0xe8], RZ ;  /* 0x0000e8ff030085a7 */ /* 0x000e6400080010ff */
[----:B-1----:R-:W-:Y:S05]  /*18600*/  @!P0 BRA `(.L_x_154) ;  /* 0xfffffffc00f08947 */ /* 0x002fea000383ffff */
[----:B------:R-:W-:Y:S05]  /*18610*/  BRA `(.L_x_269) ;  /* 0xffffffe400447947 */ /* 0x000fea000383ffff */
        .weak           $__internal_0_$__cuda_sm10x_tcgen05_guardrail_trap_col_being_dealloced_not_returned_by_alloc
        .type           $__internal_0_$__cuda_sm10x_tcgen05_guardrail_trap_col_being_dealloced_not_returned_by_alloc,@function
        .size           $__internal_0_$__cuda_sm10x_tcgen05_guardrail_trap_col_being_dealloced_not_returned_by_alloc,($__internal_1_$__cuda_sm10x_tcgen05_guardrail_trap_phase_invalid_during_alloc - $__internal_0_$__cuda_sm10x_tcgen05_guardrail_trap_col_being_dealloced_not_returned_by_alloc)
$__internal_0_$__cuda_sm10x_tcgen05_guardrail_trap_col_being_dealloced_not_returned_by_alloc:
[----:B------:R-:W-:Y:S05]  /*18620*/  BPT.TRAP 0x1 ;  /* 0x000000040000795c */ /* 0x000fea0000300000 */
[----:B------:R-:W-:-:S04]  /*18630*/  HFMA2 R3, -RZ, RZ, 0, 0 ;  /* 0x00000000ff037431 */ /* 0x000fc800000001ff */
[----:B------:R-:W-:Y:S05]  /*18640*/  RET.REL.NODEC R2 `(kernel_cutlass_dkdv_bwd_cudnnsdpabwdfmha_dkdv_d256_sm100BlackwellFusedAttentionDKDVKernel_object_at__TiledMMA_ThrLayoutVMNK21111000_PermutationMNK____MMAAtom_ThrID21_ShapeMNK2566416_TVLay_2) ;  /* 0xfffffe78026c7950 */ /* 0x000fea0003c3ffff */
        .weak           $__internal_1_$__cuda_sm10x_tcgen05_guardrail_trap_phase_invalid_during_alloc
        .type           $__internal_1_$__cuda_sm10x_tcgen05_guardrail_trap_phase_invalid_during_alloc,@function
        .size           $__internal_1_$__cuda_sm10x_tcgen05_guardrail_trap_phase_invalid_during_alloc,($__internal_2_$__cuda_sm10x_tcgen05_guardrail_trap_unallocated_columns_being_dealloced - $__internal_1_$__cuda_sm10x_tcgen05_guardrail_trap_phase_invalid_during_alloc)
$__internal_1_$__cuda_sm10x_tcgen05_guardrail_trap_phase_invalid_during_alloc:
[----:B------:R-:W-:Y:S05]  /*18650*/  BPT.TRAP 0x1 ;  /* 0x000000040000795c */ /* 0x000fea0000300000 */
[----:B------:R-:W-:-:S04]  /*18660*/  MOV R3, 0x0 ;  /* 0x0000000000037802 */ /* 0x000fc80000000f00 */
[----:B------:R-:W-:Y:S05]  /*18670*/  RET.REL.NODEC R2 `(kernel_cutlass_dkdv_bwd_cudnnsdpabwdfmha_dkdv_d256_sm100BlackwellFusedAttentionDKDVKernel_object_at__TiledMMA_ThrLayoutVMNK21111000_PermutationMNK____MMAAtom_ThrID21_ShapeMNK2566416_TVLay_2) ;  /* 0xfffffe7802607950 */ /* 0x000fea0003c3ffff */
        .weak           $__internal_2_$__cuda_sm10x_tcgen05_guardrail_trap_unallocated_columns_being_dealloced
        .type           $__internal_2_$__cuda_sm10x_tcgen05_guardrail_trap_unallocated_columns_being_dealloced,@function
        .size           $__internal_2_$__cuda_sm10x_tcgen05_guardrail_trap_unallocated_columns_being_dealloced,($__internal_3_$__cuda_sm20_div_u16 - $__internal_2_$__cuda_sm10x_tcgen05_guardrail_trap_unallocated_columns_being_dealloced)
$__internal_2_$__cuda_sm10x_tcgen05_guardrail_trap_unallocated_columns_being_dealloced:
[----:B------:R-:W-:Y:S05]  /*18680*/  BPT.TRAP 0x1 ;  /* 0x000000040000795c */ /* 0x000fea0000300000 */
[----:B------:R-:W-:-:S04]  /*18690*/  HFMA2 R3, -RZ, RZ, 0, 0 ;  /* 0x00000000ff037431 */ /* 0x000fc800000001ff */
[----:B------:R-:W-:Y:S05]  /*186a0*/  RET.REL.NODEC R2 `(kernel_cutlass_dkdv_bwd_cudnnsdpabwdfmha_dkdv_d256_sm100BlackwellFusedAttentionDKDVKernel_object_at__TiledMMA_ThrLayoutVMNK21111000_PermutationMNK____MMAAtom_ThrID21_ShapeMNK2566416_TVLay_2) ;  /* 0xfffffe7802547950 */ /* 0x000fea0003c3ffff */
        .weak           $__internal_3_$__cuda_sm20_div_u16
        .type           $__internal_3_$__cuda_sm20_div_u16,@function
        .size           $__internal_3_$__cuda_sm20_div_u16,(.L_x_446 - $__internal_3_$__cuda_sm20_div_u16)
$__internal_3_$__cuda_sm20_div_u16:
[----:B------:R-:W0:Y:S01]  /*186b0*/  I2F.U16 R2, R4 ;  /* 0x0000000400027306 */ /* 0x000e220000101000 */
[----:B------:R-:W-:-:S07]  /*186c0*/  IMAD.MOV.U32 R0, RZ, RZ, 0x4b800000 ;  /* 0x4b800000ff007424 */ /* 0x000fce00078e00ff */
[----:B------:R-:W-:Y:S01]  /*186d0*/  I2F.U16.RZ R3, R3 ;  /* 0x0000000300037306 */ /* 0x000fe2000010d000 */
[C---:B0-----:R-:W-:Y:S02]  /*186e0*/  FSETP.GEU.AND P0, PT, |R2|.reuse, 1.175494350822287508e-38, PT ;  /* 0x008000000200780b */ /* 0x041fe40003f0e200 */
[----:B------:R-:W-:Y:S02]  /*186f0*/  FSETP.GT.AND P1, PT, |R2|, 8.50705917302346158658e+37, PT ;  /* 0x7e8000000200780b */ /* 0x000fe40003f24200 */
[----:B------:R-:W-:Y:S02]  /*18700*/  FSEL R0, R0, 1, !P0 ;  /* 0x3f80000000007808 */ /* 0x000fe40004000000 */
[----:B------:R-:W-:Y:S02]  /*18710*/  ISETP.NE.U32.AND P0, PT, R4, RZ, PT ;  /* 0x000000ff0400720c */ /* 0x000fe40003f05070 */
[----:B------:R-:W-:-:S05]  /*18720*/  FSEL R0, R0, 0.25, !P1 ;  /* 0x3e80000000007808 */ /* 0x000fca0004800000 */
[----:B------:R-:W-:-:S06]  /*18730*/  FMUL R2, R2, R0 ;  /* 0x0000000002027220 */ /* 0x000fcc0000400000 */
[----:B------:R-:W0:Y:S02]  /*18740*/  MUFU.RCP R2, R2 ;  /* 0x0000000200027308 */ /* 0x000e240000001000 */
[----:B0-----:R-:W-:Y:S01]  /*18750*/  FMUL R0, R0, R2 ;  /* 0x0000000200007220 */ /* 0x001fe20000400000 */
[----:B------:R-:W-:-:S03]  /*18760*/  IMAD.MOV.U32 R2, RZ, RZ, R5 ;  /* 0x000000ffff027224 */ /* 0x000fc600078e0005 */
[----:B------:R-:W-:-:S04]  /*18770*/  VIADD R0, R0, 0x2 ;  /* 0x0000000200007836 */ /* 0x000fc80000000000 */
[----:B------:R-:W-:Y:S01]  /*18780*/  FMUL.RZ R0, R3, R0 ;  /* 0x0000000003007220 */ /* 0x000fe2000040c000 */
[----:B------:R-:W-:-:S05]  /*18790*/  HFMA2 R3, -RZ, RZ, 0, 0 ;  /* 0x00000000ff037431 */ /* 0x000fca00000001ff */
[----:B------:R-:W0:Y:S02]  /*187a0*/  F2I.U32.TRUNC.NTZ R0, R0 ;  /* 0x0000000000007305 */ /* 0x000e24000020f000 */
[----:B0-----:R-:W-:Y:S02]  /*187b0*/  LOP3.LUT R0, R0, 0xffff, RZ, 0xc0, !PT ;  /* 0x0000ffff00007812 */ /* 0x001fe400078ec0ff */
[----:B------:R-:W-:Y:S01]  /*187c0*/  @!P0 MOV R0, 0xffffffff ;  /* 0xffffffff00008802 */ /* 0x000fe20000000f00 */
[----:B------:R-:W-:Y:S06]  /*187d0*/  RET.REL.NODEC R2 `(kernel_cutlass_dkdv_bwd_cudnnsdpabwdfmha_dkdv_d256_sm100BlackwellFusedAttentionDKDVKernel_object_at__TiledMMA_ThrLayoutVMNK21111000_PermutationMNK____MMAAtom_ThrID21_ShapeMNK2566416_TVLay_2) ;  /* 0xfffffe7802087950 */ /* 0x000fec0003c3ffff */
.L_x_270:
[----:B------:R-:W-:-:S00]  /*187e0*/  BRA `(.L_x_270) ;  /* 0xfffffffc00fc7947 */ /* 0x000fc0000383ffff */
[----:B------:R-:W-:-:S00]  /*187f0*/  NOP ;  /* 0x0000000000007918 */ /* 0x000fc00000000000 */
        /* <DEDUP_REMOVED lines=8> */
.L_x_446:


//--------------------- .text.kernel_cutlass_kernel_cudnnsdpabwdfmha_dq_d256_sm100BlackwellFusedAttentionDQKernel_object_at_____Int32_Int32_Int32_TiledMMA_ThrLayoutVMNK21111000_PermutationMNK____MMAAtom_ThrID21_ShapeM_1 --------------------------
	.section	.text.kernel_cutlass_kernel_cudnnsdpabwdfmha_dq_d256_sm100BlackwellFusedAttentionDQKernel_object_at_____Int32_Int32_Int32_TiledMMA_ThrLayoutVMNK21111000_PermutationMNK____MMAAtom_ThrID21_ShapeM_1,"ax",@progbits
	.align	128
        .global         kernel_cutlass_kernel_cudnnsdpabwdfmha_dq_d256_sm100BlackwellFusedAttentionDQKernel_object_at_____Int32_Int32_Int32_TiledMMA_ThrLayoutVMNK21111000_PermutationMNK____MMAAtom_ThrID21_ShapeM_1
        .type           kernel_cutlass_kernel_cudnnsdpabwdfmha_dq_d256_sm100BlackwellFusedAttentionDQKernel_object_at_____Int32_Int32_Int32_TiledMMA_ThrLayoutVMNK21111000_PermutationMNK____MMAAtom_ThrID21_ShapeM_1,@function
        .size           kernel_cutlass_kernel_cudnnsdpabwdfmha_dq_d256_sm100BlackwellFusedAttentionDQKernel_object_at_____Int32_Int32_Int32_TiledMMA_ThrLayoutVMNK21111000_PermutationMNK____MMAAtom_ThrID21_ShapeM_1,(.L_x_449 - kernel_cutlass_kernel_cudnnsdpabwdfmha_dq_d256_sm100BlackwellFusedAttentionDQKernel_object_at_____Int32_Int32_Int32_TiledMMA_ThrLayoutVMNK21111000_PermutationMNK____MMAAtom_ThrID21_ShapeM_1)
        .other          kernel_cutlass_kernel_cudnnsdpabwdfmha_dq_d256_sm100BlackwellFusedAttentionDQKernel_object_at_____Int32_Int32_Int32_TiledMMA_ThrLayoutVMNK21111000_PermutationMNK____MMAAtom_ThrID21_ShapeM_1,@"STO_CUDA_ENTRY STV_DEFAULT"
kernel_cutlass_kernel_cudnnsdpabwdfmha_dq_d256_sm100BlackwellFusedAttentionDQKernel_object_at_____Int32_Int32_Int32_TiledMMA_ThrLayoutVMNK21111000_PermutationMNK____MMAAtom_ThrID21_ShapeM_1:
.text.kernel_cutlass_kernel_cudnnsdpabwdfmha_dq_d256_sm100BlackwellFusedAttentionDQKernel_object_at_____Int32_Int32_Int32_TiledMMA_ThrLayoutVMNK21111000_PermutationMNK____MMAAtom_ThrID21_ShapeM_1:
[----:B------:R-:W0:Y:S01]  /*0000*/  LDC R1, c[0x0][0x37c] ;  /* 0x0000df00ff017b82 */ /* 0x000e220000000800 */
[----:B------:R-:W1:Y:S01]  /*0010*/  S2R R5, SR_TID.X ;  /* 0x0000000000057919 */ /* 0x000e620000002100 */
[----:B------:R-:W2:Y:S06]  /*0020*/  LDCU.U8 UR9, c[0x0][0x3a0] ;  /* 0x00007400ff0977ac */ /* 0x000eac0008000000 */
[----:B------:R-:W3:Y:S01]  /*0030*/  S2UR UR4, SR_CgaCtaId ;  /* 0x00000000000479c3 */ /* 0x000ee20000008800 */
[----:B------:R-:W4:Y:S01]  /*0040*/  LDCU.U8 UR8, c[0x0][0x39f] ;  /* 0x000073e0ff0877ac */ /* 0x000f220008000000 */
[----:B------:R-:W5:Y:S06]  /*0050*/  LDCU.U8 UR7, c[0x0][0x39d] ;  /* 0x000073a0ff0777ac */ /* 0x000f6c0008000000 */
[----:B------:R-:W0:Y:S01]  /*0060*/  S2UR UR11, SR_CTAID.X ;  /* 0x00000000000b79c3 */ /* 0x000e220000002500 */
[----:B------:R-:W3:Y:S01]  /*0070*/  LDCU.U8 UR6, c[0x0][0x39c] ;  /* 0x00007380ff0677ac */ /* 0x000ee20008000000 */
[----:B------:R-:W3:Y:S01]  /*0080*/  LDCU.U8 UR5, c[0x0][0x39a] ;  /* 0x00007340ff0577ac */ /* 0x000ee20008000000 */
[----:B------:R-:W0:Y:S01]  /*0090*/  LDCU.U8 UR12, c[0x0][0x399] ;  /* 0x00007320ff0c77ac */ /* 0x000e220008000000 */
[----:B--2---:R-:W-:-:S02]  /*00a0*/  ULOP3.LUT UR9, UR9, 0x1, URZ, 0xc0, !UPT ;  /* 0x0000000109097892 */ /* 0x004fc4000f8ec0ff */
[----:B----4-:R-:W-:Y:S02]  /*00b0*/  ULOP3.LUT UR8, UR8, 0x1, URZ, 0xc0, !UPT ;  /* 0x0000000108087892 */ /* 0x010fe4000f8ec0ff */
[----:B------:R-:W-:Y:S02]  /*00c0*/  UISETP.NE.U32.AND UP2, UPT, UR9, 0x1, UPT ;  /* 0x000000010900788c */ /* 0x000fe4000bf45070 */
[----:B-----5:R-:W-:Y:S01]  /*00d0*/  ULOP3.LUT UR7, UR7, 0x1, URZ, 0xc0, !UPT ;  /* 0x0000000107077892 */ /* 0x020fe2000f8ec0ff */
[----:B-1----:R-:W-:Y:S01]  /*00e0*/  SHF.R.U32.HI R0, RZ, 0x5, R5 ;  /* 0x00000005ff007819 */ /* 0x002fe20000011605 */
[----:B------:R-:W-:Y:S01]  /*00f0*/  UMOV UR18, 0x20 ;  /* 0x0000002000127882 */ /* 0x000fe20000000000 */
[----:B------:R-:W-:Y:S01]  /*0100*/  UMOV UR16, 0x80 ;  /* 0x0000008000107882 */ /* 0x000fe20000000000 */
[----:B------:R-:W-:Y:S01]  /*0110*/  UP2UR UR34, UPR, URZ, 0x4 ;  /* 0x00000004ff227883 */ /* 0x000fe20008000000 */
[----:B------:R-:W-:Y:S01]  /*0120*/  R2UR UR31, R0 ;  /* 0x00000000001f72ca */ /* 0x000fe200000e0000 */
[----:B---3--:R-:W-:-:S02]  /*0130*/  ULOP3.LUT UR6, UR6, 0x1, URZ, 0xc0, !UPT ;  /* 0x0000000106067892 */ /* 0x008fc4000f8ec0ff */
[----:B------:R-:W-:Y:S02]  /*0140*/  ULOP3.LUT UR5, UR5, 0x1, URZ, 0xc0, !UPT ;  /* 0x0000000105057892 */ /* 0x000fe4000f8ec0ff */
[----:B------:R-:W-:Y:S02]  /*0150*/  ULEA.HI UR23, UR4, UR4, URZ, 0x1 ;  /* 0x0000000404177291 */ /* 0x000fe4000f8f08ff */
[----:B------:R-:W-:Y:S02]  /*0160*/  UISETP.NE.U32.AND UP3, UPT, UR8, 0x1, UPT ;  /* 0x000000010800788c */ /* 0x000fe4000bf65070 */
[----:B------:R-:W-:Y:S02]  /*0170*/  UISETP.NE.U32.AND UP2, UPT, UR7, 0x1, UPT ;  /* 0x000000010700788c */ /* 0x000fe4000bf45070 */
[----:B0-----:R-:W-:Y:S02]  /*0180*/  ULOP3.LUT UR12, UR12, 0x1, URZ, 0xc0, !UPT ;  /* 0x000000010c0c7892 */ /* 0x001fe4000f8ec0ff */
[----:B------:R-:W-:-:S02]  /*0190*/  UISETP.NE.AND UP1, UPT, UR31, URZ, UPT ;  /* 0x000000ff1f00728c */ /* 0x000fc4000bf25270 */
[----:B------:R-:W-:Y:S02]  /*01a0*/  UISETP.NE.AND UP0, UPT, UR31, 0x9, UPT ;  /* 0x000000091f00788c */ /* 0x000fe4000bf05270 */
[----:B------:R-:W-:Y:S02]  /*01b0*/  ULOP3.LUT UR14, UR11, 0x1, URZ, 0xc0, !UPT ;  /* 0x000000010b0e7892 */ /* 0x000fe4000f8ec0ff */
[----:B------:R-:W-:Y:S02]  /*01c0*/  UISETP.NE.U32.AND UP6, UPT, UR6, 0x1, UPT ;  /* 0x000000010600788c */ /* 0x000fe4000bfc5070 */
[----:B------:R-:W-:Y:S01]  /*01d0*/  PLOP3.LUT P6, PT, PT, PT, UP0, 0x80, 0x8 ;  /* 0x000000000008781c */ /* 0x000fe20003fcf008 */
[----:B------:R-:W-:Y:S02]  /*01e0*/  UP2UR UR33, UPR, URZ, 0x8 ;  /* 0x00000008ff217883 */ /* 0x000fe40008000000 */
[----:B------:R-:W-:-:S04]  /*01f0*/  @!UP1 UIADD3 UR18, UPT, UPT, -UR18, 0x100000, URZ ;  /* 0x0010000012129890 */ /* 0x000fc8000fffe1ff */
[----:B------:R-:W-:Y:S02]  /*0200*/  @!UP1 USHF.L.U32 UR19, UR18, 0xb, URZ ;  /* 0x0000000b12139899 */ /* 0x000fe400080006ff */
[----:B------:R-:W-:Y:S01]  /*0210*/  @!UP1 USHF.L.U32 UR18, UR18, 0x1, URZ ;  /* 0x0000000112129899 */ /* 0x000fe200080006ff */
[----:B------:R-:W-:Y:S01]  /*0220*/  @!UP1 UMOV UR8, 0x400 ;  /* 0x0000040000089882 */ /* 0x000fe20000000000 */
[----:B------:R-:W-:-:S04]  /*0230*/  @!UP1 UIADD3 UR16, UPT, UPT, -UR16, 0x100000, URZ ;  /* 0x0010000010109890 */ /* 0x000fc8000fffe1ff */
[----:B------:R-:W-:Y:S02]  /*0240*/  @!UP1 USHF.L.U32 UR17, UR16, 0xb, URZ ;  /* 0x0000000b10119899 */ /* 0x000fe400080006ff */
[----:B------:R-:W-:Y:S02]  /*0250*/  @!UP1 USHF.L.U32 UR16, UR16, 0x1, URZ ;  /* 0x0000000110109899 */ /* 0x000fe400080006ff */
[----:B------:R-:W-:Y:S02]  /*0260*/  ULOP3.LUT UR23, UR23, 0xfffffffe, URZ, 0xc0, !UPT ;  /* 0xfffffffe17177892 */ /* 0x000fe4000f8ec0ff */
[----:B------:R-:W-:Y:S02]  /*0270*/  UP2UR UR32, UPR, URZ, 0x4 ;  /* 0x00000004ff207883 */ /* 0x000fe40008000000 */
[----:B------:R-:W-:Y:S02]  /*0280*/  @!UP1 ULEA UR8, UR4, UR8, 0x18 ;  /* 0x0000000804089291 */ /* 0x000fe4000f8ec0ff */
[----:B------:R-:W-:Y:S01]  /*0290*/  UISETP.NE.U32.AND UP5, UPT, UR5, 0x1, UPT ;  /* 0x000000010500788c */ /* 0x000fe2000bfa5070 */
[----:B------:R-:W-:Y:S10]  /*02a0*/  BRA.U UP0, `(.L_x_271) ;  /* 0x0000000100447547 */ /* 0x000ff4000b800000 */
[----:B------:R-:W0:Y:S02]  /*02b0*/  LDCU.64 UR6, c[0x0][0x348] ;  /* 0x00006900ff0677ac */ /* 0x000e240008000a00 */
[----:B0-----:R-:W-:-:S04]  /*02c0*/  UIADD3 UR28, UP0, UPT, UR6, 0x40, URZ ;  /* 0x00000040061c7890 */ /* 0x001fc8000ff1e0ff */
[----:B------:R-:W-:Y:S02]  /*02d0*/  UIADD3.X UR29, UPT, UPT, URZ, UR7, URZ, UP0, !UPT ;  /* 0x00000007ff1d7290 */ /* 0x000fe400087fe4ff */
[----:B------:R-:W-:-:S04]  /*02e0*/  UIADD3 UR26, UP0, UPT, UR6, 0x100, URZ ;  /* 0x00000100061a7890 */ /* 0x000fc8000ff1e0ff */
[----:B------:R-:W-:Y:S02]  /*02f0*/  UIADD3.X UR27, UPT, UPT, URZ, UR7, URZ, UP0, !UPT ;  /* 0x00000007ff1b7290 */ /* 0x000fe400087fe4ff */
[----:B------:R-:W-:Y:S01]  /*0300*/  UIADD3 UR24, UP0, UPT, UR6, 0x1c0, URZ ;  /* 0x000001c006187890 */ /* 0x000fe2000ff1e0ff */
[----:B------:R0:W-:Y:S03]  /*0310*/  UTMACCTL.PF [UR28] ;  /* 0x000000001c0079b9 */ /* 0x0001e60008040000 */
[----:B------:R-:W-:-:S03]  /*0320*/  UIADD3.X UR25, UPT, UPT, URZ, UR7, URZ, UP0, !UPT ;  /* 0x00000007ff197290 */ /* 0x000fc600087fe4ff */
[----:B------:R0:W-:Y:S01]  /*0330*/  UTMACCTL.PF [UR26] ;  /* 0x000000001a0079b9 */ /* 0x0001e20008040000 */
[----:B------:R-:W-:-:S05]  /*0340*/  UIADD3 UR20, UP0, UPT, UR6, 0x280, URZ ;  /* 0x0000028006147890 */ /* 0x000fca000ff1e0ff */
[----:B------:R0:W-:Y:S01]  /*0350*/  UTMACCTL.PF [UR24] ;  /* 0x00000000180079b9 */ /* 0x0001e20008040000 */
[----:B------:R-:W-:Y:S02]  /*0360*/  UIADD3.X UR21, UPT, UPT, URZ, UR7, URZ, UP0, !UPT ;  /* 0x00000007ff157290 */ /* 0x000fe400087fe4ff */
[----:B------:R-:W-:-:S04]  /*0370*/  UIADD3 UR6, UP0, UPT, UR6, 0x340, URZ ;  /* 0x0000034006067890 */ /* 0x000fc8000ff1e0ff */
[----:B------:R-:W-:-:S03]  /*0380*/  UIADD3.X UR7, UPT, UPT, URZ, UR7, URZ, UP0, !UPT ;  /* 0x00000007ff077290 */ /* 0x000fc600087fe4ff */
[----:B------:R0:W-:Y:S06]  /*0390*/  UTMACCTL.PF [UR20] ;  /* 0x00000000140079b9 */ /* 0x0001ec0008040000 */
[----:B------:R0:W-:Y:S02]  /*03a0*/  UTMACCTL.PF [UR6] ;  /* 0x00000000060079b9 */ /* 0x0001e40008040000 */
[----:B0-----:R-:W-:Y:S01]  /*03b0*/  NOP ;  /* 0x0000000000007918 */ /* 0x001fe20000000000 */
.L_x_271:
[----:B------:R-:W-:Y:S05]  /*03c0*/  BRA.U UP1, `(.L_x_272) ;  /* 0x0000000101347547 */ /* 0x000fea000b800000 */
[----:B------:R-:W0:Y:S01]  /*03d0*/  S2UR UR6, SR_CgaCtaId ;  /* 0x00000000000679c3 */ /* 0x000e220000008800 */
[----:B------:R-:W-:Y:S01]  /*03e0*/  UMOV UR7, 0x400 ;  /* 0x0000040000077882 */ /* 0x000fe20000000000 */
[----:B------:R-:W-:Y:S02]  /*03f0*/  UMOV UR5, 0x1 ;  /* 0x0000000100057882 */ /* 0x000fe40000000000 */
[----:B------:R-:W-:-:S04]  /*0400*/  UIADD3 UR20, UPT, UPT, -UR5, 0x100000, URZ ;  /* 0x0010000005147890 */ /* 0x000fc8000fffe1ff */
[----:B------:R-:W-:Y:S02]  /*0410*/  USHF.L.U32 UR21, UR20, 0xb, URZ ;  /* 0x0000000b14157899 */ /* 0x000fe400080006ff */
[----:B------:R-:W-:Y:S02]  /*0420*/  USHF.L.U32 UR20, UR20, 0x1, URZ ;  /* 0x0000000114147899 */ /* 0x000fe400080006ff */
[----:B0-----:R-:W-:Y:S01]  /*0430*/  ULEA UR6, UR6, UR7, 0x18 ;  /* 0x0000000706067291 */ /* 0x001fe2000f8ec0ff */
[----:B------:R-:W0:Y:S11]  /*0440*/  FENCE.VIEW.ASYNC.S ;  /* 0x00000000000073c6 */ /* 0x000e360000000000 */
[----:B0-----:R0:W1:Y:S01]  /*0450*/  SYNCS.EXCH.64 URZ, [UR6], UR20 ;  /* 0x0000001406ff75b2 */ /* 0x0010620008000100 */
[----:B------:R0:W2:Y:S01]  /*0460*/  SYNCS.EXCH.64 URZ, [UR6+0x8], UR20 ;  /* 0x0000081406ff75b2 */ /* 0x0000a20008000100 */
[----:B------:R0:W3:Y:S01]  /*0470*/  SYNCS.EXCH.64 URZ, [UR6+0x10], UR20 ;  /* 0x0000101406ff75b2 */ /* 0x0000e20008000100 */
[----:B------:R0:W4:Y:S01]  /*0480*/  SYNCS.EXCH.64 URZ, [UR6+0x18], UR20 ;  /* 0x0000181406ff75b2 */ /* 0x0001220008000100 */
[----:B------:R-:W-:Y:S01]  /*0490*/  NOP ;  /* 0x0000000000007918 */ /* 0x000fe20000000000 */
.L_x_272:
[----:B------:R-:W-:Y:S05]  /*04a0*/  BRA.U UP1, `(.L_x_273) ;  /* 0x0000000101b87547 */ /* 0x000fea000b800000 */
[----:B------:R-:W-:Y:S01]  /*04b0*/  UMOV UR10, 0x400 ;  /* 0x00000400000a7882 */ /* 0x000fe20000000000 */
[----:B0-----:R-:W-:Y:S01]  /*04c0*/  UMOV UR20, 0x1 ;  /* 0x0000000100147882 */ /* 0x001fe20000000000 */
[----:B------:R-:W-:Y:S02]  /*04d0*/  ULEA UR10, UR4, UR10, 0x18 ;  /* 0x0000000a040a7291 */ /* 0x000fe4000f8ec0ff */
[----:B------:R-:W-:-:S04]  /*04e0*/  UIADD3 UR20, UPT, UPT, -UR20, 0x100000, URZ ;  /* 0x0010000014147890 */ /* 0x000fc8000fffe1ff */
[----:B------:R-:W-:Y:S02]  /*04f0*/  USHF.L.U32 UR21, UR20, 0xb, URZ ;  /* 0x0000000b14157899 */ /* 0x000fe400080006ff */
[----:B------:R-:W-:Y:S01]  /*0500*/  USHF.L.U32 UR20, UR20, 0x1, URZ ;  /* 0x0000000114147899 */ /* 0x000fe200080006ff */
[----:B------:R-:W-:Y:S01]  /*0510*/  UMOV UR7, 0x100 ;  /* 0x0000010000077882 */ /* 0x000fe20000000000 */
[----:B------:R-:W-:Y:S01]  /*0520*/  UMOV UR9, 0x400 ;  /* 0x0000040000097882 */ /* 0x000fe20000000000 */
[----:B------:R-:W-:-:S04]  /*0530*/  UIADD3 UR24, UPT, UPT, -UR7, 0x100000, URZ ;  /* 0x0010000007187890 */ /* 0x000fc8000fffe1ff */
[----:B------:R-:W-:Y:S02]  /*0540*/  USHF.L.U32 UR25, UR24, 0xb, URZ ;  /* 0x0000000b18197899 */ /* 0x000fe400080006ff */
[----:B------:R-:W-:Y:S01]  /*0550*/  USHF.L.U32 UR24, UR24, 0x1, URZ ;  /* 0x0000000118187899 */ /* 0x000fe200080006ff */
[----:B------:R-:W-:Y:S01]  /*0560*/  UMOV UR6, 0x20 ;  /* 0x0000002000067882 */ /* 0x000fe20000000000 */
[----:B------:R-:W-:Y:S01]  /*0570*/  UMOV UR5, 0x80 ;  /* 0x0000008000057882 */ /* 0x000fe20000000000 */
[----:B------:R-:W-:Y:S02]  /*0580*/  ULEA UR9, UR4, UR9, 0x18 ;  /* 0x0000000904097291 */ /* 0x000fe4000f8ec0ff */
[----:B------:R-:W-:-:S04]  /*0590*/  UIADD3 UR6, UPT, UPT, -UR6, 0x100000, URZ ;  /* 0x0010000006067890 */ /* 0x000fc8000fffe1ff */
[----:B------:R-:W-:Y:S02]  /*05a0*/  USHF.L.U32 UR7, UR6, 0xb, URZ ;  /* 0x0000000b06077899 */ /* 0x000fe400080006ff */
[----:B------:R-:W-:Y:S02]  /*05b0*/  USHF.L.U32 UR6, UR6, 0x1, URZ ;  /* 0x0000000106067899 */ /* 0x000fe400080006ff */
[----:B------:R-:W-:-:S04]  /*05c0*/  UIADD3 UR26, UPT, UPT, -UR5, 0x100000, URZ ;  /* 0x00100000051a7890 */ /* 0x000fc8000fffe1ff */
[----:B------:R-:W-:Y:S02]  /*05d0*/  USHF.L.U32 UR27, UR26, 0xb, URZ ;  /* 0x0000000b1a1b7899 */ /* 0x000fe400080006ff */
[----:B------:R-:W-:Y:S01]  /*05e0*/  USHF.L.U32 UR26, UR26, 0x1, URZ ;  /* 0x000000011a1a7899 */ /* 0x000fe200080006ff */
[----:B------:R-:W0:Y:S02]  /*05f0*/  FENCE.VIEW.ASYNC.S ;  /* 0x00000000000073c6 */ /* 0x000e240000000000 */
[----:B0-----:R5:W0:Y:S01]  /*0600*/  SYNCS.EXCH.64 URZ, [UR10+0x40], UR20 ;  /* 0x000040140aff75b2 */ /* 0x001a220008000100 */
[----:B------:R5:W4:Y:S01]  /*0610*/  SYNCS.EXCH.64 URZ, [UR10+0x48], UR20 ;  /* 0x000048140aff75b2 */ /* 0x000b220008000100 */
        /* <DEDUP_REMOVED lines=21> */
[----:B------:R5:W0:Y:S02]  /*0770*/  SYNCS.EXCH.64 URZ, [UR9+0xd8], UR26 ;  /* 0x0000d81a09ff75b2 */ /* 0x000a240008000100 */
[----:B-----5:R-:W-:Y:S01]  /*0780*/  NOP ;  /* 0x0000000000007918 */ /* 0x020fe20000000000 */
.L_x_273:
[----:B------:R-:W-:Y:S01]  /*0790*/  NOP ;  /* 0x0000000000007918 */ /* 0x000fe20000000000 */
[----:B01234-:R-:W-:Y:S01]  /*07a0*/  BAR.SYNC.DEFER_BLOCKING 0x0 ;  /* 0x0000000000007b1d */ /* 0x01ffe20000010000 */
[----:B------:R-:W-:Y:S02]  /*07b0*/  UISETP.NE.AND UP0, UPT, UR31, 0x4, UPT ;  /* 0x000000041f00788c */ /* 0x000fe4000bf05270 */
[----:B------:R-:W-:Y:S02]  /*07c0*/  UISETP.NE.U32.AND UP4, UPT, UR12, 0x1, UPT ;  /* 0x000000010c00788c */ /* 0x000fe4000bf85070 */
[----:B------:R-:W-:Y:S01]  /*07d0*/  UIADD3 UR23, UPT, UPT, -UR23, UR4, URZ ;  /* 0x0000000417177290 */ /* 0x000fe2000fffe1ff */
[----:B------:R-:W0:Y:S02]  /*07e0*/  FENCE.VIEW.ASYNC.S ;  /* 0x00000000000073c6 */ /* 0x000e240000000000 */
[----:B0-----:R0:W1:Y:S01]  /*07f0*/  @!UP1 SYNCS.EXCH.64 URZ, [UR8+0xe0], UR18 ;  /* 0x0000e01208ff95b2 */ /* 0x0010620008000100 */
[----:B------:R0:W1:Y:S01]  /*0800*/  @!UP1 SYNCS.EXCH.64 URZ, [UR8+0xe8], UR16 ;  /* 0x0000e81008ff95b2 */ /* 0x0000620008000100 */
[----:B------:R-:W-:Y:S01]  /*0810*/  NOP ;  /* 0x0000000000007918 */ /* 0x000fe20000000000 */
[----:B-1----:R-:W-:Y:S06]  /*0820*/  BAR.SYNC.DEFER_BLOCKING 0x0 ;  /* 0x0000000000007b1d */ /* 0x002fec0000010000 */
[----:B------:R-:W-:Y:S05]  /*0830*/  BRA.U UP0, `(.L_x_274) ;  /* 0x0000000100287547 */ /* 0x000fea000b800000 */
[----:B------:R-:W-:Y:S01]  /*0840*/  UMOV UR6, 0x400 ;  /* 0x0000040000067882 */ /* 0x000fe20000000000 */
[----:B------:R-:W-:Y:S01]  /*0850*/  UMOV UR5, 0x20 ;  /* 0x0000002000057882 */ /* 0x000fe20000000000 */
[----:B------:R-:W-:Y:S02]  /*0860*/  ULEA UR6, UR4, UR6, 0x18 ;  /* 0x0000000604067291 */ /* 0x000fe4000f8ec0ff */
[----:B0-----:R-:W-:-:S04]  /*0870*/  UIADD3 UR8, UPT, UPT, -UR5, 0x100000, URZ ;  /* 0x0010000005087890 */ /* 0x001fc8000fffe1ff */
[----:B------:R-:W-:Y:S02]  /*0880*/  USHF.L.U32 UR9, UR8, 0xb, URZ ;  /* 0x0000000b08097899 */ /* 0x000fe400080006ff */
[----:B------:R-:W-:Y:S01]  /*0890*/  USHF.L.U32 UR8, UR8, 0x1, URZ ;  /* 0x0000000108087899 */ /* 0x000fe200080006ff */
[----:B------:R-:W-:Y:S01]  /*08a0*/  ELECT P0, URZ, PT ;  /* 0x0000000000ff782f */ /* 0x000fe20003800000 */
[----:B------:R-:W0:Y:S10]  /*08b0*/  FENCE.VIEW.ASYNC.S ;  /* 0x00000000000073c6 */ /* 0x000e340000000000 */
[----:B0-----:R1:W2:Y:S02]  /*08c0*/  SYNCS.EXCH.64 URZ, [UR6+0xf0], UR8 ;  /* 0x0000f00806ff75b2 */ /* 0x0012a40008000100 */
[----:B-1----:R-:W-:Y:S01]  /*08d0*/  NOP ;  /* 0x0000000000007918 */ /* 0x002fe20000000000 */
.L_x_274:
[----:B------:R-:W-:Y:S01]  /*08e0*/  NOP ;  /* 0x0000000000007918 */ /* 0x000fe20000000000 */
[----:B------:R-:W-:Y:S05]  /*08f0*/  BRA.U UP0, `(.L_x_275) ;  /* 0x00000005009c7547 */ /* 0x000fea000b800000 */
[----:B--2---:R-:W-:Y:S01]  /*0900*/  NOP ;  /* 0x0000000000007918 */ /* 0x004fe20000000000 */
[----:B------:R-:W-:Y:S01]  /*0910*/  UMOV UR5, 0x40 ;  /* 0x0000004000057882 */ /* 0x000fe20000000000 */
[----:B------:R-:W-:Y:S01]  /*0920*/  UMOV UR6, 0x400 ;  /* 0x0000040000067882 */ /* 0x000fe20000000000 */
[----:B------:R-:W-:Y:S02]  /*0930*/  ULEA UR5, UR4, UR5, 0x18 ;  /* 0x0000000504057291 */ /* 0x000fe4000f8ec0ff */
[----:B------:R-:W-:-:S07]  /*0940*/  ULEA UR6, UR4, UR6, 0x18 ;  /* 0x0000000604067291 */ /* 0x000fce000f8ec0ff */
[----:B------:R-:W1:Y:S02]  /*0950*/  LDS.U8 R0, [UR5] ;  /* 0x00000005ff007984 */ /* 0x000e640008000000 */
[----:B-1----:R-:W-:-:S13]  /*0960*/  ISETP.NE.AND P0, PT, R0, RZ, PT ;  /* 0x000000ff0000720c */ /* 0x002fda0003f05270 */
[----:B------:R-:W-:Y:S05]  /*0970*/  @P0 BRA `(.L_x_276) ;  /* 0x0000000400640947 */ /* 0x000fea0003800000 */
[----:B------:R-:W-:Y:S02]  /*0980*/  ULOP3.LUT UR5, UR4, 0x1, URZ, 0xc0, !UPT ;  /* 0x0000000104057892 */ /* 0x000fe4000f8ec0ff */
[----:B------:R-:W-:Y:S02]  /*0990*/  ULOP3.LUT UR7, UR4, 0x1, URZ, 0x3c, !UPT ;  /* 0x0000000104077892 */ /* 0x000fe4000f8e3cff */
[----:B------:R-:W-:-:S09]  /*09a0*/  UISETP.NE.U32.AND UP1, UPT, UR5, 0x1, UPT ;  /* 0x000000010500788c */ /* 0x000fd2000bf25070 */
[----:B------:R-:W-:Y:S05]  /*09b0*/  BRA.U !UP1, `(.L_x_277) ;  /* 0x0000000109d07547 */ /* 0x000fea000b800000 */
[----:B------:R-:W-:Y:S01]  /*09c0*/  ELECT P0, URZ, PT ;  /* 0x0000000000ff782f */ /* 0x000fe20003800000 */
[----:B------:R-:W-:-:S12]  /*09d0*/  BSSY B0, `(.L_x_277) ;  /* 0x0000032000007945 */ /* 0x000fd80003800000 */
[----:B------:R-:W-:Y:S05]  /*09e0*/  @!P0 BRA `(.L_x_278) ;  /* 0x0000000000c08947 */ /* 0x000fea0003800000 */
[----:B------:R-:W-:Y:S01]  /*09f0*/  UMOV UR5, 0x10 ;  /* 0x0000001000057882 */ /* 0x000fe20000000000 */
[----:B------:R-:W1:Y:S04]  /*0a00*/  S2R R3, SR_CgaCtaId ;  /* 0x0000000000037919 */ /* 0x000e680000008800 */
[----:B------:R-:W-:Y:S04]  /*0a10*/  DEPBAR.LE SB2, 0x36 ;  /* 0x0000ad800000791a */ /* 0x000fe80000000000 */
[----:B------:R-:W2:Y:S02]  /*0a20*/  UTCATOMSWS.2CTA.FIND_AND_SET.ALIGN UP0, UR5, UR5 ;  /* 0x00000005000575e3 */ /* 0x000ea40008200800 */
[----:B--2---:R-:W-:Y:S01]  /*0a30*/  PLOP3.LUT P0, PT, PT, PT, UP0, 0x80, 0x8 ;  /* 0x000000000008781c */ /* 0x004fe20003f0f008 */
[----:B------:R-:W-:-:S03]  /*0a40*/  IMAD.U32 R11, RZ, RZ, UR5 ;  /* 0x00000005ff0b7e24 */ /* 0x000fc6000f8e00ff */
[----:B------:R-:W-:-:S04]  /*0a50*/  SEL R0, RZ, 0xffffffff, !P0 ;  /* 0xffffffffff007807 */ /* 0x000fc80004000000 */
[----:B------:R-:W-:-:S13]  /*0a60*/  ISETP.NE.AND P0, PT, R0, RZ, PT ;  /* 0x000000ff0000720c */ /* 0x000fda0003f05270 */
[----:B------:R-:W-:Y:S05]  /*0a70*/  @P0 BRA `(.L_x_279) ;  /* 0x0000000000240947 */ /* 0x000fea0003800000 */
.L_x_280:
[----:B------:R-:W-:Y:S05]  /*0a80*/  NANOSLEEP 0x64 ;  /* 0x000000640000795d */ /* 0x000fea0003800000 */
[----:B------:R-:W-:-:S05]  /*0a90*/  UMOV UR5, 0x10 ;  /* 0x0000001000057882 */ /* 0x000fca0000000000 */
[----:B------:R-:W-:Y:S04]  /*0aa0*/  DEPBAR.LE SB2, 0x36 ;  /* 0x0000ad800000791a */ /* 0x000fe80000000000 */
[----:B------:R-:W2:Y:S02]  /*0ab0*/  UTCATOMSWS.2CTA.FIND_AND_SET.ALIGN UP0, UR5, UR5 ;  /* 0x00000005000575e3 */ /* 0x000ea40008200800 */
[----:B--2---:R-:W-:Y:S01]  /*0ac0*/  PLOP3.LUT P0, PT, PT, PT, UP0, 0x80, 0x8 ;  /* 0x000000000008781c */ /* 0x004fe20003f0f008 */
[----:B------:R-:W-:-:S03]  /*0ad0*/  IMAD.U32 R11, RZ, RZ, UR5 ;  /* 0x00000005ff0b7e24 */ /* 0x000fc6000f8e00ff */
[----:B------:R-:W-:-:S04]  /*0ae0*/  SEL R0, RZ, 0xffffffff, !P0 ;  /* 0xffffffffff007807 */ /* 0x000fc80004000000 */
[----:B------:R-:W-:-:S13]  /*0af0*/  ISETP.NE.AND P0, PT, R0, RZ, PT ;  /* 0x000000ff0000720c */ /* 0x000fda0003f05270 */
[----:B------:R-:W-:Y:S05]  /*0b00*/  @!P0 BRA `(.L_x_280) ;  /* 0xfffffffc00dc8947 */ /* 0x000fea000383ffff */
.L_x_279:
[----:B------:R-:W-:Y:S01]  /*0b10*/  MOV R0, 0x60 ;  /* 0x0000006000007802 */ /* 0x000fe20000000f00 */
[----:B------:R-:W-:Y:S02]  /*0b20*/  IMAD.U32 R7, RZ, RZ, UR6 ;  /* 0x00000006ff077e24 */ /* 0x000fe4000f8e00ff */
[----:B------:R-:W-:Y:S01]  /*0b30*/  IMAD.U32 R2, RZ, RZ, UR7 ;  /* 0x00000007ff027e24 */ /* 0x000fe2000f8e00ff */
[----:B-1----:R-:W-:Y:S02]  /*0b40*/  LEA R9, R3, R0, 0x18 ;  /* 0x0000000003097211 */ /* 0x002fe400078ec0ff */
        /* <DEDUP_REMOVED lines=8> */
.L_x_281:
[----:B------:R-:W-:Y:S01]  /*0bd0*/  VIADD R7, R7, 0xf8 ;  /* 0x000000f807077836 */ /* 0x000fe20000000000 */
[C---:B-1----:R-:W-:Y:S01]  /*0be0*/  PRMT R3, R2.reuse, 0x654, R3 ;  /* 0x0000065402037816 */ /* 0x042fe20000000003 */
[----:B------:R-:W-:Y:S01]  /*0bf0*/  IMAD.MOV.U32 R0, RZ, RZ, 0x4 ;  /* 0x00000004ff007424 */ /* 0x000fe200078e00ff */
[----:B------:R-:W-:Y:S01]  /*0c00*/  MOV R4, 0xffff ;  /* 0x0000ffff00047802 */ /* 0x000fe20000000f00 */
[C---:B------:R-:W-:Y:S01]  /*0c10*/  IMAD.SHL.U32 R6, R11.reuse, 0x20, RZ ;  /* 0x000000200b067824 */ /* 0x040fe200078e00ff */
[----:B------:R-:W-:Y:S01]  /*0c20*/  PRMT R2, R2, 0x654, R7 ;  /* 0x0000065402027816 */ /* 0x000fe20000000007 */
[----:B------:R1:W-:Y:S01]  /*0c30*/  SYNCS.ARRIVE.TRANS64.RED RZ, [R3+URZ], R0 ;  /* 0x0000000003ff79a7 */ /* 0x0003e200080004ff */
[----:B------:R-:W-:Y:S02]  /*0c40*/  IADD3 R7, PT, PT, R11, 0x10, RZ ;  /* 0x000000100b077810 */ /* 0x000fe40007ffe0ff */
[----:B------:R2:W-:Y:S01]  /*0c50*/  STS [UR6+0xf8], R6 ;  /* 0x0000f806ff007988 */ /* 0x0005e20008000806 */
[----:B------:R-:W-:-:S03]  /*0c60*/  SHF.L.U32 R4, R4, R11, RZ ;  /* 0x0000000b04047219 */ /* 0x000fc600000006ff */
[----:B------:R2:W-:Y:S01]  /*0c70*/  STAS [R2.64], R11 ;  /* 0x0000000b02007dbd */ /* 0x0005e2000c0008ff */
[----:B------:R-:W-:Y:S02]  /*0c80*/  UMOV UR5, 0x50 ;  /* 0x0000005000057882 */ /* 0x000fe40000000000 */
[----:B------:R-:W-:Y:S01]  /*0c90*/  ULEA UR5, UR4, UR5, 0x18 ;  /* 0x0000000504057291 */ /* 0x000fe2000f8ec0ff */
[----:B-1----:R-:W-:-:S05]  /*0ca0*/  IMAD.MOV.U32 R0, RZ, RZ, 0x1 ;  /* 0x00000001ff007424 */ /* 0x002fca00078e00ff */
[----:B------:R-:W-:-:S04]  /*0cb0*/  SHF.L.U32 R7, R0, R7, RZ ;  /* 0x0000000700077219 */ /* 0x000fc800000006ff */
[----:B------:R-:W-:-:S05]  /*0cc0*/  LOP3.LUT R4, R7, R4, RZ, 0xfc, !PT ;  /* 0x0000000407047212 */ /* 0x000fca00078efcff */
[----:B------:R2:W-:Y:S04]  /*0cd0*/  ATOMS.OR RZ, [UR5], R4 ;  /* 0x00000004ffff798c */ /* 0x0005e8000b000005 */
[----:B------:R2:W-:Y:S02]  /*0ce0*/  ATOMS.XOR RZ, [R9], R0 ;  /* 0x0000000009ff738c */ /* 0x0005e40003800000 */
.L_x_278:
[----:B0-----:R-:W-:Y:S05]  /*0cf0*/  BSYNC B0 ;  /* 0x0000000000007941 */ /* 0x001fea0003800000 */
.L_x_277:
[----:B------:R-:W-:Y:S05]  /*0d00*/  BRA.U UP1, `(.L_x_283) ;  /* 0x0000000101907547 */ /* 0x000fea000b800000 */
[----:B------:R-:W-:Y:S05]  /*0d10*/  WARPSYNC.ALL ;  /* 0x0000000000007948 */ /* 0x000fea0003800000 */
[----:B------:R-:W-:Y:S01]  /*0d20*/  NOP ;  /* 0x0000000000007918 */ /* 0x000fe20000000000 */
[----:B------:R-:W-:-:S13]  /*0d30*/  ELECT P0, URZ, PT ;  /* 0x0000000000ff782f */ /* 0x000fda0003800000 */
[----:B------:R-:W-:Y:S05]  /*0d40*/  @!P0 BRA `(.L_x_283) ;  /* 0x0000000000808947 */ /* 0x000fea0003800000 */
[----:B--2---:R-:W1:Y:S01]  /*0d50*/  S2R R3, SR_CgaCtaId ;  /* 0x0000000000037919 */ /* 0x004e620000008800 */
[----:B------:R-:W-:Y:S02]  /*0d60*/  MOV R0, 0x60 ;  /* 0x0000006000007802 */ /* 0x000fe40000000f00 */
[----:B------:R-:W-:Y:S02]  /*0d70*/  MOV R2, 0x58 ;  /* 0x0000005800027802 */ /* 0x000fe40000000f00 */
[C---:B-1----:R-:W-:Y:S02]  /*0d80*/  LEA R7, R3.reuse, R0, 0x18 ;  /* 0x0000000003077211 */ /* 0x042fe400078ec0ff */
[----:B------:R-:W-:-:S03]  /*0d90*/  LEA R3, R3, R2, 0x18 ;  /* 0x0000000203037211 */ /* 0x000fc600078ec0ff */
[----:B------:R-:W1:Y:S02]  /*0da0*/  LDS R0, [R7] ;  /* 0x0000000007007984 */ /* 0x000e640000000800 */
[----:B-1----:R-:W-:-:S04]  /*0db0*/  IMAD.U32 R8, R0, -0x80000000, RZ ;  /* 0x8000000000087824 */ /* 0x002fc800078e00ff */
[----:B------:R-:W1:Y:S02]  /*0dc0*/  SYNCS.PHASECHK.TRANS64.TRYWAIT P0, [R3+URZ], R8 ;  /* 0x00000008030075a7 */ /* 0x000e6400080011ff */
[----:B-1----:R-:W-:Y:S05]  /*0dd0*/  @P0 BRA `(.L_x_284) ;  /* 0x0000000000080947 */ /* 0x002fea0003800000 */
[----:B------:R-:W1:Y:S02]  /*0de0*/  SYNCS.PHASECHK.TRANS64.TRYWAIT P0, [R3+URZ], R8 ;  /* 0x00000008030075a7 */ /* 0x000e6400080011ff */
[----:B-1----:R-:W-:Y:S05]  /*0df0*/  @!P0 BRA `(.L_x_285) ;  /* 0x0000005c00508947 */ /* 0x002fea0003800000 */
.L_x_284:
[----:B------:R-:W2:Y:S01]  /*0e00*/  LDS R11, [UR6+0xf8] ;  /* 0x0000f806ff0b7984 */ /* 0x000ea20008000800 */
[----:B------:R-:W-:Y:S02]  /*0e10*/  HFMA2 R0, -RZ, RZ, 0, 5.9604644775390625e-08 ;  /* 0x00000001ff007431 */ /* 0x000fe400000001ff */
[----:B------:R-:W-:Y:S01]  /*0e20*/  IMAD.MOV.U32 R2, RZ, RZ, 0xffff ;  /* 0x0000ffffff027424 */ /* 0x000fe200078e00ff */
[----:B------:R-:W-:-:S04]  /*0e30*/  MOV R6, UR7 ;  /* 0x0000000700067c02 */ /* 0x000fc80008000f00 */
[----:B------:R-:W-:Y:S01]  /*0e40*/  PRMT R6, R6, 0x654, R3 ;  /* 0x0000065406067816 */ /* 0x000fe20000000003 */
[C---:B--2---:R-:W-:Y:S01]  /*0e50*/  IMAD.SHL.U32 R4, R11.reuse, 0x20, RZ ;  /* 0x000000200b047824 */ /* 0x044fe200078e00ff */
[----:B------:R-:W-:Y:S01]  /*0e60*/  SHF.L.U32 R2, R2, R11, RZ ;  /* 0x0000000b02027219 */ /* 0x000fe200000006ff */
[----:B-1----:R-:W-:-:S03]  /*0e70*/  VIADD R9, R11, 0x10 ;  /* 0x000000100b097836 */ /* 0x002fc60000000000 */
[----:B------:R1:W-:Y:S01]  /*0e80*/  STS [UR6+0xf8], R4 ;  /* 0x0000f804ff007988 */ /* 0x0003e20008000806 */
[----:B------:R-:W-:Y:S01]  /*0e90*/  UMOV UR5, 0x50 ;  /* 0x0000005000057882 */ /* 0x000fe20000000000 */
[----:B------:R-:W-:Y:S01]  /*0ea0*/  SHF.L.U32 R9, R0, R9, RZ ;  /* 0x0000000900097219 */ /* 0x000fe200000006ff */
[----:B------:R-:W-:-:S03]  /*0eb0*/  ULEA UR5, UR4, UR5, 0x18 ;  /* 0x0000000504057291 */ /* 0x000fc6000f8ec0ff */
[----:B------:R-:W-:-:S06]  /*0ec0*/  LOP3.LUT R2, R9, R2, RZ, 0xfc, !PT ;  /* 0x0000000209027212 */ /* 0x000fcc00078efcff */
[----:B------:R1:W-:Y:S01]  /*0ed0*/  ATOMS.OR RZ, [UR5], R2 ;  /* 0x00000002ffff798c */ /* 0x0003e2000b000005 */
[----:B------:R1:W-:Y:S03]  /*0ee0*/  SYNCS.ARRIVE.TRANS64.RED.A1T0 RZ, [R6+URZ], RZ ;  /* 0x000000ff06ff79a7 */ /* 0x0003e600081004ff */
[----:B------:R1:W-:Y:S01]  /*0ef0*/  ATOMS.XOR RZ, [R7], R0 ;  /* 0x0000000007ff738c */ /* 0x0003e20003800000 */
[----:B------:R-:W-:Y:S05]  /*0f00*/  BRA `(.L_x_283) ;  /* 0x0000000000107947 */ /* 0x000fea0003800000 */
.L_x_276:
[----:B------:R-:W-:Y:S02]  /*0f10*/  MOV R0, 0xffffffff ;  /* 0xffffffff00007802 */ /* 0x000fe40000000f00 */
[----:B------:R-:W-:-:S03]  /*0f20*/  MOV R2, 0xf50 ;  /* 0x00000f5000027802 */ /* 0x000fc60000000f00 */
[----:B------:R1:W-:Y:S04]  /*0f30*/  STS [UR6+0xf8], R0 ;  /* 0x0000f800ff007988 */ /* 0x0003e80008000806 */
[----:B01----:R-:W-:Y:S05]  /*0f40*/  CALL.REL.NOINC `($__internal_5_$__cuda_sm10x_tcgen05_guardrail_trap_phase_invalid_during_alloc) ;  /* 0x0000006800247944 */ /* 0x003fea0003c00000 */
.L_x_283:
[----:B------:R-:W-:Y:S05]  /*0f50*/  WARPSYNC.ALL ;  /* 0x0000000000007948 */ /* 0x000fea0003800000 */
[----:B------:R-:W-:Y:S01]  /*0f60*/  NOP ;  /* 0x0000000000007918 */ /* 0x000fe20000000000 */
.L_x_275:
[----:B------:R-:W3:Y:S08]  /*0f70*/  S2UR UR4, SR_CgaCtaId ;  /* 0x00000000000479c3 */ /* 0x000ef00000008800 */
[----:B--2---:R-:W-:Y:S01]  /*0f80*/  BAR.SYNC.DEFER_BLOCKING 0x1, 0x180 ;  /* 0x0046000000007b1d */ /* 0x004fe20000010000 */
[----:B-1----:R-:W-:Y:S01]  /*0f90*/  MOV R4, 0x400 ;  /* 0x0000040000047802 */ /* 0x002fe20000000f00 */
[----:B------:R-:W-:Y:S01]  /*0fa0*/  UISETP.NE.AND UP2, UPT, UR31, 0x9, UPT ;  /* 0x000000091f00788c */ /* 0x000fe2000bf45270 */
[----:B---3--:R-:W-:-:S03]  /*0fb0*/  IMAD.U32 R3, RZ, RZ, UR4 ;  /* 0x00000004ff037e24 */ /* 0x008fc6000f8e00ff */
[----:B------:R-:W1:Y:S02]  /*0fc0*/  LDCU UR4, c[0x0][0x36c] ;  /* 0x00006d80ff0477ac */ /* 0x000e640008000800 */
[----:B------:R-:W-:-:S05]  /*0fd0*/  LEA R4, R3, R4, 0x18 ;  /* 0x0000000403047211 */ /* 0x000fca00078ec0ff */
[----:B------:R-:W2:Y:S01]  /*0fe0*/  LDS R0, [R4+0xf8] ;  /* 0x0000f80004007984 */ /* 0x000ea20000000800 */
[----:B------:R-:W-:Y:S01]  /*0ff0*/  NOP ;  /* 0x0000000000007918 */ /* 0x000fe20000000000 */
[----:B-1----:R-:W-:Y:S01]  /*1000*/  UISETP.EQ.U32.AND UP1, UPT, UR4, 0x1, UPT ;  /* 0x000000010400788c */ /* 0x002fe2000bf22070 */
[----:B--2---:R-:W-:-:S08]  /*1010*/  R2UR UR15, R0 ;  /* 0x00000000000f72ca */ /* 0x004fd000000e0000 */
[----:B------:R-:W-:Y:S05]  /*1020*/  BRA.U !UP1, `(.L_x_286) ;  /* 0x0000000109087547 */ /* 0x000fea000b800000 */
[----:B------:R-:W-:Y:S01]  /*1030*/  UCGABAR_ARV ;  /* 0x00000000000079c7 */ /* 0x000fe20008000000 */
[----:B------:R-:W-:Y:S05]  /*1040*/  BRA `(.L_x_287) ;  /* 0x0000000000047947 */ /* 0x000fea0003800000 */
.L_x_286:
[----:B------:R-:W-:Y:S02]  /*1050*/  NOP ;  /* 0x0000000000007918 */ /* 0x000fe40000000000 */
.L_x_287:
[----:B------:R-:W-:Y:S01]  /*1060*/  R2UR UR5, R4 ;  /* 0x00000000040572ca */ /* 0x000fe200000e0000 */
[----:B------:R-:W1:Y:S08]  /*1070*/  S2UR UR4, SR_CTAID.Y ;  /* 0x00000000000479c3 */ /* 0x000e700000002600 */
[----:B------:R-:W2:Y:S04]  /*1080*/  S2UR UR22, SR_CTAID.Z ;  /* 0x00000000001679c3 */ /* 0x000ea80000002700 */
[----:B------:R-:W-:-:S04]  /*1090*/  UIADD3 UR5, UPT, UPT, UR5, 0x19f, URZ ;  /* 0x0000019f05057890 */ /* 0x000fc8000fffe0ff */
[----:B------:R-:W-:-:S04]  /*10a0*/  ULOP3.LUT UR35, UR5, 0xfffffd80, URZ, 0xc0, !UPT ;  /* 0xfffffd8005237892 */ /* 0x000fc8000f8ec0ff */
[----:B0-----:R-:W-:Y:S02]  /*10b0*/  UIADD3 UR8, UPT, UPT, UR35, 0x20000, URZ ;  /* 0x0002000023087890 */ /* 0x001fe4000fffe0ff */
[----:B------:R-:W-:Y:S02]  /*10c0*/  UIADD3 UR7, UPT, UPT, UR35, 0x10000, URZ ;  /* 0x0001000023077890 */ /* 0x000fe4000fffe0ff */
[----:B------:R-:W-:Y:S02]  /*10d0*/  UIADD3 UR6, UPT, UPT, UR35, 0x18000, URZ ;  /* 0x0001800023067890 */ /* 0x000fe4000fffe0ff */
[----:B------:R-:W-:Y:S01]  /*10e0*/  MOV R0, UR8 ;  /* 0x0000000800007c02 */ /* 0x000fe20008000f00 */
[----:B------:R-:W-:Y:S01]  /*10f0*/  UIADD3 UR5, UPT, UPT, UR35, 0x30000, URZ ;  /* 0x0003000023057890 */ /* 0x000fe2000fffe0ff */
[----:B-1----:R-:W-:Y:S05]  /*1100*/  BRA.U !UP1, `(.L_x_288) ;  /* 0x00000001090c7547 */ /* 0x002fea000b800000 */
[----:B------:R-:W-:Y:S01]  /*1110*/  UCGABAR_WAIT ;  /* 0x0000000000007dc7 */ /* 0x000fe20008000000 */
[----:B------:R-:W-:Y:S01]  /*1120*/  CCTL.IVALL ;  /* 0x00000000ff00798f */ /* 0x000fe20002000000 */
[----:B------:R-:W-:Y:S05]  /*1130*/  BRA `(.L_x_289) ;  /* 0x0000000000047947 */ /* 0x000fea0003800000 */
.L_x_288:
[----:B------:R-:W-:Y:S06]  /*1140*/  BAR.SYNC.DEFER_BLOCKING 0x0 ;  /* 0x0000000000007b1d */ /* 0x000fec0000010000 */
.L_x_289:
[----:B------:R-:W0:Y:S01]  /*1150*/  LDCU.64 UR36, c[0x0][0x358] ;  /* 0x00006b00ff2477ac */ /* 0x000e220008000a00 */
[----:B------:R-:W-:Y:S05]  /*1160*/  BRA.U UP2, `(.L_x_290) ;  /* 0x0000002502507547 */ /* 0x000fea000b800000 */
[----:B------:R-:W-:-:S08]  /*1170*/  NOP ;  /* 0x0000000000007918 */ /* 0x000fd00000000000 */
[----:B------:R-:W1:-:S00]  /*1180*/  USETMAXREG.DEALLOC.CTAPOOL 0x20 ;  /* 0x00000020000079c8 */ /* 0x000e4000080e0500 */
[----:B------:R-:W3:Y:S01]  /*1190*/  LDCU UR10, c[0x0][0x44c] ;  /* 0x00008980ff0a77ac */ /* 0x000ee20008000800 */
[----:B-1----:R-:W1:Y:S01]  /*11a0*/  S2R R7, SR_CTAID.Y ;  /* 0x0000000000077919 */ /* 0x002e620000002600 */
[----:B------:R-:W4:Y:S01]  /*11b0*/  LDCU UR9, c[0x0][0x68c] ;  /* 0x0000d180ff0977ac */ /* 0x000f220008000800 */
[----:B------:R-:W-:-:S04]  /*11c0*/  USHF.L.U32 UR11, UR11, 0x7, URZ ;  /* 0x000000070b0b7899 */ /* 0x000fc800080006ff */
[----:B------:R-:W-:-:S04]  /*11d0*/  ULOP3.LUT UR19, UR11, 0xffffff00, URZ, 0xc0, !UPT ;  /* 0xffffff000b137892 */ /* 0x000fc8000f8ec0ff */
[----:B------:R-:W-:Y:S01]  /*11e0*/  ULEA UR19, UR14, UR19, 0x7 ;  /* 0x000000130e137291 */ /* 0x000fe2000f8e38ff */
[----:B---3--:R-:W-:Y:S01]  /*11f0*/  IMAD.U32 R3, RZ, RZ, UR10 ;  /* 0x0000000aff037e24 */ /* 0x008fe2000f8e00ff */
[----:B------:R-:W-:Y:S01]  /*1200*/  ULOP3.LUT UR8, UR4, UR10, URZ, 0x3c, !UPT ;  /* 0x0000000a04087292 */ /* 0x000fe2000f8e3cff */
[----:B----4-:R-:W-:-:S03]  /*1210*/  IMAD.U32 R2, RZ, RZ, UR9 ;  /* 0x00000009ff027e24 */ /* 0x010fc6000f8e00ff */
[----:B------:R-:W-:Y:S01]  /*1220*/  IABS R3, R3 ;  /* 0x0000000300037213 */ /* 0x000fe20000000000 */
[----:B------:R-:W-:Y:S02]  /*1230*/  UISETP.GE.AND UP0, UPT, UR8, URZ, UPT ;  /* 0x000000ff0800728c */ /* 0x000fe4000bf06270 */
[----:B------:R-:W-:Y:S01]  /*1240*/  ULOP3.LUT UR8, UR4, UR9, URZ, 0x3c, !UPT ;  /* 0x0000000904087292 */ /* 0x000fe2000f8e3cff */
[----:B------:R-:W3:Y:S01]  /*1250*/  I2F.RP R11, R3 ;  /* 0x00000003000b7306 */ /* 0x000ee20000209400 */
[----:B------:R-:W-:Y:S02]  /*1260*/  IABS R2, R2 ;  /* 0x0000000200027213 */ /* 0x000fe40000000000 */
[----:B-1----:R-:W-:-:S05]  /*1270*/  IABS R7, R7 ;  /* 0x0000000700077213 */ /* 0x002fca0000000000 */
[----:B------:R-:W1:Y:S01]  /*1280*/  I2F.RP R8, R2 ;  /* 0x0000000200087306 */ /* 0x000e620000209400 */
[----:B------:R-:W-:-:S07]  /*1290*/  R2UR UR18, R7 ;  /* 0x00000000071272ca */ /* 0x000fce00000e0000 */
[----:B---3--:R-:W3:Y:S08]  /*12a0*/  MUFU.RCP R9, R11 ;  /* 0x0000000b00097308 */ /* 0x008ef00000001000 */
[----:B-1----:R-:W1:Y:S01]  /*12b0*/  MUFU.RCP R10, R8 ;  /* 0x00000008000a7308 */ /* 0x002e620000001000 */
[----:B---3--:R-:W-:-:S07]  /*12c0*/  IADD3 R9, PT, PT, R9, 0xffffffe, RZ ;  /* 0x0ffffffe09097810 */ /* 0x008fce0007ffe0ff */
[----:B------:R-:W3:Y:S01]  /*12d0*/  F2I.FTZ.U32.TRUNC.NTZ R9, R9 ;  /* 0x0000000900097305 */ /* 0x000ee2000021f000 */
[----:B-1----:R-:W-:Y:S02]  /*12e0*/  VIADD R10, R10, 0xffffffe ;  /* 0x0ffffffe0a0a7836 */ /* 0x002fe40000000000 */
[----:B------:R-:W-:-:S05]  /*12f0*/  HFMA2 R8, -RZ, RZ, 0, 0 ;  /* 0x00000000ff087431 */ /* 0x000fca00000001ff */
[----:B------:R1:W4:Y:S01]  /*1300*/  F2I.FTZ.U32.TRUNC.NTZ R11, R10 ;  /* 0x0000000a000b7305 */ /* 0x000322000021f000 */
[----:B---3--:R-:W-:-:S04]  /*1310*/  IMAD.MOV R6, RZ, RZ, -R9 ;  /* 0x000000ffff067224 */ /* 0x008fc800078e0a09 */
[----:B------:R-:W-:-:S04]  /*1320*/  IMAD R7, R6, R3, RZ ;  /* 0x0000000306077224 */ /* 0x000fc800078e02ff */
[----:B------:R-:W-:Y:S01]  /*1330*/  IMAD.HI.U32 R7, R9, R7, R8 ;  /* 0x0000000709077227 */ /* 0x000fe200078e0008 */
[----:B-1----:R-:W-:-:S03]  /*1340*/  MOV R10, RZ ;  /* 0x000000ff000a7202 */ /* 0x002fc60000000f00 */
[----:B----4-:R-:W-:Y:S02]  /*1350*/  IMAD.MOV R9, RZ, RZ, -R11 ;  /* 0x000000ffff097224 */ /* 0x010fe400078e0a0b */
[----:B------:R-:W-:-:S04]  /*1360*/  IMAD.HI.U32 R7, R7, UR18, RZ ;  /* 0x0000001207077c27 */ /* 0x000fc8000f8e00ff */
[----:B------:R-:W-:Y:S02]  /*1370*/  IMAD.MOV R6, RZ, RZ, -R7 ;  /* 0x000000ffff067224 */ /* 0x000fe400078e0a07 */
[----:B------:R-:W-:Y:S02]  /*1380*/  IMAD R9, R9, R2, RZ ;  /* 0x0000000209097224 */ /* 0x000fe400078e02ff */
[----:B------:R-:W-:Y:S02]  /*1390*/  IMAD R6, R3, R6, UR18 ;  /* 0x0000001203067e24 */ /* 0x000fe4000f8e0206 */
[----:B------:R-:W-:-:S03]  /*13a0*/  IMAD.HI.U32 R9, R11, R9, R10 ;  /* 0x000000090b097227 */ /* 0x000fc600078e000a */
[----:B------:R-:W-:Y:S01]  /*13b0*/  ISETP.GT.U32.AND P2, PT, R3, R6, PT ;  /* 0x000000060300720c */ /* 0x000fe20003f44070 */
[----:B------:R-:W-:Y:S02]  /*13c0*/  IMAD.MOV.U32 R11, RZ, RZ, -0x80000000 ;  /* 0x80000000ff0b7424 */ /* 0x000fe400078e00ff */
[----:B------:R-:W-:Y:S02]  /*13d0*/  IMAD.HI.U32 R8, R9, UR18, RZ ;  /* 0x0000001209087c27 */ /* 0x000fe4000f8e00ff */
[----:B------:R-:W1:Y:S02]  /*13e0*/  SYNCS.PHASECHK.TRANS64.TRYWAIT P0, [R4+URZ+0xd8], R11 ;  /* 0x0000d80b040075a7 */ /* 0x000e6400080011ff */
[----:B------:R-:W-:-:S04]  /*13f0*/  IMAD.MOV R9, RZ, RZ, -R8 ;  /* 0x000000ffff097224 */ /* 0x000fc800078e0a08 */
[----:B------:R-:W-:Y:S02]  /*1400*/  IMAD R9, R2, R9, UR18 ;  /* 0x0000001202097e24 */ /* 0x000fe4000f8e0209 */
[-C--:B------:R-:W-:Y:S02]  /*1410*/  @!P2 IADD3 R6, PT, PT, R6, -R3.reuse, RZ ;  /* 0x800000030606a210 */ /* 0x080fe40007ffe0ff */
[----:B------:R-:W-:Y:S02]  /*1420*/  @!P2 IADD3 R7, PT, PT, R7, 0x1, RZ ;  /* 0x000000010707a810 */ /* 0x000fe40007ffe0ff */
[----:B------:R-:W-:Y:S02]  /*1430*/  ISETP.GE.U32.AND P3, PT, R6, R3, PT ;  /* 0x000000030600720c */ /* 0x000fe40003f66070 */
[----:B------:R-:W-:-:S11]  /*1440*/  ISETP.GT.U32.AND P1, PT, R2, R9, PT ;  /* 0x000000090200720c */ /* 0x000fd60003f24070 */
[----:B------:R-:W-:Y:S02]  /*1450*/  @P3 VIADD R7, R7, 0x1 ;  /* 0x0000000107073836 */ /* 0x000fe40000000000 */
[-C--:B------:R-:W-:Y:S01]  /*1460*/  @!P1 IADD3 R9, PT, PT, R9, -R2.reuse, RZ ;  /* 0x8000000209099210 */ /* 0x080fe20007ffe0ff */
[----:B------:R-:W-:Y:S02]  /*1470*/  @!P1 VIADD R8, R8, 0x1 ;  /* 0x0000000108089836 */ /* 0x000fe40000000000 */
[----:B------:R-:W-:Y:S01]  /*1480*/  R2UR UR21, R7 ;  /* 0x00000000071572ca */ /* 0x000fe200000e0000 */
[----:B------:R-:W-:Y:S01]  /*1490*/  IMAD.SHL.U32 R7, R5, 0x10, RZ ;  /* 0x0000001005077824 */ /* 0x000fe200078e00ff */
[----:B------:R-:W-:Y:S01]  /*14a0*/  ISETP.GE.U32.AND P2, PT, R9, R2, PT ;  /* 0x000000020900720c */ /* 0x000fe20003f46070 */
[----:B------:R-:W-:-:S03]  /*14b0*/  IMAD.SHL.U32 R9, R5, 0x4, RZ ;  /* 0x0000000405097824 */ /* 0x000fc600078e00ff */
[----:B------:R-:W-:-:S04]  /*14c0*/  LOP3.LUT R7, R7, 0x1f0, RZ, 0xc0, !PT ;  /* 0x000001f007077812 */ /* 0x000fc800078ec0ff */
[----:B------:R-:W-:-:S03]  /*14d0*/  IADD3 R6, PT, PT, R7, UR35, RZ ;  /* 0x0000002307067c10 */ /* 0x000fc6000fffe0ff */
[----:B------:R-:W-:Y:S02]  /*14e0*/  @!UP0 UIADD3 UR21, UPT, UPT, -UR21, URZ, URZ ;  /* 0x000000ff15158290 */ /* 0x000fe4000fffe1ff */
[----:B------:R-:W-:Y:S01]  /*14f0*/  UISETP.NE.AND UP0, UPT, UR10, URZ, UPT ;  /* 0x000000ff0a00728c */ /* 0x000fe2000bf05270 */
[----:B------:R-:W-:-:S04]  /*1500*/  @P2 IADD3 R8, PT, PT, R8, 0x1, RZ ;  /* 0x0000000108082810 */ /* 0x000fc80007ffe0ff */
[----:B------:R-:W-:Y:S02]  /*1510*/  R2UR UR13, R8 ;  /* 0x00000000080d72ca */ /* 0x000fe400000e0000 */
[----:B------:R-:W-:-:S04]  /*1520*/  MOV R8, UR11 ;  /* 0x0000000b00087c02 */ /* 0x000fc80008000f00 */
[----:B------:R-:W-:Y:S01]  /*1530*/  @!UP0 ULOP3.LUT UR21, URZ, UR10, URZ, 0x33, !UPT ;  /* 0x0000000aff158292 */ /* 0x000fe2000f8e33ff */
[----:B------:R-:W-:Y:S01]  /*1540*/  LOP3.LUT R8, R8, 0x7c, R9, 0xf8, !PT ;  /* 0x0000007c08087812 */ /* 0x000fe200078ef809 */
[----:B------:R-:W-:Y:S01]  /*1550*/  UISETP.GE.AND UP0, UPT, UR8, URZ, UPT ;  /* 0x000000ff0800728c */ /* 0x000fe2000bf06270 */
[----:B------:R-:W3:Y:S02]  /*1560*/  LDCU UR8, c[0x0][0x380] ;  /* 0x00007000ff0877ac */ /* 0x000ee40008000800 */
[----:B------:R-:W-:Y:S01]  /*1570*/  LOP3.LUT R14, R8, 0x1, RZ, 0xfc, !PT ;  /* 0x00000001080e7812 */ /* 0x000fe200078efcff */
[----:B------:R-:W-:-:S04]  /*1580*/  UIADD3 UR20, UPT, UPT, -UR21, URZ, URZ ;  /* 0x000000ff15147290 */ /* 0x000fc8000fffe1ff */
[----:B------:R-:W-:-:S03]  /*1590*/  UIMAD UR20, UR10, UR20, UR4 ;  /* 0x000000140a1472a4 */ /* 0x000fc6000f8e0204 */
[----:B------:R-:W-:Y:S02]  /*15a0*/  @!UP0 UIADD3 UR13, UPT, UPT, -UR13, URZ, URZ ;  /* 0x000000ff0d0d8290 */ /* 0x000fe4000fffe1ff */
[----:B------:R-:W-:Y:S01]  /*15b0*/  UISETP.NE.AND UP0, UPT, UR9, URZ, UPT ;  /* 0x000000ff0900728c */ /* 0x000fe2000bf05270 */
[----:B---3--:R-:W-:-:S10]  /*15c0*/  ISETP.GE.AND P5, PT, R8, UR8, PT ;  /* 0x0000000808007c0c */ /* 0x008fd4000bfa6270 */
[----:B------:R-:W-:-:S04]  /*15d0*/  @!UP0 ULOP3.LUT UR13, URZ, UR9, URZ, 0x33, !UPT ;  /* 0x00000009ff0d8292 */ /* 0x000fc8000f8e33ff */
[----:B------:R-:W-:-:S04]  /*15e0*/  UIADD3 UR12, UPT, UPT, -UR13, URZ, URZ ;  /* 0x000000ff0d0c7290 */ /* 0x000fc8000fffe1ff */
[----:B------:R-:W-:Y:S01]  /*15f0*/  UIMAD UR12, UR9, UR12, UR4 ;  /* 0x0000000c090c72a4 */ /* 0x000fe2000f8e0204 */
[----:B-1----:R-:W-:Y:S11]  /*1600*/  @!P0 BRA `(.L_x_291) ;  /* 0x0000005400648947 */ /* 0x002ff60003800000 */
.L_x_393:
[----:B------:R-:W-:Y:S01]  /*1610*/  BSSY.RECONVERGENT B0, `(.L_x_292) ;  /* 0x000002a000007945 */ /* 0x000fe20003800200 */
[C---:B------:R-:W-:Y:S02]  /*1620*/  LOP3.LUT R13, R8.reuse, 0x2, RZ, 0xfc, !PT ;  /* 0x00000002080d7812 */ /* 0x040fe400078efcff */
[----:B------:R-:W-:Y:S01]  /*1630*/  LOP3.LUT R12, R8, 0x3, RZ, 0xfc, !PT ;  /* 0x00000003080c7812 */ /* 0x000fe200078efcff */
[----:B------:R-:W-:Y:S05]  /*1640*/  @P5 BRA `(.L_x_293) ;  /* 0x0000000000945947 */ /* 0x000fea0003800000 */
[----:B-1----:R-:W1:Y:S01]  /*1650*/  LDC R3, c[0x0][0x768] ;  /* 0x0001da00ff037b82 */ /* 0x002e620000000800 */
[----:B------:R-:W3:Y:S07]  /*1660*/  LDCU UR9, c[0x0][0x774] ;  /* 0x0000ee80ff0977ac */ /* 0x000eee0008000800 */
[----:B------:R-:W4:Y:S01]  /*1670*/  LDC R19, c[0x0][0x778] ;  /* 0x0001de00ff137b82 */ /* 0x000f220000000800 */
[----:B-1----:R-:W-:-:S04]  /*1680*/  IABS R10, R3 ;  /* 0x00000003000a7213 */ /* 0x002fc80000000000 */
[----:B------:R-:W1:Y:S08]  /*1690*/  I2F.RP R18, R10 ;  /* 0x0000000a00127306 */ /* 0x000e700000209400 */
[----:B-1----:R-:W1:Y:S02]  /*16a0*/  MUFU.RCP R16, R18 ;  /* 0x0000001200107308 */ /* 0x002e640000001000 */
[----:B-1----:R-:W-:-:S06]  /*16b0*/  IADD3 R16, PT, PT, R16, 0xffffffe, RZ ;  /* 0x0ffffffe10107810 */ /* 0x002fcc0007ffe0ff */
[----:B------:R1:W5:Y:S02]  /*16c0*/  F2I.FTZ.U32.TRUNC.NTZ R17, R16 ;  /* 0x0000001000117305 */ /* 0x000364000021f000 */
[----:B-1----:R-:W-:Y:S02]  /*16d0*/  HFMA2 R16, -RZ, RZ, 0, 0 ;  /* 0x00000000ff107431 */ /* 0x002fe400000001ff */
[----:B-----5:R-:W-:-:S04]  /*16e0*/  IMAD.MOV R2, RZ, RZ, -R17 ;  /* 0x000000ffff027224 */ /* 0x020fc800078e0a11 */
[----:B------:R-:W-:Y:S01]  /*16f0*/  IMAD R15, R2, R10, RZ ;  /* 0x0000000a020f7224 */ /* 0x000fe200078e02ff */
[----:B------:R-:W-:-:S03]  /*1700*/  LOP3.LUT R2, R3, UR4, RZ, 0x3c, !PT ;  /* 0x0000000403027c12 */ /* 0x000fc6000f8e3cff */
[----:B------:R-:W-:Y:S01]  /*1710*/  IMAD.HI.U32 R15, R17, R15, R16 ;  /* 0x0000000f110f7227 */ /* 0x000fe200078e0010 */
[----:B------:R-:W-:-:S05]  /*1720*/  ISETP.GE.AND P0, PT, R2, RZ, PT ;  /* 0x000000ff0200720c */ /* 0x000fca0003f06270 */
[----:B------:R-:W-:-:S04]  /*1730*/  IMAD.HI.U32 R15, R15, UR18, RZ ;  /* 0x000000120f0f7c27 */ /* 0x000fc8000f8e00ff */
[----:B------:R-:W-:-:S04]  /*1740*/  IMAD.MOV R17, RZ, RZ, -R15 ;  /* 0x000000ffff117224 */ /* 0x000fc800078e0a0f */
[----:B------:R-:W-:-:S05]  /*1750*/  IMAD R17, R10, R17, UR18 ;  /* 0x000000120a117e24 */ /* 0x000fca000f8e0211 */
[----:B------:R-:W-:-:S13]  /*1760*/  ISETP.GT.U32.AND P1, PT, R10, R17, PT ;  /* 0x000000110a00720c */ /* 0x000fda0003f24070 */
[-C--:B------:R-:W-:Y:S01]  /*1770*/  @!P1 IADD3 R17, PT, PT, R17, -R10.reuse, RZ ;  /* 0x8000000a11119210 */ /* 0x080fe20007ffe0ff */
[----:B------:R-:W-:Y:S01]  /*1780*/  @!P1 VIADD R15, R15, 0x1 ;  /* 0x000000010f0f9836 */ /* 0x000fe20000000000 */
[----:B------:R-:W-:Y:S02]  /*1790*/  ISETP.NE.AND P1, PT, R3, RZ, PT ;  /* 0x000000ff0300720c */ /* 0x000fe40003f25270 */
[----:B------:R-:W-:Y:S01]  /*17a0*/  ISETP.GE.U32.AND P2, PT, R17, R10, PT ;  /* 0x0000000a1100720c */ /* 0x000fe20003f46070 */
[----:B--2-4-:R-:W-:Y:S01]  /*17b0*/  IMAD R10, R19, UR22, R8 ;  /* 0x00000016130a7c24 */ /* 0x014fe2000f8e0208 */
[----:B------:R-:W1:Y:S11]  /*17c0*/  LDC.64 R16, c[0x0][0x760] ;  /* 0x0001d800ff107b82 */ /* 0x000e760000000a00 */
[----:B------:R-:W-:-:S05]  /*17d0*/  @P2 IADD3 R15, PT, PT, R15, 0x1, RZ ;  /* 0x000000010f0f2810 */ /* 0x000fca0007ffe0ff */
[----:B------:R-:W-:Y:S01]  /*17e0*/  @!P0 IMAD.MOV R15, RZ, RZ, -R15 ;  /* 0x000000ffff0f8224 */ /* 0x000fe200078e0a0f */
[----:B------:R-:W-:-:S04]  /*17f0*/  @!P1 LOP3.LUT R15, RZ, R3, RZ, 0x33, !PT ;  /* 0x00000003ff0f9212 */ /* 0x000fc800078e33ff */
[C---:B------:R-:W-:Y:S01]  /*1800*/  IADD3 R2, PT, PT, -R15.reuse, RZ, RZ ;  /* 0x000000ff0f027210 */ /* 0x040fe20007ffe1ff */
[----:B---3--:R-:W-:-:S04]  /*1810*/  IMAD R10, R15, UR9, R10 ;  /* 0x000000090f0a7c24 */ /* 0x008fc8000f8e020a */
[----:B------:R-:W-:-:S05]  /*1820*/  IMAD R3, R3, R2, UR4 ;  /* 0x0000000403037e24 */ /* 0x000fca000f8e0202 */
[----:B------:R-:W-:-:S05]  /*1830*/  LEA R3, R3, R10, 0xc ;  /* 0x0000000a03037211 */ /* 0x000fca00078e60ff */
[----:B-1----:R-:W-:-:S05]  /*1840*/  IMAD.WIDE R16, R3, 0x4, R16 ;  /* 0x0000000403107825 */ /* 0x002fca00078e0210 */
[----:B------:R-:W-:Y:S01]  /*1850*/  @!PT LDS RZ, [RZ] ;  /* 0x00000000fffff984 */ /* 0x000fe20000000800 */
[----:B------:R-:W-:Y:S01]  /*1860*/  @!PT LDS RZ, [RZ] ;  /* 0x00000000fffff984 */ /* 0x000fe20000000800 */
[----:B------:R-:W-:Y:S01]  /*1870*/  @!PT LDS RZ, [RZ] ;  /* 0x00000000fffff984 */ /* 0x000fe20000000800 */
[----:B0-----:R0:W-:Y:S01]  /*1880*/  LDGSTS.E.LTC128B [R6+0x34000], desc[UR36][R16.64] ;  /* 0x3400000010067fae */ /* 0x0011e2000b9a1224 */
[----:B------:R-:W-:Y:S05]  /*1890*/  BRA `(.L_x_294) ;  /* 0x0000000000047947 */ /* 0x000fea0003800000 */
.L_x_293:
[----:B------:R3:W-:Y:S02]  /*18a0*/  STS [R7+UR35+0x34000], RZ ;  /* 0x034000ff07007988 */ /* 0x0007e40008000823 */
.L_x_294:
[----:B0-2---:R-:W-:Y:S05]  /*18b0*/  BSYNC.RECONVERGENT B0 ;  /* 0x0000000000007941 */ /* 0x005fea0003800200 */
.L_x_292:
[----:B------:R-:W-:Y:S01]  /*18c0*/  ISETP.GE.AND P4, PT, R14, UR8, PT ;  /* 0x000000080e007c0c */ /* 0x000fe2000bf86270 */
[----:B------:R-:W-:-:S12]  /*18d0*/  BSSY.RECONVERGENT B0, `(.L_x_295) ;  /* 0x0000028000007945 */ /* 0x000fd80003800200 */
[----:B------:R-:W-:Y:S05]  /*18e0*/  @P4 BRA `(.L_x_296) ;  /* 0x0000000000944947 */ /* 0x000fea0003800000 */
[----:B------:R-:W0:Y:S01]  /*18f0*/  LDC R10, c[0x0][0x768] ;  /* 0x0001da00ff0a7b82 */ /* 0x000e220000000800 */
[----:B------:R-:W-:Y:S01]  /*1900*/  MOV R16, RZ ;  /* 0x000000ff00107202 */ /* 0x000fe20000000f00 */
[----:B------:R-:W2:Y:S01]  /*1910*/  LDCU UR9, c[0x0][0x774] ;  /* 0x0000ee80ff0977ac */ /* 0x000ea20008000800 */
[----:B01----:R-:W-:-:S04]  /*1920*/  IABS R3, R10 ;  /* 0x0000000a00037213 */ /* 0x003fc80000000000 */
[----:B------:R-:W0:Y:S08]  /*1930*/  I2F.RP R18, R3 ;  /* 0x0000000300127306 */ /* 0x000e300000209400 */
[----:B0-----:R-:W0:Y:S02]  /*1940*/  MUFU.RCP R17, R18 ;  /* 0x0000001200117308 */ /* 0x001e240000001000 */
[----:B0-----:R-:W-:-:S06]  /*1950*/  IADD3 R17, PT, PT, R17, 0xffffffe, RZ ;  /* 0x0ffffffe11117810 */ /* 0x001fcc0007ffe0ff */
[----:B------:R-:W0:Y:S02]  /*1960*/  F2I.FTZ.U32.TRUNC.NTZ R17, R17 ;  /* 0x0000001100117305 */ /* 0x000e24000021f000 */
[----:B0-----:R-:W-:-:S04]  /*1970*/  IMAD.MOV R2, RZ, RZ, -R17 ;  /* 0x000000ffff027224 */ /* 0x001fc800078e0a11 */
[----:B------:R-:W-:-:S04]  /*1980*/  IMAD R15, R2, R3, RZ ;  /* 0x00000003020f7224 */ /* 0x000fc800078e02ff */
[----:B------:R-:W-:-:S06]  /*1990*/  IMAD.HI.U32 R15, R17, R15, R16 ;  /* 0x0000000f110f7227 */ /* 0x000fcc00078e0010 */
[----:B------:R-:W-:-:S04]  /*19a0*/  IMAD.HI.U32 R2, R15, UR18, RZ ;  /* 0x000000120f027c27 */ /* 0x000fc8000f8e00ff */
[----:B------:R-:W-:-:S04]  /*19b0*/  IMAD.MOV R16, RZ, RZ, -R2 ;  /* 0x000000ffff107224 */ /* 0x000fc800078e0a02 */
[----:B------:R-:W-:-:S05]  /*19c0*/  IMAD R16, R3, R16, UR18 ;  /* 0x0000001203107e24 */ /* 0x000fca000f8e0210 */
[----:B------:R-:W-:-:S13]  /*19d0*/  ISETP.GT.U32.AND P2, PT, R3, R16, PT ;  /* 0x000000100300720c */ /* 0x000fda0003f44070 */
[----:B------:R-:W-:Y:S01]  /*19e0*/  @!P2 IADD3 R16, PT, PT, R16, -R3, RZ ;  /* 0x800000031010a210 */ /* 0x000fe20007ffe0ff */
[----:B------:R-:W-:-:S03]  /*19f0*/  @!P2 VIADD R2, R2, 0x1 ;  /* 0x000000010202a836 */ /* 0x000fc60000000000 */
[----:B------:R-:W-:Y:S02]  /*1a00*/  ISETP.GE.U32.AND P1, PT, R16, R3, PT ;  /* 0x000000031000720c */ /* 0x000fe40003f26070 */
[----:B------:R-:W-:Y:S01]  /*1a10*/  LOP3.LUT R3, R10, UR4, RZ, 0x3c, !PT ;  /* 0x000000040a037c12 */ /* 0x000fe2000f8e3cff */
[----:B------:R-:W0:Y:S03]  /*1a20*/  LDC.64 R16, c[0x0][0x760] ;  /* 0x0001d800ff107b82 */ /* 0x000e260000000a00 */
[----:B------:R-:W-:-:S05]  /*1a30*/  ISETP.GE.AND P0, PT, R3, RZ, PT ;  /* 0x000000ff0300720c */ /* 0x000fca0003f06270 */
[----:B------:R-:W1:Y:S02]  /*1a40*/  LDC R3, c[0x0][0x778] ;  /* 0x0001de00ff037b82 */ /* 0x000e640000000800 */
[----:B------:R-:W-:Y:S02]  /*1a50*/  @P1 IADD3 R2, PT, PT, R2, 0x1, RZ ;  /* 0x0000000102021810 */ /* 0x000fe40007ffe0ff */
[----:B------:R-:W-:-:S04]  /*1a60*/  ISETP.NE.AND P1, PT, R10, RZ, PT ;  /* 0x000000ff0a00720c */ /* 0x000fc80003f25270 */
[----:B------:R-:W-:-:S09]  /*1a70*/  @!P0 IMAD.MOV R2, RZ, RZ, -R2 ;  /* 0x000000ffff028224 */ /* 0x000fd200078e0a02 */
[----:B------:R-:W-:Y:S01]  /*1a80*/  @!P1 LOP3.LUT R2, RZ, R10, RZ, 0x33, !PT ;  /* 0x0000000aff029212 */ /* 0x000fe200078e33ff */
[----:B-1----:R-:W-:-:S03]  /*1a90*/  IMAD R15, R3, UR22, R14 ;  /* 0x00000016030f7c24 */ /* 0x002fc6000f8e020e */
[C---:B------:R-:W-:Y:S01]  /*1aa0*/  IADD3 R3, PT, PT, -R2.reuse, RZ, RZ ;  /* 0x000000ff02037210 */ /* 0x040fe20007ffe1ff */
[----:B--2---:R-:W-:-:S04]  /*1ab0*/  IMAD R15, R2, UR9, R15 ;  /* 0x00000009020f7c24 */ /* 0x004fc8000f8e020f */
[----:B------:R-:W-:-:S05]  /*1ac0*/  IMAD R10, R10, R3, UR4 ;  /* 0x000000040a0a7e24 */ /* 0x000fca000f8e0203 */
[----:B------:R-:W-:-:S05]  /*1ad0*/  LEA R15, R10, R15, 0xc ;  /* 0x0000000f0a0f7211 */ /* 0x000fca00078e60ff */
[----:B0-----:R-:W-:-:S05]  /*1ae0*/  IMAD.WIDE R16, R15, 0x4, R16 ;  /* 0x000000040f107825 */ /* 0x001fca00078e0210 */
[----:B------:R-:W-:Y:S01]  /*1af0*/  @!PT LDS RZ, [RZ] ;  /* 0x00000000fffff984 */ /* 0x000fe20000000800 */
[----:B------:R-:W-:Y:S01]  /*1b00*/  @!PT LDS RZ, [RZ] ;  /* 0x00000000fffff984 */ /* 0x000fe20000000800 */
[----:B------:R-:W-:Y:S01]  /*1b10*/  @!PT LDS RZ, [RZ] ;  /* 0x00000000fffff984 */ /* 0x000fe20000000800 */
[----:B------:R2:W-:Y:S01]  /*1b20*/  LDGSTS.E.LTC128B [R6+0x34004], desc[UR36][R16.64] ;  /* 0x3400400010067fae */ /* 0x0005e2000b9a1224 */
[----:B------:R-:W-:Y:S05]  /*1b30*/  BRA `(.L_x_297) ;  /* 0x0000000000047947 */ /* 0x000fea0003800000 */
.L_x_296:
[----:B------:R0:W-:Y:S02]  /*1b40*/  STS [R7+UR35+0x34004], RZ ;  /* 0x034004ff07007988 */ /* 0x0001e40008000823 */
.L_x_297:
[----:B------:R-:W-:Y:S05]  /*1b50*/  BSYNC.RECONVERGENT B0 ;  /* 0x0000000000007941 */ /* 0x000fea0003800200 */
.L_x_295:
[----:B------:R-:W-:Y:S01]  /*1b60*/  ISETP.GE.AND P3, PT, R13, UR8, PT ;  /* 0x000000080d007c0c */ /* 0x000fe2000bf66270 */
[----:B------:R-:W-:-:S12]  /*1b70*/  BSSY.RECONVERGENT B0, `(.L_x_298) ;  /* 0x0000029000007945 */ /* 0x000fd80003800200 */
[----:B------:R-:W-:Y:S05]  /*1b80*/  @P3 BRA `(.L_x_299) ;  /* 0x0000000000983947 */ /* 0x000fea0003800000 */
[----:B------:R-:W4:Y:S01]  /*1b90*/  LDC R10, c[0x0][0x768] ;  /* 0x0001da00ff0a7b82 */ /* 0x000f220000000800 */
[----:B------:R-:W-:Y:S01]  /*1ba0*/  IMAD.MOV.U32 R14, RZ, RZ, RZ ;  /* 0x000000ffff0e7224 */ /* 0x000fe200078e00ff */
[----:B------:R-:W5:Y:S01]  /*1bb0*/  LDCU UR9, c[0x0][0x774] ;  /* 0x0000ee80ff0977ac */ /* 0x000f620008000800 */
[----:B-1--4-:R-:W-:-:S04]  /*1bc0*/  IABS R3, R10 ;  /* 0x0000000a00037213 */ /* 0x012fc80000000000 */
[----:B--2---:R-:W1:Y:S08]  /*1bd0*/  I2F.RP R16, R3 ;  /* 0x0000000300107306 */ /* 0x004e700000209400 */
[----:B-1----:R-:W1:Y:S02]  /*1be0*/  MUFU.RCP R15, R16 ;  /* 0x00000010000f7308 */ /* 0x002e640000001000 */
[----:B-1----:R-:W-:-:S06]  /*1bf0*/  IADD3 R15, PT, PT, R15, 0xffffffe, RZ ;  /* 0x0ffffffe0f0f7810 */ /* 0x002fcc0007ffe0ff */
[----:B------:R-:W1:Y:S02]  /*1c00*/  F2I.FTZ.U32.TRUNC.NTZ R15, R15 ;  /* 0x0000000f000f7305 */ /* 0x000e64000021f000 */
[----:B-1----:R-:W-:-:S05]  /*1c10*/  IADD3 R2, PT, PT, RZ, -R15, RZ ;  /* 0x8000000fff027210 */ /* 0x002fca0007ffe0ff */
[----:B------:R-:W-:-:S04]  /*1c20*/  IMAD R17, R2, R3, RZ ;  /* 0x0000000302117224 */ /* 0x000fc800078e02ff */
[----:B------:R-:W-:-:S06]  /*1c30*/  IMAD.HI.U32 R14, R15, R17, R14 ;  /* 0x000000110f0e7227 */ /* 0x000fcc00078e000e */
[----:B------:R-:W-:-:S05]  /*1c40*/  IMAD.HI.U32 R14, R14, UR18, RZ ;  /* 0x000000120e0e7c27 */ /* 0x000fca000f8e00ff */
[----:B------:R-:W-:-:S05]  /*1c50*/  IADD3 R2, PT, PT, -R14, RZ, RZ ;  /* 0x000000ff0e027210 */ /* 0x000fca0007ffe1ff */
[----:B------:R-:W-:-:S05]  /*1c60*/  IMAD R2, R3, R2, UR18 ;  /* 0x0000001203027e24 */ /* 0x000fca000f8e0202 */
[----:B------:R-:W-:-:S13]  /*1c70*/  ISETP.GT.U32.AND P2, PT, R3, R2, PT ;  /* 0x000000020300720c */ /* 0x000fda0003f44070 */
[----:B------:R-:W-:Y:S01]  /*1c80*/  @!P2 IMAD.IADD R2, R2, 0x1, -R3 ;  /* 0x000000010202a824 */ /* 0x000fe200078e0a03 */
[----:B------:R-:W-:-:S04]  /*1c90*/  @!P2 IADD3 R14, PT, PT, R14, 0x1, RZ ;  /* 0x000000010e0ea810 */ /* 0x000fc80007ffe0ff */
[----:B------:R-:W-:Y:S02]  /*1ca0*/  ISETP.GE.U32.AND P1, PT, R2, R3, PT ;  /* 0x000000030200720c */ /* 0x000fe40003f26070 */
[----:B------:R-:W-:-:S04]  /*1cb0*/  LOP3.LUT R2, R10, UR4, RZ, 0x3c, !PT ;  /* 0x000000040a027c12 */ /* 0x000fc8000f8e3cff */
[----:B------:R-:W-:Y:S02]  /*1cc0*/  ISETP.GE.AND P0, PT, R2, RZ, PT ;  /* 0x000000ff0200720c */ /* 0x000fe40003f06270 */
[----:B------:R-:W1:Y:S05]  /*1cd0*/  LDC R2, c[0x0][0x778] ;  /* 0x0001de00ff027b82 */ /* 0x000e6a0000000800 */
[----:B------:R-:W-:Y:S01]  /*1ce0*/  @P1 VIADD R14, R14, 0x1 ;  /* 0x000000010e0e1836 */ /* 0x000fe20000000000 */
[----:B------:R-:W-:-:S04]  /*1cf0*/  ISETP.NE.AND P1, PT, R10, RZ, PT ;  /* 0x000000ff0a00720c */ /* 0x000fc80003f25270 */
[----:B------:R-:W-:Y:S02]  /*1d00*/  MOV R3, R14 ;  /* 0x0000000e00037202 */ /* 0x000fe40000000f00 */
[----:B------:R-:W2:Y:S03]  /*1d10*/  LDC.64 R14, c[0x0][0x760] ;  /* 0x0001d800ff0e7b82 */ /* 0x000ea60000000a00 */
[----:B------:R-:W-:-:S04]  /*1d20*/  @!P0 IMAD.MOV R3, RZ, RZ, -R3 ;  /* 0x000000ffff038224 */ /* 0x000fc800078e0a03 */
[----:B------:R-:W-:Y:S01]  /*1d30*/  @!P1 LOP3.LUT R3, RZ, R10, RZ, 0x33, !PT ;  /* 0x0000000aff039212 */ /* 0x000fe200078e33ff */
[----:B-1----:R-:W-:-:S03]  /*1d40*/  IMAD R2, R2, UR22, R13 ;  /* 0x0000001602027c24 */ /* 0x002fc6000f8e020d */
[C---:B------:R-:W-:Y:S01]  /*1d50*/  IADD3 R13, PT, PT, -R3.reuse, RZ, RZ ;  /* 0x000000ff030d7210 */ /* 0x040fe20007ffe1ff */
[----:B-----5:R-:W-:-:S04]  /*1d60*/  IMAD R2, R3, UR9, R2 ;  /* 0x0000000903027c24 */ /* 0x020fc8000f8e0202 */
[----:B------:R-:W-:-:S04]  /*1d70*/  IMAD R13, R10, R13, UR4 ;  /* 0x000000040a0d7e24 */ /* 0x000fc8000f8e020d */
[----:B------:R-:W-:-:S04]  /*1d80*/  IMAD R13, R13, 0x1000, R2 ;  /* 0x000010000d0d7824 */ /* 0x000fc800078e0202 */
[----:B--2---:R-:W-:-:S05]  /*1d90*/  IMAD.WIDE R14, R13, 0x4, R14 ;  /* 0x000000040d0e7825 */ /* 0x004fca00078e020e */
[----:B------:R-:W-:Y:S01]  /*1da0*/  @!PT LDS RZ, [RZ] ;  /* 0x00000000fffff984 */ /* 0x000fe20000000800 */
[----:B------:R-:W-:Y:S01]  /*1db0*/  @!PT LDS RZ, [RZ] ;  /* 0x00000000fffff984 */ /* 0x000fe20000000800 */
[----:B------:R-:W-:Y:S01]  /*1dc0*/  @!PT LDS RZ, [RZ] ;  /* 0x00000000fffff984 */ /* 0x000fe20000000800 */
[----:B------:R1:W-:Y:S01]  /*1dd0*/  LDGSTS.E.LTC128B [R6+0x34008], desc[UR36][R14.64] ;  /* 0x340080000e067fae */ /* 0x0003e2000b9a1224 */
[----:B------:R-:W-:Y:S05]  /*1de0*/  BRA `(.L_x_300) ;  /* 0x0000000000047947 */ /* 0x000fea0003800000 */
.L_x_299:
[----:B------:R4:W-:Y:S02]  /*1df0*/  STS [R7+UR35+0x34008], RZ ;  /* 0x034008ff07007988 */ /* 0x0009e40008000823 */
.L_x_300:
[----:B------:R-:W-:Y:S05]  /*1e00*/  BSYNC.RECONVERGENT B0 ;  /* 0x0000000000007941 */ /* 0x000fea0003800200 */
.L_x_298:
[----:B------:R-:W-:Y:S01]  /*1e10*/  ISETP.GE.AND P2, PT, R12, UR8, PT ;  /* 0x000000080c007c0c */ /* 0x000fe2000bf46270 */
[----:B------:R-:W-:-:S12]  /*1e20*/  BSSY.RECONVERGENT B0, `(.L_x_301) ;  /* 0x0000028000007945 */ /* 0x000fd80003800200 */
[----:B------:R-:W-:Y:S05]  /*1e30*/  @P2 BRA `(.L_x_302) ;  /* 0x0000000000942947 */ /* 0x000fea0003800000 */
[----:B------:R-:W5:Y:S01]  /*1e40*/  LDC R10, c[0x0][0x768] ;  /* 0x0001da00ff0a7b82 */ /* 0x000f620000000800 */
[----:B-1----:R-:W-:Y:S01]  /*1e50*/  HFMA2 R14, -RZ, RZ, 0, 0 ;  /* 0x00000000ff0e7431 */ /* 0x002fe200000001ff */
[----:B------:R-:W1:Y:S01]  /*1e60*/  LDCU UR8, c[0x0][0x774] ;  /* 0x0000ee80ff0877ac */ /* 0x000e620008000800 */
[----:B-----5:R-:W-:-:S04]  /*1e70*/  IABS R3, R10 ;  /* 0x0000000a00037213 */ /* 0x020fc80000000000 */
[----:B--2---:R-:W2:Y:S08]  /*1e80*/  I2F.RP R16, R3 ;  /* 0x0000000300107306 */ /* 0x004eb00000209400 */
[----:B--2---:R-:W2:Y:S02]  /*1e90*/  MUFU.RCP R15, R16 ;  /* 0x00000010000f7308 */ /* 0x004ea40000001000 */
[----:B--2---:R-:W-:-:S06]  /*1ea0*/  IADD3 R15, PT, PT, R15, 0xffffffe, RZ ;  /* 0x0ffffffe0f0f7810 */ /* 0x004fcc0007ffe0ff */
[----:B------:R-:W2:Y:S02]  /*1eb0*/  F2I.FTZ.U32.TRUNC.NTZ R15, R15 ;  /* 0x0000000f000f7305 */ /* 0x000ea4000021f000 */
[----:B--2---:R-:W-:-:S04]  /*1ec0*/  IMAD.MOV R2, RZ, RZ, -R15 ;  /* 0x000000ffff027224 */ /* 0x004fc800078e0a0f */
        /* <DEDUP_REMOVED lines=10> */
[----:B------:R-:W2:Y:S03]  /*1f70*/  LDC.64 R14, c[0x0][0x760] ;  /* 0x0001d800ff0e7b82 */ /* 0x000ea60000000a00 */
[----:B------:R-:W-:-:S05]  /*1f80*/  ISETP.GE.AND P1, PT, R3, RZ, PT ;  /* 0x000000ff0300720c */ /* 0x000fca0003f26270 */
[----:B------:R-:W5:Y:S02]  /*1f90*/  LDC R3, c[0x0][0x778] ;  /* 0x0001de00ff037b82 */ /* 0x000f640000000800 */
[----:B------:R-:W-:Y:S02]  /*1fa0*/  @P0 IADD3 R2, PT, PT, R2, 0x1, RZ ;  /* 0x0000000102020810 */ /* 0x000fe40007ffe0ff */
[----:B------:R-:W-:-:S04]  /*1fb0*/  ISETP.NE.AND P0, PT, R10, RZ, PT ;  /* 0x000000ff0a00720c */ /* 0x000fc80003f05270 */
[----:B------:R-:W-:-:S09]  /*1fc0*/  @!P1 IMAD.MOV R2, RZ, RZ, -R2 ;  /* 0x000000ffff029224 */ /* 0x000fd200078e0a02 */
[----:B------:R-:W-:Y:S01]  /*1fd0*/  @!P0 LOP3.LUT R2, RZ, R10, RZ, 0x33, !PT ;  /* 0x0000000aff028212 */ /* 0x000fe200078e33ff */
[----:B-----5:R-:W-:-:S03]  /*1fe0*/  IMAD R13, R3, UR22, R12 ;  /* 0x00000016030d7c24 */ /* 0x020fc6000f8e020c */
[C---:B------:R-:W-:Y:S01]  /*1ff0*/  IADD3 R3, PT, PT, -R2.reuse, RZ, RZ ;  /* 0x000000ff02037210 */ /* 0x040fe20007ffe1ff */
[----:B-1----:R-:W-:-:S04]  /*2000*/  IMAD R13, R2, UR8, R13 ;  /* 0x00000008020d7c24 */ /* 0x002fc8000f8e020d */
[----:B------:R-:W-:-:S05]  /*2010*/  IMAD R10, R10, R3, UR4 ;  /* 0x000000040a0a7e24 */ /* 0x000fca000f8e0203 */
[----:B------:R-:W-:-:S05]  /*2020*/  LEA R13, R10, R13, 0xc ;  /* 0x0000000d0a0d7211 */ /* 0x000fca00078e60ff */
[----:B--2---:R-:W-:-:S05]  /*2030*/  IMAD.WIDE R14, R13, 0x4, R14 ;  /* 0x000000040d0e7825 */ /* 0x004fca00078e020e */
[----:B------:R-:W-:Y:S01]  /*2040*/  @!PT LDS RZ, [RZ] ;  /* 0x00000000fffff984 */ /* 0x000fe20000000800 */
[----:B------:R-:W-:Y:S01]  /*2050*/  @!PT LDS RZ, [RZ] ;  /* 0x00000000fffff984 */ /* 0x000fe20000000800 */
[----:B------:R-:W-:Y:S01]  /*2060*/  @!PT LDS RZ, [RZ] ;  /* 0x00000000fffff984 */ /* 0x000fe20000000800 */
[----:B------:R1:W-:Y:S01]  /*2070*/  LDGSTS.E.LTC128B [R6+0x3400c], desc[UR36][R14.64] ;  /* 0x3400c0000e067fae */ /* 0x0003e2000b9a1224 */
[----:B------:R-:W-:Y:S05]  /*2080*/  BRA `(.L_x_303) ;  /* 0x0000000000047947 */ /* 0x000fea0003800000 */
.L_x_302:
[----:B------:R5:W-:Y:S02]  /*2090*/  STS [R7+UR35+0x3400c], RZ ;  /* 0x03400cff07007988 */ /* 0x000be40008000823 */
.L_x_303:
[----:B------:R-:W-:Y:S05]  /*20a0*/  BSYNC.RECONVERGENT B0 ;  /* 0x0000000000007941 */ /* 0x000fea0003800200 */
.L_x_301:
[----:B------:R-:W-:Y:S01]  /*20b0*/  R2UR UR8, R4 ;  /* 0x00000000040872ca */ /* 0x000fe200000e0000 */
[----:B------:R-:W-:-:S12]  /*20c0*/  NOP ;  /* 0x0000000000007918 */ /* 0x000fd80000000000 */
[----:B------:R-:W-:Y:S01]  /*20d0*/  ARRIVES.LDGSTSBAR.64.ARVCNT [UR8+0xd0] ;  /* 0x0000d000ff0079b0 */ /* 0x000fe20008001a08 */
[----:B------:R-:W-:Y:S01]  /*20e0*/  NOP ;  /* 0x0000000000007918 */ /* 0x000fe20000000000 */
[----:B------:R-:W0:Y:S02]  /*20f0*/  SYNCS.PHASECHK.TRANS64.TRYWAIT P0, [R4+URZ+0xe8], R11 ;  /* 0x0000e80b040075a7 */ /* 0x000e2400080011ff */
[----:B0-----:R-:W-:Y:S05]  /*2100*/  @!P0 BRA `(.L_x_304) ;  /* 0x0000004800c08947 */ /* 0x001fea0003800000 */
.L_x_395:
[----:B------:R-:W-:Y:S04]  /*2110*/  BSSY.RECONVERGENT B0, `(.L_x_305) ;  /* 0x0000030000007945 */ /* 0x000fe80003800200 */
[----:B------:R-:W-:Y:S05]  /*2120*/  @P5 BRA `(.L_x_306) ;  /* 0x0000000000b45947 */ /* 0x000fea0003800000 */
[----:B------:R-:W0:Y:S01]  /*2130*/  LDC R10, c[0x0][0x790] ;  /* 0x0001e400ff0a7b82 */ /* 0x000e220000000800 */
[----:B------:R-:W1:Y:S01]  /*2140*/  LDCU.128 UR8, c[0x0][0x7a0] ;  /* 0x0000f400ff0877ac */ /* 0x000e620008000c00 */
[----:B------:R-:W2:Y:S01]  /*2150*/  LDCU.64 UR16, c[0x0][0x780] ;  /* 0x0000f000ff1077ac */ /* 0x000ea20008000a00 */
[----:B01----:R-:W-:-:S04]  /*2160*/  IABS R3, R10 ;  /* 0x0000000a00037213 */ /* 0x003fc80000000000 */
[----:B------:R-:W0:Y:S08]  /*2170*/  I2F.RP R14, R3 ;  /* 0x00000003000e7306 */ /* 0x000e300000209400 */
[----:B0-----:R-:W0:Y:S02]  /*2180*/  MUFU.RCP R12, R14 ;  /* 0x0000000e000c7308 */ /* 0x001e240000001000 */
[----:B0-----:R-:W-:-:S06]  /*2190*/  IADD3 R12, PT, PT, R12, 0xffffffe, RZ ;  /* 0x0ffffffe0c0c7810 */ /* 0x001fcc0007ffe0ff */
[----:B------:R-:W0:Y:S02]  /*21a0*/  F2I.FTZ.U32.TRUNC.NTZ R13, R12 ;  /* 0x0000000c000d7305 */ /* 0x000e24000021f000 */
[----:B0-----:R-:W-:Y:S01]  /*21b0*/  IMAD.MOV R2, RZ, RZ, -R13 ;  /* 0x000000ffff027224 */ /* 0x001fe200078e0a0d */
[----:B------:R-:W-:-:S03]  /*21c0*/  MOV R12, RZ ;  /* 0x000000ff000c7202 */ /* 0x000fc60000000f00 */
[----:B------:R-:W-:-:S04]  /*21d0*/  IMAD R9, R2, R3, RZ ;  /* 0x0000000302097224 */ /* 0x000fc800078e02ff */
[----:B------:R-:W-:-:S06]  /*21e0*/  IMAD.HI.U32 R9, R13, R9, R12 ;  /* 0x000000090d097227 */ /* 0x000fcc00078e000c */
[----:B------:R-:W-:Y:S01]  /*21f0*/  IMAD.HI.U32 R11, R9, UR18, RZ ;  /* 0x00000012090b7c27 */ /* 0x000fe2000f8e00ff */
[----:B------:R-:W-:-:S03]  /*2200*/  LOP3.LUT R9, R10, UR4, RZ, 0x3c, !PT ;  /* 0x000000040a097c12 */ /* 0x000fc6000f8e3cff */
[----:B------:R-:W-:Y:S01]  /*2210*/  IMAD.MOV R2, RZ, RZ, -R11 ;  /* 0x000000ffff027224 */ /* 0x000fe200078e0a0b */
[----:B------:R-:W-:Y:S02]  /*2220*/  ISETP.GE.AND P0, PT, R9, RZ, PT ;  /* 0x000000ff0900720c */ /* 0x000fe40003f06270 */
[----:B------:R-:W-:Y:S01]  /*2230*/  SHF.R.S32.HI R9, RZ, 0x1f, R8 ;  /* 0x0000001fff097819 */ /* 0x000fe20000011408 */
[----:B------:R-:W-:-:S05]  /*2240*/  IMAD R2, R3, R2, UR18 ;  /* 0x0000001203027e24 */ /* 0x000fca000f8e0202 */
[----:B------:R-:W-:-:S13]  /*2250*/  ISETP.GT.U32.AND P1, PT, R3, R2, PT ;  /* 0x000000020300720c */ /* 0x000fda0003f24070 */
[-C--:B------:R-:W-:Y:S01]  /*2260*/  @!P1 IADD3 R2, PT, PT, R2, -R3.reuse, RZ ;  /* 0x8000000302029210 */ /* 0x080fe20007ffe0ff */
[----:B------:R-:W-:Y:S01]  /*2270*/  @!P1 VIADD R11, R11, 0x1 ;  /* 0x000000010b0b9836 */ /* 0x000fe20000000000 */
[----:B------:R-:W-:Y:S02]  /*2280*/  ISETP.NE.AND P1, PT, R10, RZ, PT ;  /* 0x000000ff0a00720c */ /* 0x000fe40003f25270 */
[----:B------:R-:W-:Y:S02]  /*2290*/  ISETP.GE.U32.AND P5, PT, R2, R3, PT ;  /* 0x000000030200720c */ /* 0x000fe40003fa6070 */
[----:B------:R-:W0:Y:S11]  /*22a0*/  LDC.64 R2, c[0x0][0x7b0] ;  /* 0x0001ec00ff027b82 */ /* 0x000e360000000a00 */
[----:B------:R-:W-:-:S05]  /*22b0*/  @P5 IADD3 R11, PT, PT, R11, 0x1, RZ ;  /* 0x000000010b0b5810 */ /* 0x000fca0007ffe0ff */
[----:B------:R-:W-:Y:S01]  /*22c0*/  @!P0 IMAD.MOV R11, RZ, RZ, -R11 ;  /* 0x000000ffff0b8224 */ /* 0x000fe200078e0a0b */
[----:B------:R-:W-:Y:S01]  /*22d0*/  @!P1 LOP3.LUT R11, RZ, R10, RZ, 0x33, !PT ;  /* 0x0000000aff0b9212 */ /* 0x000fe200078e33ff */
[----:B0-----:R-:W-:-:S03]  /*22e0*/  IMAD.WIDE.U32 R12, R2, UR22, R8 ;  /* 0x00000016020c7c25 */ /* 0x001fc6000f8e0008 */
[----:B------:R-:W-:Y:S01]  /*22f0*/  SHF.R.S32.HI R2, RZ, 0x1f, R11 ;  /* 0x0000001fff027819 */ /* 0x000fe2000001140b */
[----:B------:R-:W-:-:S04]  /*2300*/  IMAD R13, R3, UR22, R13 ;  /* 0x00000016030d7c24 */ /* 0x000fc8000f8e020d */
[----:B------:R-:W-:Y:S02]  /*2310*/  IMAD R2, R2, UR10, RZ ;  /* 0x0000000a02027c24 */ /* 0x000fe4000f8e02ff */
[----:B------:R-:W-:-:S04]  /*2320*/  IMAD.WIDE.U32 R12, R11, UR10, R12 ;  /* 0x0000000a0b0c7c25 */ /* 0x000fc8000f8e000c */
[C---:B------:R-:W-:Y:S01]  /*2330*/  IMAD R2, R11.reuse, UR11, R2 ;  /* 0x0000000b0b027c24 */ /* 0x040fe2000f8e0202 */
[----:B------:R-:W-:-:S04]  /*2340*/  IADD3 R11, PT, PT, -R11, RZ, RZ ;  /* 0x000000ff0b0b7210 */ /* 0x000fc80007ffe1ff */
[----:B------:R-:W-:Y:S01]  /*2350*/  IADD3 R13, PT, PT, R13, R2, RZ ;  /* 0x000000020d0d7210 */ /* 0x000fe20007ffe0ff */
[----:B------:R-:W-:-:S04]  /*2360*/  IMAD R11, R10, R11, UR4 ;  /* 0x000000040a0b7e24 */ /* 0x000fc8000f8e020b */
[----:B------:R-:W-:-:S04]  /*2370*/  IMAD.WIDE.U32 R12, R11, UR8, R12 ;  /* 0x000000080b0c7c25 */ /* 0x000fc8000f8e000c */
[----:B------:R-:W-:Y:S01]  /*2380*/  IMAD R11, R11, UR9, R13 ;  /* 0x000000090b0b7c24 */ /* 0x000fe2000f8e020d */
[----:B--2---:R-:W-:-:S04]  /*2390*/  LEA R2, P0, R12, UR16, 0x2 ;  /* 0x000000100c027c11 */ /* 0x004fc8000f8010ff */
[----:B------:R-:W-:-:S05]  /*23a0*/  LEA.HI.X R3, R12, UR17, R11, 0x2, P0 ;  /* 0x000000110c037c11 */ /* 0x000fca00080f140b */
[----:B------:R-:W-:Y:S01]  /*23b0*/  @!PT LDS RZ, [RZ] ;  /* 0x00000000fffff984 */ /* 0x000fe20000000800 */
[----:B------:R-:W-:Y:S01]  /*23c0*/  @!PT LDS RZ, [RZ] ;  /* 0x00000000fffff984 */ /* 0x000fe20000000800 */
[----:B------:R-:W-:Y:S01]  /*23d0*/  @!PT LDS RZ, [RZ] ;  /* 0x00000000fffff984 */ /* 0x000fe20000000800 */
[----:B------:R0:W-:Y:S01]  /*23e0*/  LDGSTS.E.LTC128B [R6+0x34200], desc[UR36][R2.64] ;  /* 0x3420000002067fae */ /* 0x0001e2000b9a1224 */
[----:B------:R-:W-:Y:S05]  /*23f0*/  BRA `(.L_x_307) ;  /* 0x0000000000047947 */ /* 0x000fea0003800000 */
.L_x_306:
[----:B------:R0:W-:Y:S02]  /*2400*/  STS [R7+UR35+0x34200], RZ ;  /* 0x034200ff07007988 */ /* 0x0001e40008000823 */
.L_x_307:
[----:B------:R-:W-:Y:S05]  /*2410*/  BSYNC.RECONVERGENT B0 ;  /* 0x0000000000007941 */ /* 0x000fea0003800200 */
.L_x_305:
[----:B------:R-:W-:Y:S04]  /*2420*/  BSSY.RECONVERGENT B0, `(.L_x_308) ;  /* 0x0000031000007945 */ /* 0x000fe80003800200 */
[----:B------:R-:W-:Y:S05]  /*2430*/  @P4 BRA `(.L_x_309) ;  /* 0x0000000000b84947 */ /* 0x000fea0003800000 */
[----:B------:R-:W0:Y:S01]  /*2440*/  LDC R12, c[0x0][0x790] ;  /* 0x0001e400ff0c7b82 */ /* 0x000e220000000800 */
[----:B------:R-:W1:Y:S02]  /*2450*/  LDCU.128 UR8, c[0x0][0x7a0] ;  /* 0x0000f400ff0877ac */ /* 0x000e640008000c00 */
[--C-:B-1----:R-:W-:Y:S01]  /*2460*/  SHF.R.S32.HI R15, RZ, 0x1f, R8.reuse ;  /* 0x0000001fff0f7819 */ /* 0x102fe20000011408 */
[----:B------:R-:W-:Y:S01]  /*2470*/  IMAD.MOV.U32 R14, RZ, RZ, R8 ;  /* 0x000000ffff0e7224 */ /* 0x000fe200078e0008 */
[----:B------:R-:W1:Y:S01]  /*2480*/  LDCU.64 UR16, c[0x0][0x780] ;  /* 0x0000f000ff1077ac */ /* 0x000e620008000a00 */
[----:B0-----:R-:W-:-:S04]  /*2490*/  IABS R2, R12 ;  /* 0x0000000c00027213 */ /* 0x001fc80000000000 */
[----:B------:R-:W0:Y:S08]  /*24a0*/  I2F.RP R13, R2 ;  /* 0x00000002000d7306 */ /* 0x000e300000209400 */
[----:B0-----:R-:W0:Y:S02]  /*24b0*/  MUFU.RCP R10, R13 ;  /* 0x0000000d000a7308 */ /* 0x001e240000001000 */
[----:B0-----:R-:W-:-:S06]  /*24c0*/  IADD3 R10, PT, PT, R10, 0xffffffe, RZ ;  /* 0x0ffffffe0a0a7810 */ /* 0x001fcc0007ffe0ff */
[----:B------:R-:W0:Y:S02]  /*24d0*/  F2I.FTZ.U32.TRUNC.NTZ R11, R10 ;  /* 0x0000000a000b7305 */ /* 0x000e24000021f000 */
[----:B0-----:R-:W-:Y:S01]  /*24e0*/  IADD3 R3, PT, PT, RZ, -R11, RZ ;  /* 0x8000000bff037210 */ /* 0x001fe20007ffe0ff */
[----:B------:R-:W-:-:S04]  /*24f0*/  IMAD.MOV.U32 R10, RZ, RZ, RZ ;  /* 0x000000ffff0a7224 */ /* 0x000fc800078e00ff */
[----:B------:R-:W-:-:S04]  /*2500*/  IMAD R3, R3, R2, RZ ;  /* 0x0000000203037224 */ /* 0x000fc800078e02ff */
[----:B------:R-:W-:Y:S01]  /*2510*/  IMAD.HI.U32 R3, R11, R3, R10 ;  /* 0x000000030b037227 */ /* 0x000fe200078e000a */
[----:B------:R-:W-:-:S04]  /*2520*/  LOP3.LUT R10, R12, UR4, RZ, 0x3c, !PT ;  /* 0x000000040c0a7c12 */ /* 0x000fc8000f8e3cff */
[----:B------:R-:W-:Y:S01]  /*2530*/  ISETP.GE.AND P1, PT, R10, RZ, PT ;  /* 0x000000ff0a00720c */ /* 0x000fe20003f26270 */
[----:B------:R-:W-:-:S05]  /*2540*/  IMAD.HI.U32 R11, R3, UR18, RZ ;  /* 0x00000012030b7c27 */ /* 0x000fca000f8e00ff */
[----:B------:R-:W-:-:S05]  /*2550*/  IADD3 R3, PT, PT, -R11, RZ, RZ ;  /* 0x000000ff0b037210 */ /* 0x000fca0007ffe1ff */
[----:B------:R-:W-:-:S05]  /*2560*/  IMAD R3, R2, R3, UR18 ;  /* 0x0000001202037e24 */ /* 0x000fca000f8e0203 */
[----:B------:R-:W-:-:S13]  /*2570*/  ISETP.GT.U32.AND P0, PT, R2, R3, PT ;  /* 0x000000030200720c */ /* 0x000fda0003f04070 */
[----:B------:R-:W-:Y:S01]  /*2580*/  @!P0 IMAD.IADD R3, R3, 0x1, -R2 ;  /* 0x0000000103038824 */ /* 0x000fe200078e0a02 */
[----:B------:R-:W-:Y:S02]  /*2590*/  @!P0 IADD3 R11, PT, PT, R11, 0x1, RZ ;  /* 0x000000010b0b8810 */ /* 0x000fe40007ffe0ff */
[----:B------:R-:W-:Y:S02]  /*25a0*/  ISETP.NE.AND P0, PT, R12, RZ, PT ;  /* 0x000000ff0c00720c */ /* 0x000fe40003f05270 */
[----:B------:R-:W-:Y:S02]  /*25b0*/  ISETP.GE.U32.AND P4, PT, R3, R2, PT ;  /* 0x000000020300720c */ /* 0x000fe40003f86070 */
[----:B------:R-:W0:Y:S11]  /*25c0*/  LDC.64 R2, c[0x0][0x7b0] ;  /* 0x0001ec00ff027b82 */ /* 0x000e360000000a00 */
[----:B------:R-:W-:-:S05]  /*25d0*/  @P4 VIADD R11, R11, 0x1 ;  /* 0x000000010b0b4836 */ /* 0x000fca0000000000 */
[----:B------:R-:W-:Y:S02]  /*25e0*/  @!P1 IADD3 R11, PT, PT, -R11, RZ, RZ ;  /* 0x000000ff0b0b9210 */ /* 0x000fe40007ffe1ff */
[----:B------:R-:W-:Y:S01]  /*25f0*/  @!P0 LOP3.LUT R11, RZ, R12, RZ, 0x33, !PT ;  /* 0x0000000cff0b8212 */ /* 0x000fe200078e33ff */
[----:B0-----:R-:W-:-:S03]  /*2600*/  IMAD.WIDE.U32 R14, R2, UR22, R14 ;  /* 0x00000016020e7c25 */ /* 0x001fc6000f8e000e */
[----:B------:R-:W-:Y:S01]  /*2610*/  SHF.R.S32.HI R2, RZ, 0x1f, R11 ;  /* 0x0000001fff027819 */ /* 0x000fe2000001140b */
[----:B------:R-:W-:-:S04]  /*2620*/  IMAD R15, R3, UR22, R15 ;  /* 0x00000016030f7c24 */ /* 0x000fc8000f8e020f */
[----:B------:R-:W-:Y:S02]  /*2630*/  IMAD R2, R2, UR10, RZ ;  /* 0x0000000a02027c24 */ /* 0x000fe4000f8e02ff */
[----:B------:R-:W-:-:S04]  /*2640*/  IMAD.WIDE.U32 R14, R11, UR10, R14 ;  /* 0x0000000a0b0e7c25 */ /* 0x000fc8000f8e000e */
[C---:B------:R-:W-:Y:S01]  /*2650*/  IMAD R2, R11.reuse, UR11, R2 ;  /* 0x0000000b0b027c24 */ /* 0x040fe2000f8e0202 */
[----:B------:R-:W-:-:S03]  /*2660*/  IADD3 R11, PT, PT, -R11, RZ, RZ ;  /* 0x000000ff0b0b7210 */ /* 0x000fc60007ffe1ff */
[----:B------:R-:W-:Y:S02]  /*2670*/  IMAD.IADD R15, R15, 0x1, R2 ;  /* 0x000000010f0f7824 */ /* 0x000fe400078e0202 */
[----:B------:R-:W-:-:S04]  /*2680*/  IMAD R11, R12, R11, UR4 ;  /* 0x000000040c0b7e24 */ /* 0x000fc8000f8e020b */
[----:B------:R-:W-:-:S04]  /*2690*/  IMAD.WIDE.U32 R14, R11, UR8, R14 ;  /* 0x000000080b0e7c25 */ /* 0x000fc8000f8e000e */
[----:B------:R-:W-:Y:S01]  /*26a0*/  IMAD R11, R11, UR9, R15 ;  /* 0x000000090b0b7c24 */ /* 0x000fe2000f8e020f */
[----:B-1----:R-:W-:-:S04]  /*26b0*/  LEA R2, P0, R14, UR16, 0x2 ;  /* 0x000000100e027c11 */ /* 0x002fc8000f8010ff */
[----:B------:R-:W-:-:S05]  /*26c0*/  LEA.HI.X R3, R14, UR17, R11, 0x2, P0 ;  /* 0x000000110e037c11 */ /* 0x000fca00080f140b */
[----:B------:R-:W-:Y:S01]  /*26d0*/  @!PT LDS RZ, [RZ] ;  /* 0x00000000fffff984 */ /* 0x000fe20000000800 */
[----:B------:R-:W-:Y:S01]  /*26e0*/  @!PT LDS RZ, [RZ] ;  /* 0x00000000fffff984 */ /* 0x000fe20000000800 */
[----:B------:R-:W-:Y:S01]  /*26f0*/  @!PT LDS RZ, [RZ] ;  /* 0x00000000fffff984 */ /* 0x000fe20000000800 */
[----:B------:R0:W-:Y:S01]  /*2700*/  LDGSTS.E.LTC128B [R6+0x34204], desc[UR36][R2.64+0x4] ;  /* 0x3420400402067fae */ /* 0x0001e2000b9a1224 */
[----:B------:R-:W-:Y:S05]  /*2710*/  BRA `(.L_x_310) ;  /* 0x0000000000047947 */ /* 0x000fea0003800000 */
.L_x_309:
[----:B------:R0:W-:Y:S02]  /*2720*/  STS [R7+UR35+0x34204], RZ ;  /* 0x034204ff07007988 */ /* 0x0001e40008000823 */
.L_x_310:
[----:B------:R-:W-:Y:S05]  /*2730*/  BSYNC.RECONVERGENT B0 ;  /* 0x0000000000007941 */ /* 0x000fea0003800200 */
.L_x_308:
        /* <DEDUP_REMOVED lines=48> */
.L_x_312:
[----:B------:R0:W-:Y:S02]  /*2a40*/  STS [R7+UR35+0x34208], RZ ;  /* 0x034208ff07007988 */ /* 0x0001e40008000823 */
.L_x_313:
[----:B------:R-:W-:Y:S05]  /*2a50*/  BSYNC.RECONVERGENT B0 ;  /* 0x0000000000007941 */ /* 0x000fea0003800200 */
.L_x_311:
[----:B------:R-:W-:Y:S04]  /*2a60*/  BSSY.RECONVERGENT B0, `(.L_x_314) ;  /* 0x0000036000007945 */ /* 0x000fe80003800200 */
[----:B------:R-:W-:Y:S05]  /*2a70*/  @P2 BRA `(.L_x_315) ;  /* 0x0000000000cc2947 */ /* 0x000fea0003800000 */
[----:B------:R-:W0:Y:S01]  /*2a80*/  LDCU UR24, c[0x0][0x790] ;  /* 0x0000f200ff1877ac */ /* 0x000e220008000800 */
[----:B------:R-:W-:Y:S01]  /*2a90*/  SHF.R.S32.HI R9, RZ, 0x1f, R8 ;  /* 0x0000001fff097819 */ /* 0x000fe20000011408 */
[----:B------:R-:W-:Y:S01]  /*2aa0*/  UMOV UR10, URZ ;  /* 0x000000ff000a7c82 */ /* 0x000fe20008000000 */
[----:B------:R-:W1:Y:S01]  /*2ab0*/  LDCU.64 UR16, c[0x0][0x780] ;  /* 0x0000f000ff1077ac */ /* 0x000e620008000a00 */
[----:B0-----:R-:W-:-:S04]  /*2ac0*/  IABS R2, UR24 ;  /* 0x0000001800027c13 */ /* 0x001fc80008000000 */
[----:B------:R-:W-:-:S13]  /*2ad0*/  R2UR UR9, R2 ;  /* 0x00000000020972ca */ /* 0x000fda00000e0000 */
[----:B-1----:R-:W0:Y:S08]  /*2ae0*/  I2F.RP R3, UR9 ;  /* 0x0000000900037d06 */ /* 0x002e300008209400 */
[----:B0-----:R-:W0:Y:S02]  /*2af0*/  MUFU.RCP R2, R3 ;  /* 0x0000000300027308 */ /* 0x001e240000001000 */
[----:B0-----:R-:W-:-:S06]  /*2b00*/  VIADD R2, R2, 0xffffffe ;  /* 0x0ffffffe02027836 */ /* 0x001fcc0000000000 */
[----:B------:R-:W0:Y:S02]  /*2b10*/  F2I.FTZ.U32.TRUNC.NTZ R2, R2 ;  /* 0x0000000200027305 */ /* 0x000e24000021f000 */
[----:B0-----:R-:W-:Y:S02]  /*2b20*/  R2UR UR11, R2 ;  /* 0x00000000020b72ca */ /* 0x001fe400000e0000 */
[----:B------:R-:W0:Y:S11]  /*2b30*/  LDC.64 R2, c[0x0][0x7b0] ;  /* 0x0001ec00ff027b82 */ /* 0x000e360000000a00 */
[----:B------:R-:W-:-:S04]  /*2b40*/  UIADD3 UR8, UPT, UPT, URZ, -UR11, URZ ;  /* 0x8000000bff087290 */ /* 0x000fc8000fffe0ff */
[----:B------:R-:W-:-:S04]  /*2b50*/  UIMAD UR8, UR8, UR9, URZ ;  /* 0x00000009080872a4 */ /* 0x000fc8000f8e02ff */
[----:B------:R-:W-:-:S04]  /*2b60*/  UIMAD.WIDE.U32 UR10, UR11, UR8, UR10 ;  /* 0x000000080b0a72a5 */ /* 0x000fc8000f8e000a */
[----:B------:R-:W-:Y:S01]  /*2b70*/  UIMAD.WIDE.U32 UR26, UR11, UR18, URZ ;  /* 0x000000120b1a72a5 */ /* 0x000fe2000f8e00ff */
[----:B0-----:R-:W-:-:S04]  /*2b80*/  IMAD.WIDE.U32 R8, R2, UR22, R8 ;  /* 0x0000001602087c25 */ /* 0x001fc8000f8e0008 */
[----:B------:R-:W-:Y:S02]  /*2b90*/  IMAD R9, R3, UR22, R9 ;  /* 0x0000001603097c24 */ /* 0x000fe4000f8e0209 */
[----:B------:R-:W-:Y:S02]  /*2ba0*/  UMOV UR26, UR27 ;  /* 0x0000001b001a7c82 */ /* 0x000fe40008000000 */
[----:B------:R-:W-:-:S04]  /*2bb0*/  UIADD3 UR8, UPT, UPT, -UR26, URZ, URZ ;  /* 0x000000ff1a087290 */ /* 0x000fc8000fffe1ff */
[----:B------:R-:W-:-:S04]  /*2bc0*/  UIMAD UR8, UR9, UR8, UR18 ;  /* 0x00000008090872a4 */ /* 0x000fc8000f8e0212 */
[----:B------:R-:W-:-:S11]  /*2bd0*/  UISETP.GT.U32.AND UP0, UPT, UR9, UR8, UPT ;  /* 0x000000080900728c */ /* 0x000fd6000bf04070 */
[----:B------:R-:W-:Y:S02]  /*2be0*/  @!UP0 UIADD3 UR8, UPT, UPT, UR8, -UR9, URZ ;  /* 0x8000000908088290 */ /* 0x000fe4000fffe0ff */
[----:B------:R-:W-:Y:S02]  /*2bf0*/  @!UP0 UIADD3 UR26, UPT, UPT, UR26, 0x1, URZ ;  /* 0x000000011a1a8890 */ /* 0x000fe4000fffe0ff */
[----:B------:R-:W-:Y:S02]  /*2c00*/  UISETP.GE.U32.AND UP0, UPT, UR8, UR9, UPT ;  /* 0x000000090800728c */ /* 0x000fe4000bf06070 */
[----:B------:R-:W-:-:S09]  /*2c10*/  ULOP3.LUT UR8, UR4, UR24, URZ, 0x3c, !UPT ;  /* 0x0000001804087292 */ /* 0x000fd2000f8e3cff */
[----:B------:R-:W-:Y:S02]  /*2c20*/  @UP0 UIADD3 UR26, UPT, UPT, UR26, 0x1, URZ ;  /* 0x000000011a1a0890 */ /* 0x000fe4000fffe0ff */
[----:B------:R-:W-:Y:S01]  /*2c30*/  UISETP.GE.AND UP0, UPT, UR8, URZ, UPT ;  /* 0x000000ff0800728c */ /* 0x000fe2000bf06270 */
[----:B------:R-:W0:Y:S10]  /*2c40*/  LDCU.128 UR8, c[0x0][0x7a0] ;  /* 0x0000f400ff0877ac */ /* 0x000e340008000c00 */
[----:B------:R-:W-:-:S02]  /*2c50*/  @!UP0 UIADD3 UR26, UPT, UPT, -UR26, URZ, URZ ;  /* 0x000000ff1a1a8290 */ /* 0x000fc4000fffe1ff */
[----:B------:R-:W-:Y:S01]  /*2c60*/  UISETP.NE.AND UP0, UPT, UR24, URZ, UPT ;  /* 0x000000ff1800728c */ /* 0x000fe2000bf05270 */
[----:B0-----:R-:W-:-:S10]  /*2c70*/  MOV R2, UR10 ;  /* 0x0000000a00027c02 */ /* 0x001fd40008000f00 */
[----:B------:R-:W-:-:S04]  /*2c80*/  @!UP0 ULOP3.LUT UR26, URZ, UR24, URZ, 0x33, !UPT ;  /* 0x00000018ff1a8292 */ /* 0x000fc8000f8e33ff */
[----:B------:R-:W-:Y:S02]  /*2c90*/  USHF.R.S32.HI UR25, URZ, 0x1f, UR26 ;  /* 0x0000001fff197899 */ /* 0x000fe4000801141a */
[----:B------:R-:W-:Y:S01]  /*2ca0*/  IMAD.WIDE.U32 R10, R2, UR26, R8 ;  /* 0x0000001a020a7c25 */ /* 0x000fe2000f8e0008 */
[----:B------:R-:W-:Y:S01]  /*2cb0*/  MOV R8, UR8 ;  /* 0x0000000800087c02 */ /* 0x000fe20008000f00 */
[----:B------:R-:W-:Y:S02]  /*2cc0*/  UIMAD UR25, UR25, UR10, URZ ;  /* 0x0000000a191972a4 */ /* 0x000fe4000f8e02ff */
[----:B------:R-:W-:Y:S02]  /*2cd0*/  IMAD.U32 R2, RZ, RZ, UR9 ;  /* 0x00000009ff027e24 */ /* 0x000fe4000f8e00ff */
[----:B------:R-:W-:Y:S02]  /*2ce0*/  UIMAD UR11, UR26, UR11, UR25 ;  /* 0x0000000b1a0b72a4 */ /* 0x000fe4000f8e0219 */
[----:B------:R-:W-:-:S04]  /*2cf0*/  UIADD3 UR26, UPT, UPT, -UR26, URZ, URZ ;  /* 0x000000ff1a1a7290 */ /* 0x000fc8000fffe1ff */
[----:B------:R-:W-:Y:S01]  /*2d00*/  UIMAD UR26, UR24, UR26, UR4 ;  /* 0x0000001a181a72a4 */ /* 0x000fe2000f8e0204 */
[----:B------:R-:W-:-:S05]  /*2d10*/  VIADD R11, R11, UR11 ;  /* 0x0000000b0b0b7c36 */ /* 0x000fca0008000000 */
[----:B------:R-:W-:-:S04]  /*2d20*/  IMAD.WIDE.U32 R8, R8, UR26, R10 ;  /* 0x0000001a08087c25 */ /* 0x000fc8000f8e000a */
[----:B------:R-:W-:Y:S01]  /*2d30*/  IMAD R3, R2, UR26, R9 ;  /* 0x0000001a02037c24 */ /* 0x000fe2000f8e0209 */
[----:B------:R-:W-:-:S04]  /*2d40*/  LEA R2, P0, R8, UR16, 0x2 ;  /* 0x0000001008027c11 */ /* 0x000fc8000f8010ff */
[----:B------:R-:W-:-:S05]  /*2d50*/  LEA.HI.X R3, R8, UR17, R3, 0x2, P0 ;  /* 0x0000001108037c11 */ /* 0x000fca00080f1403 */
[----:B------:R-:W-:Y:S01]  /*2d60*/  @!PT LDS RZ, [RZ] ;  /* 0x00000000fffff984 */ /* 0x000fe20000000800 */
[----:B------:R-:W-:Y:S01]  /*2d70*/  @!PT LDS RZ, [RZ] ;  /* 0x00000000fffff984 */ /* 0x000fe20000000800 */
[----:B------:R-:W-:Y:S01]  /*2d80*/  @!PT LDS RZ, [RZ] ;  /* 0x00000000fffff984 */ /* 0x000fe20000000800 */
[----:B------:R0:W-:Y:S01]  /*2d90*/  LDGSTS.E.LTC128B [R6+0x3420c], desc[UR36][R2.64+0xc] ;  /* 0x3420c00c02067fae */ /* 0x0001e2000b9a1224 */
[----:B------:R-:W-:Y:S05]  /*2da0*/  BRA `(.L_x_316) ;  /* 0x0000000000047947 */ /* 0x000fea0003800000 */
.L_x_315:
[----:B------:R0:W-:Y:S02]  /*2db0*/  STS [R7+UR35+0x3420c], RZ ;  /* 0x03420cff07007988 */ /* 0x0001e40008000823 */
.L_x_316:
[----:B------:R-:W-:Y:S05]  /*2dc0*/  BSYNC.RECONVERGENT B0 ;  /* 0x0000000000007941 */ /* 0x000fea0003800200 */
.L_x_314:
[----:B------:R-:W-:Y:S01]  /*2dd0*/  R2UR UR10, R4 ;  /* 0x00000000040a72ca */ /* 0x000fe200000e0000 */
[----:B------:R-:W0:Y:S01]  /*2de0*/  LDCU.64 UR8, c[0x0][0x348] ;  /* 0x00006900ff0877ac */ /* 0x000e220008000a00 */
[----:B------:R-:W-:Y:S01]  /*2df0*/  NOP ;  /* 0x0000000000007918 */ /* 0x000fe20000000000 */
[----:B01----:R-:W-:Y:S01]  /*2e00*/  HFMA2 R3, -RZ, RZ, 0, 5.9604644775390625e-08 ;  /* 0x00000001ff037431 */ /* 0x003fe200000001ff */
[----:B------:R-:W-:Y:S01]  /*2e10*/  UPLOP3.LUT UP1, UPT, UPT, UPT, UPT, 0x80, 0x8 ;  /* 0x000000000008789c */ /* 0x000fe20003f2f070 */
[----:B------:R-:W-:Y:S01]  /*2e20*/  UMOV UR11, URZ ;  /* 0x000000ff000b7c82 */ /* 0x000fe20008000000 */
[----:B------:R-:W-:Y:S01]  /*2e30*/  UMOV UR18, URZ ;  /* 0x000000ff00127c82 */ /* 0x000fe20008000000 */
[----:B------:R-:W-:-:S06]  /*2e40*/  UISETP.NE.AND UP3, UPT, UR14, URZ, UPT ;  /* 0x000000ff0e00728c */ /* 0x000fcc000bf65270 */
[----:B------:R-:W-:Y:S01]  /*2e50*/  ARRIVES.LDGSTSBAR.64.ARVCNT [UR10+0xe0] ;  /* 0x0000e000ff0079b0 */ /* 0x000fe20008001a0a */
[----:B------:R-:W-:-:S04]  /*2e60*/  UIADD3 UR40, UP0, UPT, UR8, 0x40, URZ ;  /* 0x0000004008287890 */ /* 0x000fc8000ff1e0ff */
[----:B------:R-:W-:Y:S02]  /*2e70*/  UIADD3.X UR41, UPT, UPT, URZ, UR9, URZ, UP0, !UPT ;  /* 0x00000009ff297290 */ /* 0x000fe400087fe4ff */
[----:B------:R-:W-:-:S04]  /*2e80*/  UIADD3 UR38, UP0, UPT, UR8, 0x40, URZ ;  /* 0x0000004008267890 */ /* 0x000fc8000ff1e0ff */
[----:B------:R-:W-:Y:S01]  /*2e90*/  UIADD3.X UR39, UPT, UPT, URZ, UR9, URZ, UP0, !UPT ;  /* 0x00000009ff277290 */ /* 0x000fe200087fe4ff */
[----:B------:R-:W-:-:S11]  /*2ea0*/  NOP ;  /* 0x0000000000007918 */ /* 0x000fd60000000000 */
.L_x_319:
[----:B------:R-:W-:Y:S01]  /*2eb0*/  R2UR UR24, R4 ;  /* 0x00000000041872ca */ /* 0x000fe200000e0000 */
[----:B------:R-:W-:Y:S01]  /*2ec0*/  UPLOP3.LUT UP2, UPT, UPT, UPT, UP1, 0x80, 0x8 ;  /* 0x000000000008789c */ /* 0x000fe20003f4f010 */
[----:B--2---:R-:W-:-:S11]  /*2ed0*/  SHF.L.U32 R6, R3, 0x1f, RZ ;  /* 0x0000001f03067819 */ /* 0x004fd600000006ff */
[----:B------:R-:W-:-:S09]  /*2ee0*/  ULEA UR24, UR11, UR24, 0x3 ;  /* 0x000000180b187291 */ /* 0x000fd2000f8e18ff */
[----:B------:R-:W0:Y:S02]  /*2ef0*/  SYNCS.PHASECHK.TRANS64.TRYWAIT P0, [UR24+0x10], R6 ;  /* 0x00001006ff0075a7 */ /* 0x000e240008001118 */
[----:B01----:R-:W-:Y:S05]  /*2f00*/  @!P0 BRA `(.L_x_317) ;  /* 0x0000003c005c8947 */ /* 0x003fea0003800000 */
.L_x_397:
[----:B------:R-:W-:Y:S05]  /*2f10*/  BRA.U UP3, `(.L_x_318) ;  /* 0x00000001030c7547 */ /* 0x000fea000b800000 */
[----:B------:R-:W-:-:S13]  /*2f20*/  ELECT P0, URZ, PT ;  /* 0x0000000000ff782f */ /* 0x000fda0003800000 */
[----:B0-----:R-:W-:-:S04]  /*2f30*/  @P0 MOV R2, 0x10000 ;  /* 0x0001000000020802 */ /* 0x001fc80000000f00 */
[----:B------:R1:W-:Y:S03]  /*2f40*/  @P0 SYNCS.ARRIVE.TRANS64 RZ, [UR24], R2 ;  /* 0x00000002ffff09a7 */ /* 0x0003e60008000018 */
.L_x_318:
[----:B------:R-:W-:Y:S02]  /*2f50*/  UIADD3 UR17, UPT, UPT, UR11, 0x1, URZ ;  /* 0x000000010b117890 */ /* 0x000fe4000fffe0ff */
[----:B------:R-:W-:Y:S02]  /*2f60*/  ULEA UR16, UR11, UR35, 0xf ;  /* 0x000000230b107291 */ /* 0x000fe4000f8e78ff */
[----:B------:R-:W-:Y:S02]  /*2f70*/  UISETP.NE.AND UP0, UPT, UR17, 0x2, UPT ;  /* 0x000000021100788c */ /* 0x000fe4000bf05270 */
[----:B------:R-:W-:Y:S02]  /*2f80*/  UIADD3 UR26, UPT, UPT, UR18, 0x40, URZ ;  /* 0x00000040121a7890 */ /* 0x000fe4000fffe0ff */
[----:B------:R-:W-:Y:S02]  /*2f90*/  USEL UR11, UR17, URZ, UP0 ;  /* 0x000000ff110b7287 */ /* 0x000fe40008000000 */
[----:B------:R-:W-:-:S02]  /*2fa0*/  ULOP3.LUT UR17, UR24, 0xfefffff8, URZ, 0xc0, !UPT ;  /* 0xfefffff818117892 */ /* 0x000fc4000f8ec0ff */
[----:B------:R-:W-:Y:S01]  /*2fb0*/  UIADD3 UR24, UPT, UPT, UR16, 0x4000, URZ ;  /* 0x0000400010187890 */ /* 0x000fe2000fffe0ff */
[----:B------:R-:W-:Y:S01]  /*2fc0*/  UMOV UR27, UR19 ;  /* 0x00000013001b7c82 */ /* 0x000fe20008000000 */
[----:B------:R-:W-:Y:S01]  /*2fd0*/  UMOV UR28, UR20 ;  /* 0x00000014001c7c82 */ /* 0x000fe20008000000 */
[----:B------:R-:W-:Y:S01]  /*2fe0*/  UMOV UR29, UR21 ;  /* 0x00000015001d7c82 */ /* 0x000fe20008000000 */
[----:B------:R-:W-:Y:S01]  /*2ff0*/  UMOV UR30, UR22 ;  /* 0x00000016001e7c82 */ /* 0x000fe20008000000 */
[----:B------:R-:W-:Y:S02]  /*3000*/  UMOV UR25, UR17 ;  /* 0x0000001100197c82 */ /* 0x000fe40008000000 */
[----:B------:R2:W-:Y:S01]  /*3010*/  UTMALDG.5D.2CTA [UR16], [UR40], desc[URZ] ;  /* 0x0000ff10280075b4 */ /* 0x0005e20008221000 */
[----:B------:R-:W-:Y:S02]  /*3020*/  USEL UR10, URZ, 0x1, UP0 ;  /* 0x00000001ff0a7887 */ /* 0x000fe40008000000 */
[----:B------:R-:W-:-:S04]  /*3030*/  UPLOP3.LUT UP1, UPT, UPT, UPT, UPT, 0x40, 0x4 ;  /* 0x000000000004789c */ /* 0x000fc80003f2e870 */
[----:B------:R-:W-:Y:S01]  /*3040*/  LOP3.LUT R3, R3, UR10, RZ, 0x3c, !PT ;  /* 0x0000000a03037c12 */ /* 0x000fe2000f8e3cff */
[----:B------:R0:W-:Y:S01]  /*3050*/  UTMALDG.5D.2CTA [UR24], [UR38], desc[URZ] ;  /* 0x0000ff18260075b4 */ /* 0x0001e20008221000 */
[----:B--2---:R-:W-:Y:S01]  /*3060*/  UMOV UR18, 0x80 ;  /* 0x0000008000127882 */ /* 0x004fe20000000000 */
[----:B0-----:R-:W-:Y:S05]  /*3070*/  BRA.U UP2, `(.L_x_319) ;  /* 0xfffffffd028c7547 */ /* 0x001fea000b83ffff */
[----:B------:R-:W0:Y:S01]  /*3080*/  S2UR UR10, SR_CgaCtaId ;  /* 0x00000000000a79c3 */ /* 0x000e220000008800 */
[----:B------:R-:W-:Y:S01]  /*3090*/  MOV R4, 0x400 ;  /* 0x0000040000047802 */ /* 0x000fe20000000f00 */
[----:B---345:R-:W-:Y:S01]  /*30a0*/  IMAD.MOV.U32 R7, RZ, RZ, -0x80000000 ;  /* 0x80000000ff077424 */ /* 0x038fe200078e00ff */
[----:B------:R-:W-:-:S04]  /*30b0*/  UIADD3 UR20, UP0, UPT, UR8, 0x280, URZ ;  /* 0x0000028008147890 */ /* 0x000fc8000ff1e0ff */
[----:B------:R-:W-:Y:S02]  /*30c0*/  UIADD3.X UR21, UPT, UPT, URZ, UR9, URZ, UP0, !UPT ;  /* 0x00000009ff157290 */ /* 0x000fe400087fe4ff */
[----:B------:R-:W-:-:S04]  /*30d0*/  UIADD3 UR16, UP0, UPT, UR8, 0x280, URZ ;  /* 0x0000028008107890 */ /* 0x000fc8000ff1e0ff */
[----:B------:R-:W-:Y:S02]  /*30e0*/  UIADD3.X UR17, UPT, UPT, URZ, UR9, URZ, UP0, !UPT ;  /* 0x00000009ff117290 */ /* 0x000fe400087fe4ff */
[----:B------:R-:W-:-:S04]  /*30f0*/  UIADD3 UR40, UP0, UPT, UR8, 0x280, URZ ;  /* 0x0000028008287890 */ /* 0x000fc8000ff1e0ff */
[----:B------:R-:W-:Y:S02]  /*3100*/  UIADD3.X UR41, UPT, UPT, URZ, UR9, URZ, UP0, !UPT ;  /* 0x00000009ff297290 */ /* 0x000fe400087fe4ff */
[----:B------:R-:W-:Y:S01]  /*3110*/  UIADD3 UR38, UP0, UPT, UR8, 0x280, URZ ;  /* 0x0000028008267890 */ /* 0x000fe2000ff1e0ff */
[----:B0-----:R-:W-:-:S03]  /*3120*/  IMAD.U32 R3, RZ, RZ, UR10 ;  /* 0x0000000aff037e24 */ /* 0x001fc6000f8e00ff */
[----:B------:R-:W-:Y:S02]  /*3130*/  UIADD3.X UR39, UPT, UPT, URZ, UR9, URZ, UP0, !UPT ;  /* 0x00000009ff277290 */ /* 0x000fe400087fe4ff */
[----:B------:R-:W-:Y:S01]  /*3140*/  UISETP.NE.AND UP0, UPT, UR14, URZ, UPT ;  /* 0x000000ff0e00728c */ /* 0x000fe2000bf05270 */
[----:B------:R-:W-:-:S04]  /*3150*/  LEA R4, R3, R4, 0x18 ;  /* 0x0000000403047211 */ /* 0x000fc800078ec0ff */
[----:B------:R-:W0:Y:S02]  /*3160*/  SYNCS.PHASECHK.TRANS64.TRYWAIT P0, [R4+URZ+0x30], R7 ;  /* 0x00003007040075a7 */ /* 0x000e2400080011ff */
[----:B0-----:R-:W-:Y:S05]  /*3170*/  @!P0 BRA `(.L_x_320) ;  /* 0x0000003800dc8947 */ /* 0x001fea0003800000 */
.L_x_399:
[----:B------:R-:W-:Y:S05]  /*3180*/  BRA.U UP0, `(.L_x_321) ;  /* 0x00000001000c7547 */ /* 0x000fea000b800000 */
[----:B------:R-:W-:-:S13]  /*3190*/  ELECT P0, URZ, PT ;  /* 0x0000000000ff782f */ /* 0x000fda0003800000 */
[----:B0-----:R-:W-:-:S04]  /*31a0*/  @P0 MOV R9, 0x10000 ;  /* 0x0001000000090802 */ /* 0x001fc80000000f00 */
[----:B------:R2:W-:Y:S03]  /*31b0*/  @P0 SYNCS.ARRIVE.TRANS64 RZ, [R4+URZ+0x20], R9 ;  /* 0x0000200904ff09a7 */ /* 0x0005e600080000ff */
.L_x_321:
[----:B------:R-:W-:Y:S02]  /*31c0*/  ELECT P0, URZ, PT ;  /* 0x0000000000ff782f */ /* 0x000fe40003800000 */
[C---:B------:R-:W-:Y:S01]  /*31d0*/  R2UR UR9, R4.reuse ;  /* 0x00000000040972ca */ /* 0x040fe200000e0000 */
[----:B------:R-:W-:Y:S01]  /*31e0*/  UIADD3 UR8, UPT, UPT, UR35, 0x20000, URZ ;  /* 0x0002000023087890 */ /* 0x000fe2000fffe0ff */
[----:B------:R-:W-:Y:S01]  /*31f0*/  R2UR UR44, R4 ;  /* 0x00000000042c72ca */ /* 0x000fe200000e0000 */
[----:B------:R-:W-:Y:S01]  /*3200*/  UIADD3 UR24, UPT, UPT, UR35, 0x24000, URZ ;  /* 0x0002400023187890 */ /* 0x000fe2000fffe0ff */
[----:B------:R-:W-:Y:S01]  /*3210*/  UMOV UR10, URZ ;  /* 0x000000ff000a7c82 */ /* 0x000fe20008000000 */
[----:B------:R-:W-:Y:S01]  /*3220*/  UMOV UR11, UR19 ;  /* 0x00000013000b7c82 */ /* 0x000fe20008000000 */
[----:B------:R-:W-:Y:S01]  /*3230*/  UMOV UR14, UR22 ;  /* 0x00000016000e7c82 */ /* 0x000fe20008000000 */
[----:B------:R-:W-:Y:S01]  /*3240*/  UMOV UR42, UR20 ;  /* 0x00000014002a7c82 */ /* 0x000fe20008000000 */
[----:B------:R-:W-:Y:S01]  /*3250*/  UMOV UR43, UR21 ;  /* 0x00000015002b7c82 */ /* 0x000fe20008000000 */
[----:B------:R-:W-:Y:S01]  /*3260*/  UMOV UR26, 0x40 ;  /* 0x00000040001a7882 */ /* 0x000fe20000000000 */
[----:B------:R-:W-:Y:S01]  /*3270*/  UMOV UR27, UR19 ;  /* 0x00000013001b7c82 */ /* 0x000fe20008000000 */
[----:B------:R-:W-:-:S02]  /*3280*/  @P0 IMAD.U32 R0, RZ, RZ, UR8 ;  /* 0x00000008ff000e24 */ /* 0x000fc4000f8e00ff */
[----:B------:R-:W-:Y:S01]  /*3290*/  UIADD3 UR9, UPT, UPT, UR9, 0x20, URZ ;  /* 0x0000002009097890 */ /* 0x000fe2000fffe0ff */
[----:B------:R-:W-:Y:S01]  /*32a0*/  UMOV UR28, UR12 ;  /* 0x0000000c001c7c82 */ /* 0x000fe20008000000 */
[----:B------:R-:W-:Y:S01]  /*32b0*/  UMOV UR29, UR13 ;  /* 0x0000000d001d7c82 */ /* 0x000fe20008000000 */
[----:B------:R-:W-:Y:S01]  /*32c0*/  @P0 R2UR.BROADCAST UR8, R0 ;  /* 0x00000000000802ca */ /* 0x000fe200008e0000 */
[----:B------:R-:W-:Y:S01]  /*32d0*/  ULOP3.LUT UR9, UR9, 0xfefffc20, URZ, 0xc0, !UPT ;  /* 0xfefffc2009097892 */ /* 0x000fe2000f8ec0ff */
[----:B------:R-:W-:Y:S01]  /*32e0*/  UMOV UR30, UR22 ;  /* 0x00000016001e7c82 */ /* 0x000fe20008000000 */
[----:B------:R-:W-:Y:S01]  /*32f0*/  UIADD3 UR44, UPT, UPT, UR44, 0x28, URZ ;  /* 0x000000282c2c7890 */ /* 0x000fe2000fffe0ff */
[----:B------:R-:W-:Y:S01]  /*3300*/  UMOV UR18, 0x80 ;  /* 0x0000008000127882 */ /* 0x000fe20000000000 */
[----:B------:R-:W-:-:S03]  /*3310*/  UMOV UR20, UR12 ;  /* 0x0000000c00147c82 */ /* 0x000fc60008000000 */
[----:B------:R-:W-:Y:S01]  /*3320*/  UMOV UR25, UR9 ;  /* 0x0000000900197c82 */ /* 0x000fe20008000000 */
[----:B------:R-:W-:-:S04]  /*3330*/  UMOV UR21, UR13 ;  /* 0x0000000d00157c82 */ /* 0x000fc80008000000 */
[----:B------:R3:W-:Y:S01]  /*3340*/  UTMALDG.5D.2CTA [UR8], [UR42], desc[URZ] ;  /* 0x0000ff082a0075b4 */ /* 0x0007e20008221000 */
[----:B------:R4:W-:Y:S01]  /*3350*/  UTMALDG.5D.2CTA [UR24], [UR16], desc[URZ] ;  /* 0x0000ff18100075b4 */ /* 0x0009e20008221000 */
[----:B------:R-:W5:Y:S01]  /*3360*/  SYNCS.PHASECHK.TRANS64.TRYWAIT P0, [R4+URZ+0x38], R7 ;  /* 0x00003807040075a7 */ /* 0x000f6200080011ff */
[----:B---3--:R-:W-:Y:S01]  /*3370*/  UIADD3 UR8, UPT, UPT, UR35, 0x2c000, URZ ;  /* 0x0002c00023087890 */ /* 0x008fe2000fffe0ff */
[----:B------:R-:W-:Y:S01]  /*3380*/  UMOV UR10, 0xc0 ;  /* 0x000000c0000a7882 */ /* 0x000fe20000000000 */
[----:B----4-:R-:W-:Y:S02]  /*3390*/  UIADD3 UR16, UPT, UPT, UR35, 0x28000, URZ ;  /* 0x0002800023107890 */ /* 0x010fe4000fffe0ff */
[----:B------:R-:W-:Y:S01]  /*33a0*/  ULOP3.LUT UR17, UR44, 0xfefffc28, URZ, 0xc0, !UPT ;  /* 0xfefffc282c117892 */ /* 0x000fe2000f8ec0ff */
[----:B-----5:R-:W-:Y:S11]  /*33b0*/  @!P0 BRA `(.L_x_322) ;  /* 0x0000003800688947 */ /* 0x020ff60003800000 */
.L_x_401:
[----:B------:R-:W-:Y:S05]  /*33c0*/  BRA.U UP0, `(.L_x_323) ;  /* 0x00000001000c7547 */ /* 0x000fea000b800000 */
[----:B------:R-:W-:-:S13]  /*33d0*/  ELECT P0, URZ, PT ;  /* 0x0000000000ff782f */ /* 0x000fda0003800000 */
[----:B0-2---:R-:W-:-:S04]  /*33e0*/  @P0 MOV R9, 0x10000 ;  /* 0x0001000000090802 */ /* 0x005fc80000000f00 */
[----:B------:R3:W-:Y:S03]  /*33f0*/  @P0 SYNCS.ARRIVE.TRANS64 RZ, [R4+URZ+0x28], R9 ;  /* 0x0000280904ff09a7 */ /* 0x0007e600080000ff */
.L_x_323:
[----:B------:R-:W-:Y:S01]  /*3400*/  UMOV UR9, UR17 ;  /* 0x0000001100097c82 */ /* 0x000fe20008000000 */
[----:B------:R4:W-:Y:S01]  /*3410*/  UTMALDG.5D.2CTA [UR16], [UR40], desc[URZ] ;  /* 0x0000ff10280075b4 */ /* 0x0009e20008221000 */
[----:B------:R4:W-:Y:S01]  /*3420*/  UTMALDG.5D.2CTA [UR8], [UR38], desc[URZ] ;  /* 0x0000ff08260075b4 */ /* 0x0009e20008221000 */
[----:B------:R-:W5:Y:S02]  /*3430*/  SYNCS.PHASECHK.TRANS64.TRYWAIT P0, [R4+URZ+0x58], R7 ;  /* 0x00005807040075a7 */ /* 0x000f6400080011ff */
[----:B----45:R-:W-:Y:S05]  /*3440*/  @!P0 BRA `(.L_x_324) ;  /* 0x0000003800608947 */ /* 0x030fea0003800000 */
.L_x_403:
[----:B------:R-:W-:Y:S04]  /*3450*/  BSSY.RECONVERGENT B0, `(.L_x_325) ;  /* 0x0000015000007945 */ /* 0x000fe80003800200 */
[----:B------:R-:W-:Y:S05]  /*3460*/  BRA.U UP0, `(.L_x_326) ;  /* 0x00000001003c7547 */ /* 0x000fea000b800000 */
[----:B------:R-:W-:-:S13]  /*3470*/  ELECT P0, URZ, PT ;  /* 0x0000000000ff782f */ /* 0x000fda0003800000 */
[----:B0-23--:R-:W-:-:S04]  /*3480*/  @P0 MOV R9, 0x8000 ;  /* 0x0000800000090802 */ /* 0x00dfc80000000f00 */
[----:B------:R0:W-:Y:S01]  /*3490*/  @P0 SYNCS.ARRIVE.TRANS64 RZ, [R4+URZ+0x48], R9 ;  /* 0x0000480904ff09a7 */ /* 0x0001e200080000ff */
[----:B------:R-:W2:Y:S02]  /*34a0*/  SYNCS.PHASECHK.TRANS64.TRYWAIT P0, [R4+URZ+0x88], R7 ;  /* 0x00008807040075a7 */ /* 0x000ea400080011ff */
[----:B0-2---:R-:W-:Y:S05]  /*34b0*/  @!P0 BRA `(.L_x_327) ;  /* 0x0000003800608947 */ /* 0x005fea0003800000 */
.L_x_405:
[----:B------:R-:W-:-:S13]  /*34c0*/  ELECT P0, URZ, PT ;  /* 0x0000000000ff782f */ /* 0x000fda0003800000 */
[----:B0-----:R-:W-:-:S04]  /*34d0*/  @P0 MOV R9, 0x8000 ;  /* 0x0000800000090802 */ /* 0x001fc80000000f00 */
[----:B------:R0:W-:Y:S01]  /*34e0*/  @P0 SYNCS.ARRIVE.TRANS64 RZ, [R4+URZ+0x78], R9 ;  /* 0x0000780904ff09a7 */ /* 0x0001e200080000ff */
[----:B------:R-:W2:Y:S02]  /*34f0*/  SYNCS.PHASECHK.TRANS64.TRYWAIT P0, [R4+URZ+0x68], R7 ;  /* 0x00006807040075a7 */ /* 0x000ea400080011ff */
[----:B0-2---:R-:W-:Y:S05]  /*3500*/  @!P0 BRA `(.L_x_328) ;  /* 0x0000003800688947 */ /* 0x005fea0003800000 */
.L_x_407:
[----:B------:R-:W-:-:S13]  /*3510*/  ELECT P0, URZ, PT ;  /* 0x0000000000ff782f */ /* 0x000fda0003800000 */
[----:B------:R-:W-:Y:S05]  /*3520*/  @!P0 BRA `(.L_x_329) ;  /* 0x00000000001c8947 */ /* 0x000fea0003800000 */
[----:B0-----:R-:W-:-:S04]  /*3530*/  HFMA2 R7, -RZ, RZ, 0, -0.0 ;  /* 0x00008000ff077431 */ /* 0x001fc800000001ff */
[----:B------:R2:W-:Y:S01]  /*3540*/  SYNCS.ARRIVE.TRANS64 RZ, [R4+URZ+0x60], R7 ;  /* 0x0000600704ff79a7 */ /* 0x0005e200080000ff */
[----:B------:R-:W-:Y:S05]  /*3550*/  BRA `(.L_x_329) ;  /* 0x0000000000107947 */ /* 0x000fea0003800000 */
.L_x_326:
[----:B------:R-:W4:Y:S02]  /*3560*/  SYNCS.PHASECHK.TRANS64.TRYWAIT P0, [R4+URZ+0x88], R7 ;  /* 0x00008807040075a7 */ /* 0x000f2400080011ff */
[----:B----4-:R-:W-:Y:S05]  /*3570*/  @!P0 BRA `(.L_x_330) ;  /* 0x0000003800688947 */ /* 0x010fea0003800000 */
.L_x_409:
[----:B------:R-:W4:Y:S02]  /*3580*/  SYNCS.PHASECHK.TRANS64.TRYWAIT P0, [R4+URZ+0x68], R7 ;  /* 0x00006807040075a7 */ /* 0x000f2400080011ff */
[----:B----4-:R-:W-:Y:S05]  /*3590*/  @!P0 BRA `(.L_x_331) ;  /* 0x00000038007c8947 */ /* 0x010fea0003800000 */
.L_x_329:
[----:B------:R-:W-:Y:S05]  /*35a0*/  BSYNC.RECONVERGENT B0 ;  /* 0x0000000000007941 */ /* 0x000fea0003800200 */
.L_x_325:
[----:B------:R-:W5:Y:S02]  /*35b0*/  SYNCS.PHASECHK.TRANS64.TRYWAIT P0, [R4+URZ+0x18], RZ ;  /* 0x000018ff040075a7 */ /* 0x000f6400080011ff */
[----:B-----5:R-:W-:Y:S05]  /*35c0*/  @!P0 BRA `(.L_x_332) ;  /* 0x00000038008c8947 */ /* 0x020fea0003800000 */
.L_x_411:
[----:B------:R-:W-:Y:S05]  /*35d0*/  BRA.U UP0, `(.L_x_333) ;  /* 0x00000001000c7547 */ /* 0x000fea000b800000 */
[----:B------:R-:W-:-:S13]  /*35e0*/  ELECT P0, URZ, PT ;  /* 0x0000000000ff782f */ /* 0x000fda0003800000 */
[----:B0-2-4-:R-:W-:-:S04]  /*35f0*/  @P0 MOV R7, 0x10000 ;  /* 0x0001000000070802 */ /* 0x015fc80000000f00 */
[----:B------:R0:W-:Y:S03]  /*3600*/  @P0 SYNCS.ARRIVE.TRANS64 RZ, [R4+URZ+0x8], R7 ;  /* 0x0000080704ff09a7 */ /* 0x0001e600080000ff */
.L_x_333:
[----:B------:R-:W0:Y:S02]  /*3610*/  SYNCS.PHASECHK.TRANS64.TRYWAIT P0, [R4+URZ+0x38], RZ ;  /* 0x000038ff040075a7 */ /* 0x000e2400080011ff */
[----:B0-----:R-:W-:Y:S05]  /*3620*/  @!P0 BRA `(.L_x_334) ;  /* 0x0000003800888947 */ /* 0x001fea0003800000 */
.L_x_412:
[----:B------:R-:W-:Y:S05]  /*3630*/  BRA.U UP0, `(.L_x_335) ;  /* 0x00000001000c7547 */ /* 0x000fea000b800000 */
[----:B------:R-:W-:-:S13]  /*3640*/  ELECT P0, URZ, PT ;  /* 0x0000000000ff782f */ /* 0x000fda0003800000 */
[----:B--2-4-:R-:W-:-:S04]  /*3650*/  @P0 MOV R7, 0x10000 ;  /* 0x0001000000070802 */ /* 0x014fc80000000f00 */
[----:B------:R2:W-:Y:S03]  /*3660*/  @P0 SYNCS.ARRIVE.TRANS64 RZ, [R4+URZ+0x28], R7 ;  /* 0x0000280704ff09a7 */ /* 0x0005e600080000ff */
.L_x_335:
[----:B------:R-:W0:Y:S02]  /*3670*/  SYNCS.PHASECHK.TRANS64.TRYWAIT P0, [R4+URZ+0xd8], RZ ;  /* 0x0000d8ff040075a7 */ /* 0x000e2400080011ff */
[----:B0-----:R-:W-:Y:S05]  /*3680*/  @!P0 BRA `(.L_x_336) ;  /* 0x0000003800848947 */ /* 0x001fea0003800000 */
.L_x_413:
[----:B------:R-:W0:Y:S02]  /*3690*/  SYNCS.PHASECHK.TRANS64.TRYWAIT P0, [R4+URZ+0xe8], RZ ;  /* 0x0000e8ff040075a7 */ /* 0x000e2400080011ff */
[----:B0-----:R-:W-:Y:S05]  /*36a0*/  @!P0 BRA `(.L_x_337) ;  /* 0x0000003800908947 */ /* 0x001fea0003800000 */
.L_x_290:
[----:B------:R-:W-:-:S09]  /*36b0*/  UISETP.NE.AND UP0, UPT, UR31, 0x8, UPT ;  /* 0x000000081f00788c */ /* 0x000fd2000bf05270 */
[----:B------:R-:W-:Y:S05]  /*36c0*/  BRA.U UP0, `(.L_x_338) ;  /* 0x00000021004c7547 */ /* 0x000fea000b800000 */
[----:B------:R-:W-:-:S08]  /*36d0*/  NOP ;  /* 0x0000000000007918 */ /* 0x000fd00000000000 */
[----:B------:R-:W1:-:S00]  /*36e0*/  USETMAXREG.DEALLOC.CTAPOOL 0x20 ;  /* 0x00000020000079c8 */ /* 0x000e4000080e0500 */
[----:B------:R-:W-:Y:S01]  /*36f0*/  UISETP.NE.AND UP0, UPT, UR23, URZ, UPT ;  /* 0x000000ff1700728c */ /* 0x000fe2000bf05270 */
[----:B-1----:R-:W-:-:S08]  /*3700*/  HFMA2 R2, -RZ, RZ, 0, 5.9604644775390625e-08 ;  /* 0x00000001ff027431 */ /* 0x002fd000000001ff */
[----:B------:R-:W-:Y:S05]  /*3710*/  BRA.U UP0, `(.L_x_339) ;  /* 0x0000002100007547 */ /* 0x000fea000b800000 */
[----:B------:R-:W-:-:S04]  /*3720*/  MOV R17, 0x80000000 ;  /* 0x8000000000117802 */ /* 0x000fc80000000f00 */
[----:B------:R-:W1:Y:S02]  /*3730*/  SYNCS.PHASECHK.TRANS64.TRYWAIT P0, [R4+URZ+0xb8], R17 ;  /* 0x0000b811040075a7 */ /* 0x000e6400080011ff */
[----:B-1----:R-:W-:Y:S05]  /*3740*/  @!P0 BRA `(.L_x_340) ;  /* 0x00000038007c8947 */ /* 0x002fea0003800000 */
.L_x_415:
[----:B------:R-:W1:Y:S01]  /*3750*/  SYNCS.PHASECHK.TRANS64.TRYWAIT P0, [R4+URZ+0x98], R17 ;  /* 0x00009811040075a7 */ /* 0x000e6200080011ff */
[C---:B------:R-:W-:Y:S01]  /*3760*/  LEA.HI R2, R3.reuse, R3, RZ, 0x1 ;  /* 0x0000000303027211 */ /* 0x040fe200078f08ff */
[----:B------:R-:W-:Y:S01]  /*3770*/  UMOV UR18, 0x1 ;  /* 0x0000000100127882 */ /* 0x000fe20000000000 */
[----:B------:R-:W-:Y:S01]  /*3780*/  R2UR UR23, R3 ;  /* 0x00000000031772ca */ /* 0x000fe200000e0000 */
[----:B------:R-:W-:Y:S01]  /*3790*/  UMOV UR44, 0x10202010 ;  /* 0x10202010002c7882 */ /* 0x000fe20000000000 */
[----:B------:R-:W-:Y:S01]  /*37a0*/  R2UR UR8, R2 ;  /* 0x00000000020872ca */ /* 0x000fe200000e0000 */
[----:B------:R-:W-:Y:S01]  /*37b0*/  USHF.R.U32.HI UR17, URZ, 0x4, UR7 ;  /* 0x00000004ff117899 */ /* 0x000fe20008011607 */
[----:B-12-4-:R-:W-:Y:S01]  /*37c0*/  VIADD R7, R4, 0x19f ;  /* 0x0000019f04077836 */ /* 0x016fe20000000000 */
[----:B------:R-:W-:Y:S01]  /*37d0*/  USEL UR44, UR44, 0x10200010, !UP4 ;  /* 0x102000102c2c7887 */ /* 0x000fe2000e000000 */
[----:B------:R-:W-:Y:S01]  /*37e0*/  PLOP3.LUT P4, PT, PT, PT, PT, 0x80, 0x8 ;  /* 0x000000000008781c */ /* 0x000fe20003f8f070 */
[----:B------:R-:W-:Y:S01]  /*37f0*/  USEL UR45, URZ, 0x4000, UP5 ;  /* 0x00004000ff2d7887 */ /* 0x000fe2000a800000 */
[----:B------:R-:W-:Y:S01]  /*3800*/  PLOP3.LUT P3, PT, PT, PT, PT, 0x8, 0x80 ;  /* 0x000000000080781c */ /* 0x000fe20003f6e170 */
[----:B------:R-:W-:Y:S01]  /*3810*/  ULOP3.LUT UR17, UR17, 0x3fd8, URZ, 0xc0, !UPT ;  /* 0x00003fd811117892 */ /* 0x000fe2000f8ec0ff */
[----:B------:R-:W-:Y:S01]  /*3820*/  SHF.R.U32.HI R7, RZ, 0x4, R7 ;  /* 0x00000004ff077819 */ /* 0x000fe20000011607 */
[----:B------:R-:W-:Y:S01]  /*3830*/  UMOV UR16, 0x400 ;  /* 0x0000040000107882 */ /* 0x000fe20000000000 */
[----:B------:R-:W-:Y:S01]  /*3840*/  UIADD3 UR45, UPT, UPT, UR45, UR44, URZ ;  /* 0x0000002c2d2d7290 */ /* 0x000fe2000fffe0ff */
[----:B------:R-:W1:Y:S01]  /*3850*/  S2UR UR14, SR_CgaCtaId ;  /* 0x00000000000e79c3 */ /* 0x000e620000008800 */
[----:B------:R-:W-:Y:S01]  /*3860*/  ULOP3.LUT UR17, UR17, 0x10000, URZ, 0xfc, !UPT ;  /* 0x0001000011117892 */ /* 0x000fe2000f8efcff */
[----:B------:R-:W-:Y:S01]  /*3870*/  IMAD.MOV.U32 R15, RZ, RZ, RZ ;  /* 0x000000ffff0f7224 */ /* 0x000fe200078e00ff */
[----:B------:R-:W-:Y:S01]  /*3880*/  ULOP3.LUT UR8, UR8, 0xfffffffe, URZ, 0xc0, !UPT ;  /* 0xfffffffe08087892 */ /* 0x000fe2000f8ec0ff */
[----:B------:R-:W-:Y:S01]  /*3890*/  CS2R R12, SRZ ;  /* 0x00000000000c7805 */ /* 0x000fe2000001ff00 */
[----:B------:R-:W-:Y:S01]  /*38a0*/  UMOV UR44, URZ ;  /* 0x000000ff002c7c82 */ /* 0x000fe20008000000 */
[----:B------:R-:W-:Y:S01]  /*38b0*/  IMAD.MOV.U32 R11, RZ, RZ, RZ ;  /* 0x000000ffff0b7224 */ /* 0x000fe200078e00ff */
[----:B------:R-:W-:Y:S01]  /*38c0*/  UIADD3 UR23, UPT, UPT, -UR8, UR23, URZ ;  /* 0x0000001708177290 */ /* 0x000fe2000fffe1ff */
[----:B---3--:R-:W-:Y:S01]  /*38d0*/  IMAD.MOV.U32 R9, RZ, RZ, RZ ;  /* 0x000000ffff097224 */ /* 0x008fe200078e00ff */
[----:B------:R-:W-:Y:S01]  /*38e0*/  LOP3.LUT R7, R7, 0x3fd8, RZ, 0xc0, !PT ;  /* 0x00003fd807077812 */ /* 0x000fe200078ec0ff */
[----:B------:R-:W-:Y:S01]  /*38f0*/  IMAD.MOV.U32 R16, RZ, RZ, RZ ;  /* 0x000000ffff107224 */ /* 0x000fe200078e00ff */
[----:B------:R-:W-:-:S02]  /*3900*/  ULOP3.LUT UR9, UR23, 0x1, URZ, 0x3c, !UPT ;  /* 0x0000000117097892 */ /* 0x000fc4000f8e3cff */
[----:B------:R-:W-:Y:S02]  /*3910*/  USHF.L.U32 UR8, UR18, UR23, URZ ;  /* 0x0000001712087299 */ /* 0x000fe400080006ff */
[----:B------:R-:W-:-:S04]  /*3920*/  USHF.L.U32 UR18, UR18, UR9, URZ ;  /* 0x0000000912127299 */ /* 0x000fc800080006ff */
[----:B------:R-:W-:-:S04]  /*3930*/  ULOP3.LUT UR18, UR18, UR8, URZ, 0xfc, !UPT ;  /* 0x0000000812127292 */ /* 0x000fc8000f8efcff */
[----:B------:R-:W-:Y:S02]  /*3940*/  ULOP3.LUT UR19, UR18, 0xffff, URZ, 0xc0, !UPT ;  /* 0x0000ffff12137892 */ /* 0x000fe4000f8ec0ff */
[----:B-1----:R-:W-:Y:S02]  /*3950*/  ULEA UR12, UR14, UR16, 0x18 ;  /* 0x000000100e0c7291 */ /* 0x002fe4000f8ec0ff */
[----:B------:R-:W-:Y:S01]  /*3960*/  ULOP3.LUT UR13, UR18, 0xffff, URZ, 0xc0, !UPT ;  /* 0x0000ffff120d7892 */ /* 0x000fe2000f8ec0ff */
[----:B------:R-:W-:Y:S11]  /*3970*/  @!P0 BRA `(.L_x_341) ;  /* 0x00000038000c8947 */ /* 0x000ff60003800000 */
.L_x_417:
[----:B------:R-:W-:Y:S01]  /*3980*/  BSSY B1, `(.L_x_342) ;  /* 0x00000a0000017945 */ /* 0x000fe20003800000 */
[----:B------:R-:W-:Y:S01]  /*3990*/  LOP3.LUT R7, R7, 0x10000, RZ, 0xfc, !PT ;  /* 0x0001000007077812 */ /* 0x000fe200078efcff */
[----:B------:R-:W-:Y:S01]  /*39a0*/  UMOV UR42, URZ ;  /* 0x000000ff002a7c82 */ /* 0x000fe20008000000 */
[----:B-1----:R-:W-:Y:S01]  /*39b0*/  MOV R3, UR12 ;  /* 0x0000000c00037c02 */ /* 0x002fe20008000f00 */
[----:B------:R-:W-:Y:S01]  /*39c0*/  UMOV UR43, UR45 ;  /* 0x0000002d002b7c82 */ /* 0x000fe20008000000 */
[----:B------:R-:W-:Y:S01]  /*39d0*/  UMOV UR40, URZ ;  /* 0x000000ff00287c82 */ /* 0x000fe20008000000 */
        /* <DEDUP_REMOVED lines=11> */
.L_x_347:
[----:B------:R-:W-:Y:S01]  /*3a90*/  IMAD R2, R9, 0x8, R4 ;  /* 0x0000000809027824 */ /* 0x000fe200078e0204 */
[----:B------:R-:W-:Y:S01]  /*3aa0*/  BSSY B0, `(.L_x_343) ;  /* 0x0000006000007945 */ /* 0x000fe20003800000 */
[----:B------:R-:W-:Y:S01]  /*3ab0*/  IMAD.U32 R19, R11, -0x80000000, RZ ;  /* 0x800000000b137824 */ /* 0x000fe200078e00ff */
[----:B------:R-:W-:Y:S02]  /*3ac0*/  LEA R6, R13, R4, 0x3 ;  /* 0x000000040d067211 */ /* 0x000fe400078e18ff */
[----:B------:R-:W-:Y:S01]  /*3ad0*/  SHF.L.U32 R17, R12, 0x1f, RZ ;  /* 0x0000001f0c117819 */ /* 0x000fe200000006ff */
[----:B------:R-:W1:Y:S02]  /*3ae0*/  SYNCS.PHASECHK.TRANS64.TRYWAIT P0, [R2+URZ], R19 ;  /* 0x00000013020075a7 */ /* 0x000e6400080011ff */
[----:B-12---:R-:W-:Y:S05]  /*3af0*/  @!P0 BRA `(.L_x_344) ;  /* 0x0000003400c88947 */ /* 0x006fea0003800000 */
.L_x_419:
[----:B0-----:R-:W-:Y:S05]  /*3b00*/  BSYNC B0 ;  /* 0x0000000000007941 */ /* 0x001fea0003800000 */
.L_x_343:
[----:B------:R-:W0:Y:S01]  /*3b10*/  SYNCS.PHASECHK.TRANS64.TRYWAIT P0, [R6+URZ+0x40], R17 ;  /* 0x00004011060075a7 */ /* 0x000e2200080011ff */
[----:B------:R-:W-:Y:S04]  /*3b20*/  BSSY B0, `(.L_x_345) ;  /* 0x0000002000007945 */ /* 0x000fe80003800000 */
[----:B0-----:R-:W-:Y:S05]  /*3b30*/  @!P0 BRA `(.L_x_346) ;  /* 0x0000003400d08947 */ /* 0x001fea0003800000 */
.L_x_421:
[----:B------:R-:W-:Y:S05]  /*3b40*/  BSYNC B0 ;  /* 0x0000000000007941 */ /* 0x000fea0003800000 */
.L_x_345:
[----:B------:R-:W-:Y:S02]  /*3b50*/  LEA R18, R13, UR17, 0xa ;  /* 0x000000110d127c11 */ /* 0x000fe4000f8e50ff */
[----:B------:R-:W-:Y:S02]  /*3b60*/  ELECT P0, URZ, PT ;  /* 0x0000000000ff782f */ /* 0x000fe40003800000 */
[----:B------:R-:W-:Y:S01]  /*3b70*/  PLOP3.LUT P2, PT, P4, PT, PT, 0x80, 0x8 ;  /* 0x000000000008781c */ /* 0x000fe2000274f070 */
[----:B-1----:R-:W-:Y:S10]  /*3b80*/  IMAD.MOV.U32 R2, RZ, RZ, RZ ;  /* 0x000000ffff027224 */ /* 0x002ff400078e00ff */
[----:B------:R-:W-:Y:S01]  /*3b90*/  @P0 R2UR.BROADCAST UR50, R18 ;  /* 0x00000000123202ca */ /* 0x000fe200008e0000 */
[----:B------:R-:W-:Y:S01]  /*3ba0*/  IMAD.IADD R16, R16, 0x1, R7 ;  /* 0x0000000110107824 */ /* 0x000fe200078e0207 */
[----:B------:R-:W-:Y:S01]  /*3bb0*/  PLOP3.LUT P4, PT, PT, PT, PT, 0x8, 0x80 ;  /* 0x000000000080781c */ /* 0x000fe20003f8e170 */
[----:B------:R-:W-:Y:S02]  /*3bc0*/  VIADD R9, R9, 0x1 ;  /* 0x0000000109097836 */ /* 0x000fe40000000000 */
[----:B------:R-:W-:Y:S01]  /*3bd0*/  VIADD R13, R13, 0x1 ;  /* 0x000000010d0d7836 */ /* 0x000fe20000000000 */
[----:B------:R-:W-:Y:S02]  /*3be0*/  @P0 R2UR.BROADCAST UR48, R16 ;  /* 0x00000000103002ca */ /* 0x000fe400008e0000 */
[----:B------:R-:W-:Y:S01]  /*3bf0*/  @P0 R2UR UR9, R2 ;  /* 0x00000000020902ca */ /* 0x000fe200000e0000 */
[----:B0-----:R-:W-:Y:S01]  /*3c00*/  @P0 IMAD.MOV.U32 R19, RZ, RZ, 0x40004040 ;  /* 0x40004040ff130424 */ /* 0x001fe200078e00ff */
[----:B------:R-:W-:Y:S01]  /*3c10*/  ISETP.NE.AND P1, PT, R13, 0x2, PT ;  /* 0x000000020d00780c */ /* 0x000fe20003f25270 */
[----:B------:R-:W-:Y:S01]  /*3c20*/  @P0 IMAD.MOV.U32 R17, RZ, RZ, 0x40004040 ;  /* 0x40004040ff110424 */ /* 0x000fe200078e00ff */
[----:B------:R-:W-:Y:S01]  /*3c30*/  @P0 VOTEU.ANY UP0, P3 ;  /* 0x0000000000ff0886 */ /* 0x000fe20001800100 */
[----:B------:R-:W-:Y:S02]  /*3c40*/  PLOP3.LUT P3, PT, PT, PT, PT, 0x80, 0x8 ;  /* 0x000000000008781c */ /* 0x000fe40003f6f070 */
[----:B------:R-:W-:Y:S02]  /*3c50*/  @P0 R2UR.BROADCAST UR51, R19 ;  /* 0x00000000133302ca */ /* 0x000fe400008e0000 */
[----:B------:R-:W-:Y:S02]  /*3c60*/  @P0 R2UR.BROADCAST UR49, R17 ;  /* 0x00000000113102ca */ /* 0x000fe400008e0000 */
[----:B------:R-:W-:Y:S02]  /*3c70*/  ELECT P0, URZ, PT ;  /* 0x0000000000ff782f */ /* 0x000fe40003800000 */
[----:B------:R-:W-:Y:S09]  /*3c80*/  SEL R13, R13, RZ, P1 ;  /* 0x000000ff0d0d7207 */ /* 0x000ff20000800000 */
[----:B------:R0:W-:Y:S02]  /*3c90*/  UTCHMMA.2CTA gdesc[UR48], gdesc[UR50], tmem[UR9], tmem[UR44], idesc[UR45], UP0 ;  /* 0x00ff2c32300075ea */ /* 0x0001e40008200009 */
[----:B------:R-:W-:Y:S01]  /*3ca0*/  @P0 VIADD R10, R18, 0x2 ;  /* 0x00000002120a0836 */ /* 0x000fe20000000000 */
[----:B------:R-:W-:Y:S01]  /*3cb0*/  @P0 R2UR UR8, R2 ;  /* 0x00000000020802ca */ /* 0x000fe200000e0000 */
[----:B------:R-:W-:Y:S02]  /*3cc0*/  @P0 VIADD R8, R16, 0x2 ;  /* 0x0000000210080836 */ /* 0x000fe40000000000 */
[----:B------:R-:W-:Y:S02]  /*3cd0*/  @P0 IMAD.MOV.U32 R20, RZ, RZ, R10 ;  /* 0x000000ffff140224 */ /* 0x000fe400078e000a */
[----:B------:R-:W-:Y:S02]  /*3ce0*/  @P0 IMAD.MOV.U32 R21, RZ, RZ, 0x40004040 ;  /* 0x40004040ff150424 */ /* 0x000fe400078e00ff */
[----:B------:R-:W-:Y:S01]  /*3cf0*/  @P0 IMAD.MOV.U32 R22, RZ, RZ, R8 ;  /* 0x000000ffff160224 */ /* 0x000fe200078e0008 */
[----:B------:R-:W-:Y:S01]  /*3d00*/  @P0 R2UR.BROADCAST UR46, R20 ;  /* 0x00000000142e02ca */ /* 0x000fe200008e0000 */
[----:B------:R-:W-:Y:S01]  /*3d10*/  @P0 IMAD.MOV.U32 R23, RZ, RZ, 0x40004040 ;  /* 0x40004040ff170424 */ /* 0x000fe200078e00ff */
[----:B------:R-:W-:Y:S02]  /*3d20*/  @P0 R2UR.BROADCAST UR47, R21 ;  /* 0x00000000152f02ca */ /* 0x000fe400008e0000 */
[----:B------:R-:W-:Y:S02]  /*3d30*/  @P0 R2UR.BROADCAST UR10, R22 ;  /* 0x00000000160a02ca */ /* 0x000fe400008e0000 */
[----:B------:R-:W-:Y:S02]  /*3d40*/  @P0 R2UR.BROADCAST UR11, R23 ;  /* 0x00000000170b02ca */ /* 0x000fe400008e0000 */
[----:B------:R-:W-:Y:S11]  /*3d50*/  ELECT P0, URZ, PT ;  /* 0x0000000000ff782f */ /* 0x000ff60003800000 */
[----:B------:R1:W-:Y:S02]  /*3d60*/  UTCHMMA.2CTA gdesc[UR10], gdesc[UR46], tmem[UR8], tmem[UR42], idesc[UR43], UPT ;  /* 0x00ff2a2e0a0075ea */ /* 0x0003e4000ba00008 */
[----:B0-----:R-:W-:Y:S01]  /*3d70*/  @P0 R2UR UR9, R2 ;  /* 0x00000000020902ca */ /* 0x001fe200000e0000 */
[----:B------:R-:W-:Y:S02]  /*3d80*/  @P0 VIADD R10, R18, 0x4 ;  /* 0x00000004120a0836 */ /* 0x000fe40000000000 */
        /* <DEDUP_REMOVED lines=11> */
[----:B-1----:R-:W-:Y:S01]  /*3e40*/  @P0 R2UR UR8, R2 ;  /* 0x00000000020802ca */ /* 0x002fe200000e0000 */
        /* <DEDUP_REMOVED lines=46> */
[----:B------:R-:W-:Y:S01]  /*4130*/  @P0 R2UR.BROADCAST UR51, R21 ;  /* 0x00000000153302ca */ /* 0x000fe200008e0000 */
[----:B------:R-:W-:Y:S01]  /*4140*/  VIADD R18, R18, 0x206 ;  /* 0x0000020612127836 */ /* 0x000fe20000000000 */
[----:B------:R-:W-:Y:S01]  /*4150*/  @P0 R2UR.BROADCAST UR48, R22 ;  /* 0x00000000163002ca */ /* 0x000fe200008e0000 */
[----:B------:R-:W-:Y:S01]  /*4160*/  VIADD R16, R16, 0x406 ;  /* 0x0000040610107836 */ /* 0x000fe20000000000 */
[----:B------:R-:W-:Y:S02]  /*4170*/  @P0 R2UR.BROADCAST UR49, R23 ;  /* 0x00000000173102ca */ /* 0x000fe400008e0000 */
[----:B------:R-:W-:Y:S11]  /*4180*/  ELECT P0, URZ, PT ;  /* 0x0000000000ff782f */ /* 0x000ff60003800000 */
[----:B------:R-:W-:Y:S02]  /*4190*/  @!UPT UIADD3 URZ, UPT, UPT, URZ, URZ, URZ ;  /* 0x000000fffffff290 */ /* 0x000fe4000fffe0ff */
[----:B-1----:R-:W-:Y:S02]  /*41a0*/  @P0 R2UR.BROADCAST UR46, R18 ;  /* 0x00000000122e02ca */ /* 0x002fe400008e0000 */
[----:B------:R-:W-:Y:S01]  /*41b0*/  @P0 R2UR.BROADCAST UR10, R16 ;  /* 0x00000000100a02ca */ /* 0x000fe200008e0000 */
[----:B------:R-:W-:Y:S01]  /*41c0*/  IMAD.MOV.U32 R16, RZ, RZ, 0x800 ;  /* 0x00000800ff107424 */ /* 0x000fe200078e00ff */
[----:B------:R0:W-:Y:S01]  /*41d0*/  UTCHMMA.2CTA gdesc[UR48], gdesc[UR50], tmem[UR9], tmem[UR24], idesc[UR25], UPT ;  /* 0x00ff1832300075ea */ /* 0x0001e2000ba00009 */
[----:B------:R-:W-:Y:S01]  /*41e0*/  @P0 R2UR UR8, R2 ;  /* 0x00000000020802ca */ /* 0x000fe200000e0000 */
[----:B------:R-:W-:Y:S02]  /*41f0*/  @P0 IMAD.MOV.U32 R19, RZ, RZ, 0x40004040 ;  /* 0x40004040ff130424 */ /* 0x000fe400078e00ff */
[----:B------:R-:W-:Y:S03]  /*4200*/  @P0 IMAD.MOV.U32 R17, RZ, RZ, 0x40004040 ;  /* 0x40004040ff110424 */ /* 0x000fe600078e00ff */
[----:B------:R-:W-:Y:S02]  /*4210*/  @P0 R2UR.BROADCAST UR47, R19 ;  /* 0x00000000132f02ca */ /* 0x000fe400008e0000 */
[----:B------:R-:W-:Y:S02]  /*4220*/  @P0 R2UR.BROADCAST UR11, R17 ;  /* 0x00000000110b02ca */ /* 0x000fe400008e0000 */
[----:B------:R-:W-:Y:S02]  /*4230*/  ELECT P0, URZ, PT ;  /* 0x0000000000ff782f */ /* 0x000fe40003800000 */
[----:B------:R-:W-:Y:S04]  /*4240*/  SEL R17, RZ, 0x1, P1 ;  /* 0x00000001ff117807 */ /* 0x000fe80000800000 */
[----:B------:R-:W-:Y:S05]  /*4250*/  LOP3.LUT R12, R12, R17, RZ, 0x3c, !PT ;  /* 0x000000110c0c7212 */ /* 0x000fea00078e3cff */
[----:B------:R1:W-:Y:S02]  /*4260*/  UTCHMMA.2CTA gdesc[UR10], gdesc[UR46], tmem[UR8], tmem[UR20], idesc[UR21], UPT ;  /* 0x00ff142e0a0075ea */ /* 0x0003e4000ba00008 */
[----:B------:R-:W-:Y:S05]  /*4270*/  @P0 VIADD R6, R6, 0x50 ;  /* 0x0000005006060836 */ /* 0x000fea0000000000 */
[----:B0-----:R-:W-:Y:S02]  /*4280*/  @P0 R2UR.BROADCAST UR9, R6 ;  /* 0x00000000060902ca */ /* 0x001fe400008e0000 */
[----:B------:R-:W-:Y:S11]  /*4290*/  ELECT P0, URZ, PT ;  /* 0x0000000000ff782f */ /* 0x000ff60003800000 */
[----:B------:R2:W-:Y:S02]  /*42a0*/  UTCBAR.2CTA.MULTICAST [UR9], URZ, UR19 ;  /* 0x000000ff090073e9 */ /* 0x0005e40008200813 */
[----:B-----5:R-:W-:Y:S04]  /*42b0*/  @P0 IMAD.MOV.U32 R4, RZ, RZ, R3 ;  /* 0x000000ffff040224 */ /* 0x020fe800078e0003 */
[C---:B------:R-:W-:Y:S02]  /*42c0*/  @P0 IMAD R2, R15.reuse, 0x8, R4 ;  /* 0x000000080f020824 */ /* 0x040fe400078e0204 */
[----:B------:R-:W-:Y:S02]  /*42d0*/  VIADD R15, R15, 0x1 ;  /* 0x000000010f0f7836 */ /* 0x000fe40000000000 */
[----:B------:R-:W-:Y:S05]  /*42e0*/  @P0 VIADD R2, R2, 0x10 ;  /* 0x0000001002020836 */ /* 0x000fea0000000000 */
[----:B-1----:R-:W-:Y:S02]  /*42f0*/  @P0 R2UR.BROADCAST UR8, R2 ;  /* 0x00000000020802ca */ /* 0x002fe400008e0000 */
[C---:B------:R-:W-:Y:S04]  /*4300*/  ISETP.NE.AND P0, PT, R9.reuse, 0x2, PT ;  /* 0x000000020900780c */ /* 0x040fe80003f05270 */
[----:B------:R-:W-:Y:S02]  /*4310*/  SEL R2, RZ, 0x1, P0 ;  /* 0x00000001ff027807 */ /* 0x000fe40000000000 */
[----:B------:R-:W-:Y:S02]  /*4320*/  SEL R9, R9, RZ, P0 ;  /* 0x000000ff09097207 */ /* 0x000fe40000000000 */
[----:B------:R-:W-:Y:S02]  /*4330*/  ISETP.NE.AND P0, PT, R15, 0x2, PT ;  /* 0x000000020f00780c */ /* 0x000fe40003f05270 */
[----:B------:R-:W-:Y:S01]  /*4340*/  LOP3.LUT R11, R11, R2, RZ, 0x3c, !PT ;  /* 0x000000020b0b7212 */ /* 0x000fe200078e3cff */
[----:B------:R2:W-:Y:S01]  /*4350*/  UTCBAR.2CTA.MULTICAST [UR8], URZ, UR13 ;  /* 0x000000ff080073e9 */ /* 0x0005e2000820080d */
[----:B------:R-:W-:Y:S01]  /*4360*/  SEL R15, R15, RZ, P0 ;  /* 0x000000ff0f0f7207 */ /* 0x000fe20000000000 */
[----:B------:R-:W-:Y:S08]  /*4370*/  @P2 BRA `(.L_x_347) ;  /* 0xfffffff400c42947 */ /* 0x000ff0000383ffff */
[----:B--2---:R-:W-:Y:S05]  /*4380*/  BSYNC B1 ;  /* 0x0000000000017941 */ /* 0x004fea0003800000 */
.L_x_342:
[----:B------:R-:W0:Y:S01]  /*4390*/  S2UR UR9, SR_CgaCtaId ;  /* 0x00000000000979c3 */ /* 0x000e220000008800 */
[----:B------:R-:W-:Y:S01]  /*43a0*/  UMOV UR10, 0x400 ;  /* 0x00000400000a7882 */ /* 0x000fe20000000000 */
[----:B------:R-:W-:Y:S01]  /*43b0*/  IMAD.MOV.U32 R7, RZ, RZ, -0x80000000 ;  /* 0x80000000ff077424 */ /* 0x000fe200078e00ff */
[----:B------:R-:W-:Y:S01]  /*43c0*/  PLOP3.LUT P4, PT, PT, PT, PT, 0x80, 0x8 ;  /* 0x000000000008781c */ /* 0x000fe20003f8f070 */
[----:B------:R-:W-:Y:S01]  /*43d0*/  IMAD.U32 R2, RZ, RZ, UR10 ;  /* 0x0000000aff027e24 */ /* 0x000fe2000f8e00ff */
[----:B------:R-:W-:Y:S02]  /*43e0*/  PLOP3.LUT P3, PT, PT, PT, PT, 0x8, 0x80 ;  /* 0x000000000080781c */ /* 0x000fe40003f6e170 */
[----:B------:R-:W-:Y:S01]  /*43f0*/  SHF.R.U32.HI R4, RZ, 0x4, R0 ;  /* 0x00000004ff047819 */ /* 0x000fe20000011600 */
[----:B0-----:R-:W-:Y:S01]  /*4400*/  ULEA UR8, UR9, UR10, 0x18 ;  /* 0x0000000a09087291 */ /* 0x001fe2000f8ec0ff */
[----:B------:R-:W-:Y:S02]  /*4410*/  IMAD.U32 R3, RZ, RZ, UR9 ;  /* 0x00000009ff037e24 */ /* 0x000fe4000f8e00ff */
[----:B------:R-:W-:Y:S01]  /*4420*/  UMOV UR9, 0x3 ;  /* 0x0000000300097882 */ /* 0x000fe20000000000 */
[----:B------:R-:W-:-:S02]  /*4430*/  UIADD3 UR8, UPT, UPT, UR8, 0x90, URZ ;  /* 0x0000009008087890 */ /* 0x000fc4000fffe0ff */
[----:B------:R-:W-:-:S07]  /*4440*/  LEA R2, R3, R2, 0x18 ;  /* 0x0000000203027211 */ /* 0x000fce00078ec0ff */
[----:B------:R0:W-:Y:S01]  /*4450*/  UTCBAR.2CTA.MULTICAST [UR8], URZ, UR9 ;  /* 0x000000ff080073e9 */ /* 0x0001e20008200809 */
[----:B------:R-:W1:Y:S02]  /*4460*/  SYNCS.PHASECHK.TRANS64.TRYWAIT P0, [R2+URZ+0xa8], R7 ;  /* 0x0000a807020075a7 */ /* 0x000e6400080011ff */
[----:B01----:R-:W-:Y:S05]  /*4470*/  @!P0 BRA `(.L_x_348) ;  /* 0x0000002c009c8947 */ /* 0x003fea0003800000 */
.L_x_422:
[----:B------:R-:W-:Y:S01]  /*4480*/  UISETP.NE.AND UP0, UPT, UR32, URZ, UPT ;  /* 0x000000ff2000728c */ /* 0x000fe2000bf05270 */
[----:B------:R-:W-:Y:S01]  /*4490*/  LOP3.LUT R4, R4, 0x3fd8, RZ, 0xc0, !PT ;  /* 0x00003fd804047812 */ /* 0x000fe200078ec0ff */
[----:B------:R-:W-:Y:S01]  /*44a0*/  USHF.R.U32.HI UR10, URZ, 0x4, UR6 ;  /* 0x00000004ff0a7899 */ /* 0x000fe20008011606 */
[----:B------:R-:W-:Y:S01]  /*44b0*/  HFMA2 R17, -RZ, RZ, 0, 0 ;  /* 0x00000000ff117431 */ /* 0x000fe200000001ff */
[----:B------:R-:W-:Y:S01]  /*44c0*/  USEL UR9, URZ, 0x4000, UP0 ;  /* 0x00004000ff097887 */ /* 0x000fe20008000000 */
[----:B------:R-:W-:Y:S01]  /*44d0*/  BSSY B1, `(.L_x_349) ;  /* 0x00000a7000017945 */ /* 0x000fe20003800000 */
[----:B------:R-:W-:Y:S01]  /*44e0*/  ULOP3.LUT UR10, UR10, 0x3fd8, URZ, 0xc0, !UPT ;  /* 0x00003fd80a0a7892 */ /* 0x000fe2000f8ec0ff */
[----:B------:R-:W-:Y:S01]  /*44f0*/  IMAD.MOV.U32 R15, RZ, RZ, RZ ;  /* 0x000000ffff0f7224 */ /* 0x000fe200078e00ff */
[----:B------:R-:W-:Y:S01]  /*4500*/  UMOV UR8, 0x10202010 ;  /* 0x1020201000087882 */ /* 0x000fe20000000000 */
[----:B------:R-:W-:Y:S01]  /*4510*/  CS2R R12, SRZ ;  /* 0x00000000000c7805 */ /* 0x000fe2000001ff00 */
[----:B------:R-:W-:Y:S01]  /*4520*/  USEL UR8, UR8, 0x10200010, !UP6 ;  /* 0x1020001008087887 */ /* 0x000fe2000f000000 */
[----:B0-----:R-:W-:Y:S01]  /*4530*/  IMAD.U32 R7, RZ, RZ, UR9 ;  /* 0x00000009ff077e24 */ /* 0x001fe2000f8e00ff */
[----:B------:R-:W-:Y:S01]  /*4540*/  MOV R6, UR10 ;  /* 0x0000000a00067c02 */ /* 0x000fe20008000f00 */
[----:B------:R-:W-:Y:S01]  /*4550*/  IMAD.MOV.U32 R11, RZ, RZ, RZ ;  /* 0x000000ffff0b7224 */ /* 0x000fe200078e00ff */
[----:B------:R-:W-:Y:S01]  /*4560*/  LOP3.LUT R4, R4, 0x10000, RZ, 0xfc, !PT ;  /* 0x0001000004047812 */ /* 0x000fe200078efcff */
[----:B------:R-:W-:Y:S01]  /*4570*/  IMAD.MOV.U32 R9, RZ, RZ, RZ ;  /* 0x000000ffff097224 */ /* 0x000fe200078e00ff */
[----:B------:R-:W-:-:S02]  /*4580*/  IADD3 R7, PT, PT, R7, UR8, RZ ;  /* 0x0000000807077c10 */ /* 0x000fc4000fffe0ff */
[----:B------:R-:W-:-:S07]  /*4590*/  LOP3.LUT R6, R6, 0x10000, RZ, 0xfc, !PT ;  /* 0x0001000006067812 */ /* 0x000fce00078efcff */
.L_x_354:
[----:B------:R-:W-:Y:S01]  /*45a0*/  IMAD R8, R9, 0x8, R2 ;  /* 0x0000000809087824 */ /* 0x000fe200078e0202 */
[----:B------:R-:W-:Y:S01]  /*45b0*/  BSSY B0, `(.L_x_350) ;  /* 0x0000006000007945 */ /* 0x000fe20003800000 */
[----:B------:R-:W-:Y:S01]  /*45c0*/  IMAD.U32 R21, R11, -0x80000000, RZ ;  /* 0x800000000b157824 */ /* 0x000fe200078e00ff */
[----:B------:R-:W-:Y:S02]  /*45d0*/  LEA R0, R13, R2, 0x3 ;  /* 0x000000020d007211 */ /* 0x000fe400078e18ff */
[----:B------:R-:W-:Y:S01]  /*45e0*/  SHF.L.U32 R19, R12, 0x1f, RZ ;  /* 0x0000001f0c137819 */ /* 0x000fe200000006ff */
[----:B------:R-:W0:Y:S02]  /*45f0*/  SYNCS.PHASECHK.TRANS64.TRYWAIT P0, [R8+URZ+0x20], R21 ;  /* 0x00002015080075a7 */ /* 0x000e2400080011ff */
[----:B01----:R-:W-:Y:S05]  /*4600*/  @!P0 BRA `(.L_x_351) ;  /* 0x0000002c00548947 */ /* 0x003fea0003800000 */
.L_x_424:
[----:B------:R-:W-:Y:S05]  /*4610*/  BSYNC B0 ;  /* 0x0000000000007941 */ /* 0x000fea0003800000 */
.L_x_350:
[----:B------:R-:W1:Y:S01]  /*4620*/  SYNCS.PHASECHK.TRANS64.TRYWAIT P0, [R0+URZ+0x70], R19 ;  /* 0x00007013000075a7 */ /* 0x000e6200080011ff */
[----:B------:R-:W-:Y:S04]  /*4630*/  BSSY B0, `(.L_x_352) ;  /* 0x0000002000007945 */ /* 0x000fe80003800000 */
[----:B-1----:R-:W-:Y:S05]  /*4640*/  @!P0 BRA `(.L_x_353) ;  /* 0x0000002c005c8947 */ /* 0x002fea0003800000 */
.L_x_426:
[----:B------:R-:W-:Y:S05]  /*4650*/  BSYNC B0 ;  /* 0x0000000000007941 */ /* 0x000fea0003800000 */
.L_x_352:
[----:B------:R-:W-:Y:S01]  /*4660*/  IMAD.IADD R16, R17, 0x1, R4 ;  /* 0x0000000111107824 */ /* 0x000fe200078e0204 */
[----:B------:R-:W-:Y:S01]  /*4670*/  ELECT P0, URZ, PT ;  /* 0x0000000000ff782f */ /* 0x000fe20003800000 */
[----:B0-----:R-:W-:Y:S01]  /*4680*/  IMAD.MOV.U32 R8, RZ, RZ, 0x80 ;  /* 0x00000080ff087424 */ /* 0x001fe200078e00ff */
[----:B------:R-:W-:Y:S01]  /*4690*/  R2UR UR11, R7 ;  /* 0x00000000070b72ca */ /* 0x000fe200000e0000 */
[----:B------:R-:W-:Y:S10]  /*46a0*/  IMAD R18, R13, 0x400, R6 ;  /* 0x000004000d127824 */ /* 0x000ff400078e0206 */
[----:B------:R-:W-:Y:S01]  /*46b0*/  @P0 R2UR.BROADCAST UR46, R16 ;  /* 0x00000000102e02ca */ /* 0x000fe200008e0000 */
[----:B------:R-:W-:Y:S01]  /*46c0*/  VIADD R9, R9, 0x1 ;  /* 0x0000000109097836 */ /* 0x000fe20000000000 */
[----:B------:R-:W-:Y:S01]  /*46d0*/  PLOP3.LUT P2, PT, P4, PT, PT, 0x80, 0x8 ;  /* 0x000000000008781c */ /* 0x000fe2000274f070 */
[----:B------:R-:W-:Y:S01]  /*46e0*/  VIADD R13, R13, 0x1 ;  /* 0x000000010d0d7836 */ /* 0x000fe20000000000 */
[----:B------:R-:W-:Y:S01]  /*46f0*/  @P0 R2UR.BROADCAST UR48, R18 ;  /* 0x00000000123002ca */ /* 0x000fe200008e0000 */
[----:B------:R-:W-:Y:S01]  /*4700*/  UMOV UR10, URZ ;  /* 0x000000ff000a7c82 */ /* 0x000fe20008000000 */
[----:B------:R-:W-:Y:S02]  /*4710*/  PLOP3.LUT P4, PT, PT, PT, PT, 0x8, 0x80 ;  /* 0x000000000080781c */ /* 0x000fe40003f8e170 */
[----:B------:R-:W-:Y:S01]  /*4720*/  ISETP.NE.AND P1, PT, R13, 0x2, PT ;  /* 0x000000020d00780c */ /* 0x000fe20003f25270 */
[----:B-1----:R-:W-:Y:S01]  /*4730*/  @P0 IMAD.MOV.U32 R19, RZ, RZ, 0x40004040 ;  /* 0x40004040ff130424 */ /* 0x002fe200078e00ff */
[----:B------:R-:W-:Y:S01]  /*4740*/  @P0 R2UR UR9, R8 ;  /* 0x00000000080902ca */ /* 0x000fe200000e0000 */
        /* <DEDUP_REMOVED lines=16> */
[----:B------:R-:W-:Y:S01]  /*4850*/  @P0 R2UR.BROADCAST UR51, R21 ;  /* 0x00000000153302ca */ /* 0x000fe200008e0000 */
[----:B------:R-:W-:Y:S01]  /*4860*/  IMAD.MOV.U32 R8, RZ, RZ, 0x80 ;  /* 0x00000080ff087424 */ /* 0x000fe200078e00ff */
[----:B0-----:R-:W-:Y:S02]  /*4870*/  @P0 R2UR.BROADCAST UR46, R22 ;  /* 0x00000000162e02ca */ /* 0x001fe400008e0000 */
[----:B------:R-:W-:Y:S02]  /*4880*/  @P0 R2UR.BROADCAST UR47, R23 ;  /* 0x00000000172f02ca */ /* 0x000fe400008e0000 */
[----:B------:R-:W-:Y:S11]  /*4890*/  ELECT P0, URZ, PT ;  /* 0x0000000000ff782f */ /* 0x000ff60003800000 */
[----:B------:R0:W-:Y:S02]  /*48a0*/  UTCHMMA.2CTA gdesc[UR46], gdesc[UR50], tmem[UR8], tmem[UR10], idesc[UR11], UPT ;  /* 0x00ff0a322e0075ea */ /* 0x0001e4000ba00008 */
        /* <DEDUP_REMOVED lines=28> */
[----:B------:R-:W-:Y:S01]  /*4a70*/  @P0 R2UR UR9, R8 ;  /* 0x00000000080902ca */ /* 0x000fe200000e0000 */
        /* <DEDUP_REMOVED lines=36> */
[----:B------:R-:W-:Y:S02]  /*4cc0*/  IMAD.MOV.U32 R8, RZ, RZ, 0x80 ;  /* 0x00000080ff087424 */ /* 0x000fe400078e00ff */
[----:B------:R-:W-:Y:S02]  /*4cd0*/  VIADD R18, R18, 0x206 ;  /* 0x0000020612127836 */ /* 0x000fe40000000000 */
[----:B------:R-:W-:Y:S01]  /*4ce0*/  VIADD R16, R16, 0x406 ;  /* 0x0000040610107836 */ /* 0x000fe20000000000 */
[----:B0-----:R-:W-:Y:S02]  /*4cf0*/  @P0 R2UR.BROADCAST UR46, R22 ;  /* 0x00000000162e02ca */ /* 0x001fe400008e0000 */
[----:B------:R-:W-:Y:S02]  /*4d00*/  @P0 R2UR.BROADCAST UR47, R23 ;  /* 0x00000000172f02ca */ /* 0x000fe400008e0000 */
[----:B------:R-:W-:Y:S11]  /*4d10*/  ELECT P0, URZ, PT ;  /* 0x0000000000ff782f */ /* 0x000ff60003800000 */
[----:B------:R-:W-:Y:S02]  /*4d20*/  @!UPT UIADD3 URZ, UPT, UPT, URZ, URZ, URZ ;  /* 0x000000fffffff290 */ /* 0x000fe4000fffe0ff */
[----:B------:R-:W-:Y:S01]  /*4d30*/  @P0 R2UR.BROADCAST UR50, R18 ;  /* 0x00000000123202ca */ /* 0x000fe200008e0000 */
[----:B------:R0:W-:Y:S01]  /*4d40*/  UTCHMMA.2CTA gdesc[UR46], gdesc[UR48], tmem[UR9], tmem[UR10], idesc[UR11], UPT ;  /* 0x00ff0a302e0075ea */ /* 0x0001e2000ba00009 */
[----:B------:R-:W-:Y:S01]  /*4d50*/  @P0 R2UR UR8, R8 ;  /* 0x00000000080802ca */ /* 0x000fe200000e0000 */
[----:B------:R-:W-:Y:S02]  /*4d60*/  @P0 IMAD.MOV.U32 R19, RZ, RZ, 0x40004040 ;  /* 0x40004040ff130424 */ /* 0x000fe400078e00ff */
[----:B------:R-:W-:Y:S03]  /*4d70*/  @P0 IMAD.MOV.U32 R17, RZ, RZ, 0x40004040 ;  /* 0x40004040ff110424 */ /* 0x000fe600078e00ff */
[----:B------:R-:W-:Y:S02]  /*4d80*/  @P0 R2UR.BROADCAST UR51, R19 ;  /* 0x00000000133302ca */ /* 0x000fe400008e0000 */
[----:B0-----:R-:W-:Y:S01]  /*4d90*/  @P0 R2UR.BROADCAST UR46, R16 ;  /* 0x00000000102e02ca */ /* 0x001fe200008e0000 */
[----:B------:R-:W-:Y:S01]  /*4da0*/  UMOV UR48, URZ ;  /* 0x000000ff00307c82 */ /* 0x000fe20008000000 */
[----:B------:R-:W-:Y:S02]  /*4db0*/  @P0 R2UR.BROADCAST UR47, R17 ;  /* 0x00000000112f02ca */ /* 0x000fe400008e0000 */
[----:B------:R-:W-:Y:S02]  /*4dc0*/  ELECT P0, URZ, PT ;  /* 0x0000000000ff782f */ /* 0x000fe40003800000 */
[----:B------:R-:W-:Y:S01]  /*4dd0*/  SEL R17, RZ, 0x1, P1 ;  /* 0x00000001ff117807 */ /* 0x000fe20000800000 */
[----:B------:R-:W-:Y:S01]  /*4de0*/  UMOV UR49, UR11 ;  /* 0x0000000b00317c82 */ /* 0x000fe20008000000 */
[----:B------:R-:W-:Y:S02]  /*4df0*/  ULOP3.LUT UR11, UR18, 0xffff, URZ, 0xc0, !UPT ;  /* 0x0000ffff120b7892 */ /* 0x000fe4000f8ec0ff */
[----:B------:R-:W-:Y:S01]  /*4e00*/  LOP3.LUT R12, R12, R17, RZ, 0x3c, !PT ;  /* 0x000000110c0c7212 */ /* 0x000fe200078e3cff */
[----:B------:R-:W-:Y:S01]  /*4e10*/  ULOP3.LUT UR9, UR18, 0xffff, URZ, 0xc0, !UPT ;  /* 0x0000ffff12097892 */ /* 0x000fe2000f8ec0ff */
[----:B------:R-:W-:Y:S03]  /*4e20*/  IMAD.MOV.U32 R17, RZ, RZ, 0x800 ;  /* 0x00000800ff117424 */ /* 0x000fe600078e00ff */
[----:B------:R0:W-:Y:S02]  /*4e30*/  UTCHMMA.2CTA gdesc[UR46], gdesc[UR50], tmem[UR8], tmem[UR48], idesc[UR49], UPT ;  /* 0x00ff30322e0075ea */ /* 0x0001e4000ba00008 */
[----:B------:R-:W-:Y:S05]  /*4e40*/  @P0 VIADD R0, R0, 0x80 ;  /* 0x0000008000000836 */ /* 0x000fea0000000000 */
[----:B------:R-:W-:Y:S02]  /*4e50*/  @P0 R2UR.BROADCAST UR10, R0 ;  /* 0x00000000000a02ca */ /* 0x000fe400008e0000 */
[----:B------:R-:W-:Y:S11]  /*4e60*/  ELECT P0, URZ, PT ;  /* 0x0000000000ff782f */ /* 0x000ff60003800000 */
[----:B------:R1:W-:Y:S02]  /*4e70*/  UTCBAR.2CTA.MULTICAST [UR10], URZ, UR11 ;  /* 0x000000ff0a0073e9 */ /* 0x0003e4000820080b */
[C---:B------:R-:W-:Y:S02]  /*4e80*/  @P0 IMAD R0, R15.reuse, 0x8, R2 ;  /* 0x000000080f000824 */ /* 0x040fe400078e0202 */
[----:B------:R-:W-:Y:S02]  /*4e90*/  VIADD R15, R15, 0x1 ;  /* 0x000000010f0f7836 */ /* 0x000fe40000000000 */
[----:B------:R-:W-:Y:S05]  /*4ea0*/  @P0 VIADD R0, R0, 0x30 ;  /* 0x0000003000000836 */ /* 0x000fea0000000000 */
[----:B0-----:R-:W-:Y:S02]  /*4eb0*/  @P0 R2UR.BROADCAST UR8, R0 ;  /* 0x00000000000802ca */ /* 0x001fe400008e0000 */
        /* <DEDUP_REMOVED lines=8> */
[----:B-1----:R-:W-:Y:S05]  /*4f40*/  BSYNC B1 ;  /* 0x0000000000017941 */ /* 0x002fea0003800000 */
.L_x_349:
[----:B------:R-:W-:Y:S01]  /*4f50*/  R2UR UR9, R2 ;  /* 0x00000000020972ca */ /* 0x000fe200000e0000 */
[----:B------:R-:W-:Y:S01]  /*4f60*/  UMOV UR8, 0x3 ;  /* 0x0000000300087882 */ /* 0x000fe20000000000 */
[----:B------:R-:W-:Y:S01]  /*4f70*/  USHF.R.U32.HI UR10, URZ, 0x4, UR5 ;  /* 0x00000004ff0a7899 */ /* 0x000fe20008011605 */
[----:B------:R-:W-:-:S05]  /*4f80*/  PLOP3.LUT P1, PT, PT, PT, PT, 0x80, 0x8 ;  /* 0x000000000008781c */ /* 0x000fca0003f2f070 */
[----:B------:R-:W-:-:S05]  /*4f90*/  IMAD.U32 R24, RZ, RZ, UR10 ;  /* 0x0000000aff187e24 */ /* 0x000fca000f8e00ff */
[----:B------:R-:W-:-:S09]  /*4fa0*/  UIADD3 UR9, UPT, UPT, UR9, 0xa0, URZ ;  /* 0x000000a009097890 */ /* 0x000fd2000fffe0ff */
[----:B------:R0:W-:Y:S01]  /*4fb0*/  UTCBAR.2CTA.MULTICAST [UR9], URZ, UR8 ;  /* 0x000000ff090073e9 */ /* 0x0001e20008200808 */
[----:B------:R-:W1:Y:S02]  /*4fc0*/  SYNCS.PHASECHK.TRANS64.TRYWAIT P0, [R2+URZ+0xc0], RZ ;  /* 0x0000c0ff020075a7 */ /* 0x000e6400080011ff */
[----:B01----:R-:W-:Y:S05]  /*4fd0*/  @!P0 BRA `(.L_x_355) ;  /* 0x0000002400108947 */ /* 0x003fea0003800000 */
.L_x_427:
[----:B------:R-:W-:Y:S01]  /*4fe0*/  UISETP.NE.AND UP1, UPT, UR34, URZ, UPT ;  /* 0x000000ff2200728c */ /* 0x000fe2000bf25270 */
[----:B------:R-:W-:Y:S01]  /*4ff0*/  LOP3.LUT R24, R24, 0x3fd8, RZ, 0xc0, !PT ;  /* 0x00003fd818187812 */ /* 0x000fe200078ec0ff */
[----:B------:R-:W-:Y:S01]  /*5000*/  UISETP.NE.AND UP0, UPT, UR33, URZ, UPT ;  /* 0x000000ff2100728c */ /* 0x000fe2000bf05270 */
[----:B------:R-:W-:Y:S01]  /*5010*/  HFMA2 R6, -RZ, RZ, 0, 1.52587890625e-05 ;  /* 0x00000100ff067431 */ /* 0x000fe200000001ff */
[----:B------:R-:W-:Y:S01]  /*5020*/  USEL UR9, URZ, 0x4000, UP1 ;  /* 0x00004000ff097887 */ /* 0x000fe20008800000 */
[----:B------:R-:W-:Y:S01]  /*5030*/  HFMA2 R19, -RZ, RZ, 2, 2.125 ;  /* 0x40004040ff137431 */ /* 0x000fe200000001ff */
[----:B------:R-:W-:Y:S01]  /*5040*/  UMOV UR8, 0x10212010 ;  /* 0x1021201000087882 */ /* 0x000fe20000000000 */
[----:B------:R-:W-:Y:S01]  /*5050*/  HFMA2 R11, -RZ, RZ, 2, 2.125 ;  /* 0x40004040ff0b7431 */ /* 0x000fe200000001ff */
[----:B------:R-:W-:Y:S01]  /*5060*/  USEL UR8, UR8, 0x10210010, !UP0 ;  /* 0x1021001008087887 */ /* 0x000fe2000c000000 */
[----:B------:R-:W-:Y:S01]  /*5070*/  BSSY B1, `(.L_x_356) ;  /* 0x0000062000017945 */ /* 0x000fe20003800000 */
[----:B------:R-:W-:Y:S01]  /*5080*/  IMAD.U32 R4, RZ, RZ, UR9 ;  /* 0x00000009ff047e24 */ /* 0x000fe2000f8e00ff */
[C---:B------:R-:W-:Y:S01]  /*5090*/  IADD3 R20, PT, PT, R24.reuse, 0x80, RZ ;  /* 0x0000008018147810 */ /* 0x040fe20007ffe0ff */
[----:B------:R-:W-:Y:S01]  /*50a0*/  IMAD.MOV.U32 R7, RZ, RZ, RZ ;  /* 0x000000ffff077224 */ /* 0x000fe200078e00ff */
[C---:B------:R-:W-:Y:S01]  /*50b0*/  IADD3 R16, PT, PT, R24.reuse, 0x180, RZ ;  /* 0x0000018018107810 */ /* 0x040fe20007ffe0ff */
[C---:B------:R-:W-:Y:S01]  /*50c0*/  VIADD R18, R24.reuse, 0x100 ;  /* 0x0000010018127836 */ /* 0x040fe20000000000 */
[----:B------:R-:W-:Y:S01]  /*50d0*/  IADD3 R14, PT, PT, R24, 0x200, RZ ;  /* 0x00000200180e7810 */ /* 0x000fe20007ffe0ff */
[----:B------:R-:W-:Y:S01]  /*50e0*/  VIADD R4, R4, UR8 ;  /* 0x0000000804047c36 */ /* 0x000fe20008000000 */
[C---:B------:R-:W-:Y:S01]  /*50f0*/  IADD3 R10, PT, PT, R24.reuse, 0x300, RZ ;  /* 0x00000300180a7810 */ /* 0x040fe20007ffe0ff */
[C---:B------:R-:W-:Y:S01]  /*5100*/  VIADD R12, R24.reuse, 0x280 ;  /* 0x00000280180c7836 */ /* 0x040fe20000000000 */
[----:B------:R-:W-:Y:S01]  /*5110*/  MOV R25, 0x40004040 ;  /* 0x4000404000197802 */ /* 0x000fe20000000f00 */
[----:B------:R-:W-:Y:S01]  /*5120*/  VIADD R8, R24, 0x380 ;  /* 0x0000038018087836 */ /* 0x000fe20000000000 */
[----:B------:R-:W-:Y:S01]  /*5130*/  MOV R15, 0x40004040 ;  /* 0x40004040000f7802 */ /* 0x000fe20000000f00 */
[----:B------:R-:W-:-:S02]  /*5140*/  IMAD.MOV.U32 R21, RZ, RZ, 0x40004040 ;  /* 0x40004040ff157424 */ /* 0x000fc400078e00ff */
[----:B------:R-:W-:Y:S02]  /*5150*/  IMAD.MOV.U32 R17, RZ, RZ, 0x40004040 ;  /* 0x40004040ff117424 */ /* 0x000fe400078e00ff */
[----:B------:R-:W-:Y:S02]  /*5160*/  IMAD.MOV.U32 R13, RZ, RZ, 0x40004040 ;  /* 0x40004040ff0d7424 */ /* 0x000fe400078e00ff */
[----:B------:R-:W-:-:S07]  /*5170*/  IMAD.MOV.U32 R9, RZ, RZ, 0x40004040 ;  /* 0x40004040ff097424 */ /* 0x000fce00078e00ff */
.L_x_359:
[----:B-1----:R-:W-:Y:S01]  /*5180*/  SHF.L.U32 R23, R7, 0x1f, RZ ;  /* 0x0000001f07177819 */ /* 0x002fe200000006ff */
[----:B------:R-:W-:Y:S03]  /*5190*/  BSSY B0, `(.L_x_357) ;  /* 0x0000003000007945 */ /* 0x000fe60003800000 */
[----:B------:R-:W1:Y:S02]  /*51a0*/  SYNCS.PHASECHK.TRANS64.TRYWAIT P0, [R2+URZ+0x60], R23 ;  /* 0x00006017020075a7 */ /* 0x000e6400080011ff */
[----:B-1-3--:R-:W-:Y:S05]  /*51b0*/  @!P0 BRA `(.L_x_358) ;  /* 0x0000002000ac8947 */ /* 0x00afea0003800000 */
.L_x_429:
[----:B------:R-:W-:Y:S05]  /*51c0*/  BSYNC B0 ;  /* 0x0000000000007941 */ /* 0x000fea0003800000 */
.L_x_357:
[----:B------:R-:W-:Y:S02]  /*51d0*/  R2UR UR47, R4 ;  /* 0x00000000042f72ca */ /* 0x000fe400000e0000 */
[----:B------:R-:W-:Y:S11]  /*51e0*/  ELECT P0, URZ, PT ;  /* 0x0000000000ff782f */ /* 0x000ff60003800000 */
[----:B------:R-:W-:Y:S02]  /*51f0*/  @!UPT UIADD3 URZ, UPT, UPT, URZ, URZ, URZ ;  /* 0x000000fffffff290 */ /* 0x000fe4000fffe0ff */
[----:B------:R-:W-:Y:S01]  /*5200*/  @P0 R2UR.BROADCAST UR8, R6 ;  /* 0x00000000060802ca */ /* 0x000fe200008e0000 */
[----:B------:R-:W-:Y:S01]  /*5210*/  IMAD.MOV.U32 R0, RZ, RZ, 0x80 ;  /* 0x00000080ff007424 */ /* 0x000fe200078e00ff */
[----:B------:R-:W-:Y:S01]  /*5220*/  R2UR UR30, R2 ;  /* 0x00000000021e72ca */ /* 0x000fe200000e0000 */
[----:B------:R-:W-:Y:S01]  /*5230*/  UMOV UR46, URZ ;  /* 0x000000ff002e7c82 */ /* 0x000fe20008000000 */
[----:B------:R-:W-:Y:S01]  /*5240*/  LOP3.LUT R7, R7, 0x1, RZ, 0x3c, !PT ;  /* 0x0000000107077812 */ /* 0x000fe200078e3cff */
[----:B------:R-:W-:Y:S01]  /*5250*/  UMOV UR52, URZ ;  /* 0x000000ff00347c82 */ /* 0x000fe20008000000 */
[----:B------:R-:W-:Y:S01]  /*5260*/  UMOV UR53, UR47 ;  /* 0x0000002f00357c82 */ /* 0x000fe20008000000 */
[----:B------:R-:W-:Y:S01]  /*5270*/  @P0 R2UR UR9, R0 ;  /* 0x00000000000902ca */ /* 0x000fe200000e0000 */
[----:B------:R-:W-:Y:S01]  /*5280*/  IMAD.MOV.U32 R0, RZ, RZ, 0x88 ;  /* 0x00000088ff007424 */ /* 0x000fe200078e00ff */
[----:B------:R-:W-:Y:S02]  /*5290*/  @P0 R2UR UR48, R24 ;  /* 0x00000000183002ca */ /* 0x000fe400000e0000 */
[----:B------:R-:W-:Y:S02]  /*52a0*/  @P0 R2UR UR49, R25 ;  /* 0x00000000193102ca */ /* 0x000fe400000e0000 */
[----:B------:R-:W-:Y:S11]  /*52b0*/  ELECT P0, URZ, PT ;  /* 0x0000000000ff782f */ /* 0x000ff60003800000 */
[----:B------:R-:W-:Y:S02]  /*52c0*/  @!UPT UIADD3 URZ, UPT, UPT, URZ, URZ, URZ ;  /* 0x000000fffffff290 */ /* 0x000fe4000fffe0ff */
[----:B------:R-:W-:Y:S01]  /*52d0*/  @P0 R2UR.BROADCAST UR10, R6 ;  /* 0x00000000060a02ca */ /* 0x000fe200008e0000 */
[----:B------:R2:W-:Y:S01]  /*52e0*/  UTCHMMA.2CTA tmem[UR9], gdesc[UR48], tmem[UR8], tmem[UR46], idesc[UR47], !UPT ;  /* 0x00ff2e30090079ea */ /* 0x0005e2000fa00008 */
[----:B------:R-:W-:Y:S01]  /*52f0*/  @P0 R2UR UR11, R0 ;  /* 0x00000000000b02ca */ /* 0x000fe200000e0000 */
[----:B------:R-:W-:Y:S01]  /*5300*/  IMAD.MOV.U32 R0, RZ, RZ, 0x90 ;  /* 0x00000090ff007424 */ /* 0x000fe200078e00ff */
[----:B------:R-:W-:Y:S02]  /*5310*/  @P0 R2UR UR50, R20 ;  /* 0x00000000143202ca */ /* 0x000fe400000e0000 */
[----:B------:R-:W-:Y:S02]  /*5320*/  @P0 R2UR UR51, R21 ;  /* 0x00000000153302ca */ /* 0x000fe400000e0000 */
[----:B------:R-:W-:Y:S11]  /*5330*/  ELECT P0, URZ, PT ;  /* 0x0000000000ff782f */ /* 0x000ff60003800000 */
[----:B------:R3:W-:Y:S02]  /*5340*/  UTCHMMA.2CTA tmem[UR11], gdesc[UR50], tmem[UR10], tmem[UR46], idesc[UR47], UPT ;  /* 0x00ff2e320b0079ea */ /* 0x0007e4000ba0000a */
[----:B--2---:R-:W-:Y:S01]  /*5350*/  @P0 R2UR UR9, R0 ;  /* 0x00000000000902ca */ /* 0x004fe200000e0000 */
[----:B------:R-:W-:Y:S01]  /*5360*/  IMAD.MOV.U32 R0, RZ, RZ, 0x98 ;  /* 0x00000098ff007424 */ /* 0x000fe200078e00ff */
[----:B------:R-:W-:Y:S02]  /*5370*/  @P0 R2UR UR48, R18 ;  /* 0x00000000123002ca */ /* 0x000fe400000e0000 */
[----:B------:R-:W-:Y:S02]  /*5380*/  @P0 R2UR UR49, R19 ;  /* 0x00000000133102ca */ /* 0x000fe400000e0000 */
[C---:B------:R-:W-:Y:S02]  /*5390*/  @P0 R2UR.BROADCAST UR8, R6.reuse ;  /* 0x00000000060802ca */ /* 0x040fe400008e0000 */
[----:B------:R-:W-:Y:S11]  /*53a0*/  ELECT P0, URZ, PT ;  /* 0x0000000000ff782f */ /* 0x000ff60003800000 */
[----:B------:R-:W-:Y:S02]  /*53b0*/  @!UPT UIADD3 URZ, UPT, UPT, URZ, URZ, URZ ;  /* 0x000000fffffff290 */ /* 0x000fe4000fffe0ff */
[----:B---3--:R-:W-:Y:S01]  /*53c0*/  @P0 R2UR.BROADCAST UR10, R6 ;  /* 0x00000000060a02ca */ /* 0x008fe200008e0000 */
[----:B------:R2:W-:Y:S01]  /*53d0*/  UTCHMMA.2CTA tmem[UR9], gdesc[UR48], tmem[UR8], tmem[UR46], idesc[UR47], UPT ;  /* 0x00ff2e30090079ea */ /* 0x0005e2000ba00008 */
        /* <DEDUP_REMOVED lines=31> */
[----:B------:R-:W-:Y:S01]  /*55d0*/  UMOV UR51, UR47 ;  /* 0x0000002f00337c82 */ /* 0x000fe20008000000 */
[----:B------:R-:W-:Y:S01]  /*55e0*/  @P0 R2UR UR46, R8 ;  /* 0x00000000082e02ca */ /* 0x000fe200000e0000 */
[----:B------:R-:W-:Y:S01]  /*55f0*/  UMOV UR50, URZ ;  /* 0x000000ff00327c82 */ /* 0x000fe20008000000 */
[----:B------:R-:W-:Y:S01]  /*5600*/  @P0 R2UR UR47, R9 ;  /* 0x00000000092f02ca */ /* 0x000fe200000e0000 */
[----:B------:R-:W-:Y:S01]  /*5610*/  IMAD.MOV.U32 R6, RZ, RZ, 0x180 ;  /* 0x00000180ff067424 */ /* 0x000fe200078e00ff */
[----:B------:R-:W-:Y:S02]  /*5620*/  PLOP3.LUT P0, PT, P1, PT, PT, 0x80, 0x8 ;  /* 0x000000000008781c */ /* 0x000fe40000f0f070 */
[----:B------:R-:W-:Y:S09]  /*5630*/  PLOP3.LUT P1, PT, PT, PT, PT, 0x8, 0x80 ;  /* 0x000000000080781c */ /* 0x000ff20003f2e170 */
[----:B------:R3:W-:Y:S01]  /*5640*/  UTCHMMA.2CTA tmem[UR11], gdesc[UR46], tmem[UR10], tmem[UR50], idesc[UR51], UPT ;  /* 0x00ff322e0b0079ea */ /* 0x0007e2000ba0000a */
[----:B--2---:R-:W-:Y:S02]  /*5650*/  ULOP3.LUT UR8, UR18, 0xffff, URZ, 0xc0, !UPT ;  /* 0x0000ffff12087892 */ /* 0x004fe4000f8ec0ff */
[----:B------:R-:W-:Y:S09]  /*5660*/  UIADD3 UR9, UPT, UPT, UR30, 0x68, URZ ;  /* 0x000000681e097890 */ /* 0x000ff2000fffe0ff */
[----:B------:R3:W-:Y:S01]  /*5670*/  UTCBAR.2CTA.MULTICAST [UR9], URZ, UR8 ;  /* 0x000000ff090073e9 */ /* 0x0007e20008200808 */
[----:B------:R-:W-:Y:S05]  /*5680*/  @P0 BRA `(.L_x_359) ;  /* 0xfffffff800bc0947 */ /* 0x000fea000383ffff */
[----:B---3--:R-:W-:Y:S05]  /*5690*/  BSYNC B1 ;  /* 0x0000000000017941 */ /* 0x008fea0003800000 */
.L_x_356:
[----:B------:R-:W-:Y:S01]  /*56a0*/  R2UR UR9, R2 ;  /* 0x00000000020972ca */ /* 0x000fe200000e0000 */
[----:B------:R-:W-:Y:S01]  /*56b0*/  UMOV UR8, 0x3 ;  /* 0x0000000300087882 */ /* 0x000fe20000000000 */
[----:B01----:R-:W-:-:S11]  /*56c0*/  HFMA2 R2, -RZ, RZ, 0, 0 ;  /* 0x00000000ff027431 */ /* 0x003fd600000001ff */
[----:B------:R-:W-:Y:S02]  /*56d0*/  UIADD3 UR10, UPT, UPT, UR9, 0xc8, URZ ;  /* 0x000000c8090a7890 */ /* 0x000fe4000fffe0ff */
[----:B------:R-:W-:-:S07]  /*56e0*/  UIADD3 UR9, UPT, UPT, UR9, 0xb0, URZ ;  /* 0x000000b009097890 */ /* 0x000fce000fffe0ff */
[----:B------:R1:W-:Y:S02]  /*56f0*/  UTCBAR.2CTA.MULTICAST [UR10], URZ, UR8 ;  /* 0x000000ff0a0073e9 */ /* 0x0003e40008200808 */
[----:B------:R1:W-:Y:S01]  /*5700*/  UTCBAR.2CTA.MULTICAST [UR9], URZ, UR8 ;  /* 0x000000ff090073e9 */ /* 0x0003e20008200808 */
[----:B------:R-:W-:Y:S02]  /*5710*/  NOP ;  /* 0x0000000000007918 */ /* 0x000fe40000000000 */
.L_x_339:
[----:B------:R-:W-:Y:S01]  /*5720*/  UISETP.NE.AND UP0, UPT, UR23, URZ, UPT ;  /* 0x000000ff1700728c */ /* 0x000fe2000bf05270 */
[----:B------:R-:W-:-:S08]  /*5730*/  PLOP3.LUT P6, PT, PT, PT, PT, 0x8, 0x80 ;  /* 0x000000000080781c */ /* 0x000fd00003fce170 */
[----:B------:R-:W-:Y:S05]  /*5740*/  BRA.U UP0, `(.L_x_338) ;  /* 0x00000001002c7547 */ /* 0x000fea000b800000 */
[----:B-1----:R-:W1:Y:S01]  /*5750*/  S2UR UR8, SR_CgaCtaId ;  /* 0x00000000000879c3 */ /* 0x002e620000008800 */
[----:B------:R-:W-:Y:S01]  /*5760*/  MOV R0, 0x400 ;  /* 0x0000040000007802 */ /* 0x000fe20000000f00 */
[----:B------:R-:W-:Y:S02]  /*5770*/  IMAD.U32 R6, R2, -0x80000000, RZ ;  /* 0x8000000002067824 */ /* 0x000fe400078e00ff */
[----:B-1----:R-:W-:-:S05]  /*5780*/  IMAD.U32 R3, RZ, RZ, UR8 ;  /* 0x00000008ff037e24 */ /* 0x002fca000f8e00ff */
[----:B------:R-:W-:-:S04]  /*5790*/  LEA R0, R3, R0, 0x18 ;  /* 0x0000000003007211 */ /* 0x000fc800078ec0ff */
[----:B------:R-:W1:Y:S02]  /*57a0*/  SYNCS.PHASECHK.TRANS64.TRYWAIT P0, [R0+URZ+0x98], R6 ;  /* 0x00009806000075a7 */ /* 0x000e6400080011ff */
[----:B-1----:R-:W-:Y:S05]  /*57b0*/  @!P0 BRA `(.L_x_360) ;  /* 0x0000001c00448947 */ /* 0x002fea0003800000 */
.L_x_431:
[----:B------:R-:W1:Y:S02]  /*57c0*/  SYNCS.PHASECHK.TRANS64.TRYWAIT P0, [R0+URZ+0xa8], R6 ;  /* 0x0000a806000075a7 */ /* 0x000e6400080011ff */
[----:B-1----:R-:W-:Y:S05]  /*57d0*/  @!P0 BRA `(.L_x_361) ;  /* 0x0000001c00548947 */ /* 0x002fea0003800000 */
.L_x_433:
[----:B------:R-:W1:Y:S02]  /*57e0*/  SYNCS.PHASECHK.TRANS64.TRYWAIT P0, [R0+URZ+0xb8], R6 ;  /* 0x0000b806000075a7 */ /* 0x000e6400080011ff */
[----:B-1----:R-:W-:Y:S05]  /*57f0*/  @!P0 BRA `(.L_x_362) ;  /* 0x0000001c00688947 */ /* 0x002fea0003800000 */
.L_x_338:
[----:B------:R-:W-:-:S09]  /*5800*/  UISETP.GT.U32.AND UP0, UPT, UR31, 0x3, UPT ;  /* 0x000000031f00788c */ /* 0x000fd2000bf04070 */
[----:B------:R-:W-:Y:S05]  /*5810*/  BRA.U UP0, `(.L_x_363) ;  /* 0x00000001005c7547 */ /* 0x000fea000b800000 */
.L_x_364:
[----:B------:R-:W-:-:S08]  /*5820*/  NOP ;  /* 0x0000000000007918 */ /* 0x000fd00000000000 */
[----:B------:R-:W1:Y:S02]  /*5830*/  USETMAXREG.TRY_ALLOC.CTAPOOL UP0, 0x100 ;  /* 0x00000100000079c8 */ /* 0x000e640008000600 */
[----:B-1----:R-:W-:-:S13]  /*5840*/  PLOP3.LUT P0, PT, PT, PT, UP0, 0x80, 0x8 ;  /* 0x000000000008781c */ /* 0x002fda0003f0f008 */
[----:B------:R-:W-:Y:S05]  /*5850*/  @!P0 BRA `(.L_x_364) ;  /* 0xfffffffc00f08947 */ /* 0x000fea000383ffff */
[----:B------:R-:W-:Y:S05]  /*5860*/  @!P6 BRA `(.L_x_365) ;  /* 0x000000000028e947 */ /* 0x000fea0003800000 */
[----:B------:R-:W1:Y:S01]  /*5870*/  S2R R3, SR_CgaCtaId ;  /* 0x0000000000037919 */ /* 0x000e620000008800 */
[----:B------:R-:W-:-:S04]  /*5880*/  MOV R0, 0x400 ;  /* 0x0000040000007802 */ /* 0x000fc80000000f00 */
[----:B-1----:R-:W-:-:S04]  /*5890*/  LEA R3, R3, R0, 0x18 ;  /* 0x0000000003037211 */ /* 0x002fc800078ec0ff */
[----:B------:R-:W1:Y:S02]  /*58a0*/  SYNCS.PHASECHK.TRANS64.TRYWAIT P0, [R3+URZ+0xd0], RZ ;  /* 0x0000d0ff030075a7 */ /* 0x000e6400080011ff */
[----:B-1----:R-:W-:Y:S05]  /*58b0*/  @!P0 BRA `(.L_x_366) ;  /* 0x0000001c00508947 */ /* 0x002fea0003800000 */
.L_x_435:
[----:B------:R-:W1:Y:S01]  /*58c0*/  SYNCS.PHASECHK.TRANS64.TRYWAIT P0, [R3+URZ+0xe0], RZ ;  /* 0x0000e0ff030075a7 */ /* 0x000e6200080011ff */
[----:B------:R-:W-:Y:S01]  /*58d0*/  MOV R0, 0x1 ;  /* 0x0000000100007802 */ /* 0x000fe20000000f00 */
[----:B-1----:R-:W-:Y:S06]  /*58e0*/  @!P0 BRA `(.L_x_367) ;  /* 0x0000001c00588947 */ /* 0x002fec0003800000 */
.L_x_436:
[----:B------:R1:W-:Y:S01]  /*58f0*/  SYNCS.ARRIVE.TRANS64.ART0 RZ, [R3+URZ+0xd8], R0 ;  /* 0x0000d80003ff79a7 */ /* 0x0003e200085000ff */
[----:B------:R1:W-:Y:S02]  /*5900*/  SYNCS.ARRIVE.TRANS64.ART0 RZ, [R3+URZ+0xe8], R0 ;  /* 0x0000e80003ff79a7 */ /* 0x0003e400085000ff */
.L_x_365:
[----:B------:R-:W1:Y:S02]  /*5910*/  S2UR UR8, SR_CgaCtaId ;  /* 0x00000000000879c3 */ /* 0x000e640000008800 */
[----:B-1----:R-:W-:Y:S01]  /*5920*/  MOV R0, 0x400 ;  /* 0x0000040000007802 */ /* 0x002fe20000000f00 */
[----:B--2-4-:R-:W-:Y:S01]  /*5930*/  IMAD.MOV.U32 R7, RZ, RZ, -0x80000000 ;  /* 0x80000000ff077424 */ /* 0x014fe200078e00ff */
[----:B------:R-:W-:Y:S01]  /*5940*/  PLOP3.LUT P6, PT, PT, PT, PT, 0x8, 0x80 ;  /* 0x000000000080781c */ /* 0x000fe20003fce170 */
[----:B------:R-:W-:-:S05]  /*5950*/  IMAD.U32 R3, RZ, RZ, UR8 ;  /* 0x00000008ff037e24 */ /* 0x000fca000f8e00ff */
[----:B------:R-:W-:-:S04]  /*5960*/  LEA R0, R3, R0, 0x18 ;  /* 0x0000000003007211 */ /* 0x000fc800078ec0ff */
[----:B------:R-:W1:Y:S02]  /*5970*/  SYNCS.PHASECHK.TRANS64.TRYWAIT P0, [R0+URZ+0xc8], R7 ;  /* 0x0000c807000075a7 */ /* 0x000e6400080011ff */
[----:B-1----:R-:W-:Y:S05]  /*5980*/  @!P0 BRA `(.L_x_368) ;  /* 0x0000001c00448947 */ /* 0x002fea0003800000 */
.L_x_363:
[----:B-1----:R-:W-:-:S04]  /*5990*/  ULOP3.LUT UR8, UR31, 0xfffffffc, URZ, 0xc0, !UPT ;  /* 0xfffffffc1f087892 */ /* 0x002fc8000f8ec0ff */
[----:B------:R-:W-:-:S09]  /*59a0*/  UISETP.NE.AND UP0, UPT, UR8, 0x4, UPT ;  /* 0x000000040800788c */ /* 0x000fd2000bf05270 */
[----:B------:R-:W-:Y:S05]  /*59b0*/  BRA.U UP0, `(.L_x_369) ;  /* 0x0000000900fc7547 */ /* 0x000fea000b800000 */
[----:B------:R-:W-:-:S08]  /*59c0*/  NOP ;  /* 0x0000000000007918 */ /* 0x000fd00000000000 */
[----:B------:R-:W1:-:S00]  /*59d0*/  USETMAXREG.DEALLOC.CTAPOOL 0xa0 ;  /* 0x000000a0000079c8 */ /* 0x000e4000080e0500 */
[----:B-1----:R-:W-:Y:S05]  /*59e0*/  @!P6 BRA `(.L_x_369) ;  /* 0x0000000800f0e947 */ /* 0x002fea0003800000 */
[----:B------:R-:W1:Y:S01]  /*59f0*/  S2R R0, SR_CgaCtaId ;  /* 0x0000000000007919 */ /* 0x000e620000008800 */
[----:B------:R-:W3:Y:S01]  /*5a00*/  LDC R8, c[0x0][0x7cc] ;  /* 0x0001f300ff087b82 */ /* 0x000ee20000000800 */
[----:B------:R-:W-:Y:S01]  /*5a10*/  MOV R3, 0x400 ;  /* 0x0000040000037802 */ /* 0x000fe20000000f00 */
[----:B------:R-:W4:Y:S01]  /*5a20*/  S2R R2, SR_CTAID.Y ;  /* 0x0000000000027919 */ /* 0x000f220000002600 */
[----:B---3--:R-:W-:-:S04]  /*5a30*/  IABS R6, R8 ;  /* 0x0000000800067213 */ /* 0x008fc80000000000 */
[----:B--2-4-:R-:W2:Y:S01]  /*5a40*/  I2F.RP R7, R6 ;  /* 0x0000000600077306 */ /* 0x014ea20000209400 */
[----:B-1----:R-:W-:-:S04]  /*5a50*/  LEA R3, R0, R3, 0x18 ;  /* 0x0000000300037211 */ /* 0x002fc800078ec0ff */
[----:B------:R-:W1:Y:S01]  /*5a60*/  SYNCS.PHASECHK.TRANS64.TRYWAIT P2, [R3+URZ+0xb0], RZ ;  /* 0x0000b0ff030075a7 */ /* 0x000e6200080411ff */
[----:B------:R-:W-:Y:S02]  /*5a70*/  IABS R2, R2 ;  /* 0x0000000200027213 */ /* 0x000fe40000000000 */
[----:B--2---:R-:W2:Y:S02]  /*5a80*/  MUFU.RCP R10, R7 ;  /* 0x00000007000a7308 */ /* 0x004ea40000001000 */
[----:B--2---:R-:W-:-:S06]  /*5a90*/  VIADD R10, R10, 0xffffffe ;  /* 0x0ffffffe0a0a7836 */ /* 0x004fcc0000000000 */
[----:B------:R2:W3:Y:S02]  /*5aa0*/  F2I.FTZ.U32.TRUNC.NTZ R11, R10 ;  /* 0x0000000a000b7305 */ /* 0x0004e4000021f000 */
[----:B--2---:R-:W-:Y:S02]  /*5ab0*/  HFMA2 R10, -RZ, RZ, 0, 0 ;  /* 0x00000000ff0a7431 */ /* 0x004fe400000001ff */
[----:B0--3-5:R-:W-:-:S04]  /*5ac0*/  IMAD.MOV R4, RZ, RZ, -R11 ;  /* 0x000000ffff047224 */ /* 0x029fc800078e0a0b */
[----:B------:R-:W-:-:S04]  /*5ad0*/  IMAD R4, R4, R6, RZ ;  /* 0x0000000604047224 */ /* 0x000fc800078e02ff */
[----:B------:R-:W-:-:S06]  /*5ae0*/  IMAD.HI.U32 R9, R11, R4, R10 ;  /* 0x000000040b097227 */ /* 0x000fcc00078e000a */
[----:B------:R-:W-:-:S04]  /*5af0*/  IMAD.HI.U32 R9, R9, R2, RZ ;  /* 0x0000000209097227 */ /* 0x000fc800078e00ff */
[----:B------:R-:W-:-:S04]  /*5b00*/  IMAD.MOV R7, RZ, RZ, -R9 ;  /* 0x000000ffff077224 */ /* 0x000fc800078e0a09 */
[----:B------:R-:W-:Y:S01]  /*5b10*/  IMAD R7, R6, R7, R2 ;  /* 0x0000000706077224 */ /* 0x000fe200078e0202 */
[----:B------:R-:W-:-:S04]  /*5b20*/  LOP3.LUT R2, R8, UR4, RZ, 0x3c, !PT ;  /* 0x0000000408027c12 */ /* 0x000fc8000f8e3cff */
[----:B------:R-:W-:Y:S02]  /*5b30*/  ISETP.GT.U32.AND P1, PT, R6, R7, PT ;  /* 0x000000070600720c */ /* 0x000fe40003f24070 */
[----:B------:R-:W-:-:S11]  /*5b40*/  ISETP.GE.AND P0, PT, R2, RZ, PT ;  /* 0x000000ff0200720c */ /* 0x000fd60003f06270 */
[----:B------:R-:W-:-:S04]  /*5b50*/  @!P1 IADD3 R7, PT, PT, R7, -R6, RZ ;  /* 0x8000000607079210 */ /* 0x000fc80007ffe0ff */
[----:B------:R-:W-:Y:S01]  /*5b60*/  ISETP.GE.U32.AND P3, PT, R7, R6, PT ;  /* 0x000000060700720c */ /* 0x000fe20003f66070 */
[----:B-1----:R-:W-:-:S12]  /*5b70*/  @!P2 BRA `(.L_x_370) ;  /* 0x0000001800e4a947 */ /* 0x002fd80003800000 */
.L_x_437:
[----:B------:R-:W1:Y:S01]  /*5b80*/  LDCU.64 UR8, c[0x0][0x7f0] ;  /* 0x0000fe00ff0877ac */ /* 0x000e620008000a00 */
[----:B------:R-:W2:Y:S01]  /*5b90*/  LDC.64 R6, c[0x0][0x7e8] ;  /* 0x0001fa00ff067b82 */ /* 0x000ea20000000a00 */
[----:B------:R-:W-:Y:S01]  /*5ba0*/  @!P1 VIADD R9, R9, 0x1 ;  /* 0x0000000109099836 */ /* 0x000fe20000000000 */
[----:B------:R-:W-:Y:S01]  /*5bb0*/  ISETP.NE.AND P1, PT, R8, RZ, PT ;  /* 0x000000ff0800720c */ /* 0x000fe20003f25270 */
[----:B------:R-:W3:Y:S01]  /*5bc0*/  S2R R42, SR_CTAID.X ;  /* 0x00000000002a7919 */ /* 0x000ee20000002500 */
[----:B------:R-:W-:Y:S01]  /*5bd0*/  SHF.L.U32 R36, R5, 0x10, RZ ;  /* 0x0000001005247819 */ /* 0x000fe200000006ff */
[----:B------:R-:W-:Y:S01]  /*5be0*/  @P3 VIADD R9, R9, 0x1 ;  /* 0x0000000109093836 */ /* 0x000fe20000000000 */
[----:B------:R-:W-:Y:S01]  /*5bf0*/  BSSY.RECONVERGENT B1, `(.L_x_371) ;  /* 0x000008b000017945 */ /* 0x000fe20003800200 */
[----:B------:R-:W4:Y:S01]  /*5c00*/  S2R R4, SR_CTAID.X ;  /* 0x0000000000047919 */ /* 0x000f220000002500 */
[----:B0-----:R-:W0:Y:S01]  /*5c10*/  LDC.64 R2, c[0x0][0x7e0] ;  /* 0x0001f800ff027b82 */ /* 0x001e220000000a00 */
[----:B------:R-:W-:Y:S01]  /*5c20*/  LOP3.LUT R36, R36, 0x600000, RZ, 0xc0, !PT ;  /* 0x0060000024247812 */ /* 0x000fe200078ec0ff */
[----:B------:R-:W-:Y:S01]  /*5c30*/  IMAD.MOV.U32 R37, RZ, RZ, RZ ;  /* 0x000000ffff257224 */ /* 0x000fe200078e00ff */
[----:B------:R-:W-:Y:S01]  /*5c40*/  @!P0 IADD3 R9, PT, PT, -R9, RZ, RZ ;  /* 0x000000ff09098210 */ /* 0x000fe20007ffe1ff */
[----:B------:R-:W-:Y:S01]  /*5c50*/  @!PT LDS RZ, [RZ] ;  /* 0x00000000fffff984 */ /* 0x000fe20000000800 */
[----:B------:R-:W-:Y:S01]  /*5c60*/  @!PT LDS RZ, [RZ] ;  /* 0x00000000fffff984 */ /* 0x000fe20000000800 */
[----:B------:R-:W-:Y:S01]  /*5c70*/  @!PT LDS RZ, [RZ] ;  /* 0x00000000fffff984 */ /* 0x000fe20000000800 */
[----:B------:R-:W-:Y:S01]  /*5c80*/  @!PT LDS RZ, [RZ] ;  /* 0x00000000fffff984 */ /* 0x000fe20000000800 */
[----:B------:R5:W-:Y:S06]  /*5c90*/  MEMBAR.ALL.CTA ;  /* 0x0000000000007992 */ /* 0x000bec0000008000 */
[----:B-----5:R-:W5:Y:S01]  /*5ca0*/  FENCE.VIEW.ASYNC.S ;  /* 0x00000000000073c6 */ /* 0x020f620000000000 */
[----:B------:R-:W-:-:S02]  /*5cb0*/  PLOP3.LUT P3, PT, PT, PT, PT, 0x80, 0x8 ;  /* 0x000000000008781c */ /* 0x000fc40003f6f070 */
[----:B------:R-:W-:Y:S01]  /*5cc0*/  @!P1 LOP3.LUT R9, RZ, R8, RZ, 0x33, !PT ;  /* 0x00000008ff099212 */ /* 0x000fe200078e33ff */
[----:B-1----:R-:W-:Y:S01]  /*5cd0*/  UIMAD.WIDE.U32 UR10, UR22, UR8, URZ ;  /* 0x00000008160a72a5 */ /* 0x002fe2000f8e00ff */
[----:B------:R-:W-:Y:S01]  /*5ce0*/  LOP3.LUT R36, R36, 0x100, RZ, 0xfc, !PT ;  /* 0x0000010024247812 */ /* 0x000fe200078efcff */
[----:B------:R-:W1:Y:S01]  /*5cf0*/  LDCU UR8, c[0x0][0x440] ;  /* 0x00008800ff0877ac */ /* 0x000e620008000800 */
[----:B------:R-:W-:Y:S01]  /*5d00*/  SHF.R.S32.HI R11, RZ, 0x1f, R9 ;  /* 0x0000001fff0b7819 */ /* 0x000fe20000011409 */
[----:B------:R-:W-:-:S04]  /*5d10*/  UIMAD UR11, UR22, UR9, UR11 ;  /* 0x00000009160b72a4 */ /* 0x000fc8000f8e020b */
[----:B--2---:R-:W-:Y:S01]  /*5d20*/  IMAD R10, R11, R6, RZ ;  /* 0x000000060b0a7224 */ /* 0x004fe200078e02ff */
[----:B------:R-:W-:-:S03]  /*5d30*/  LOP3.LUT R11, R5, 0x7f, RZ, 0xc0, !PT ;  /* 0x0000007f050b7812 */ /* 0x000fc600078ec0ff */
[C---:B------:R-:W-:Y:S02]  /*5d40*/  IMAD R7, R9.reuse, R7, R10 ;  /* 0x0000000709077224 */ /* 0x040fe400078e020a */
[----:B------:R-:W-:-:S04]  /*5d50*/  IMAD.WIDE.U32 R12, R9, R6, UR10 ;  /* 0x0000000a090c7e25 */ /* 0x000fc8000f8e0006 */
[----:B------:R-:W-:Y:S02]  /*5d60*/  IMAD.MOV R9, RZ, RZ, -R9 ;  /* 0x000000ffff097224 */ /* 0x000fe400078e0a09 */
[----:B------:R-:W-:Y:S02]  /*5d70*/  IMAD.IADD R13, R13, 0x1, R7 ;  /* 0x000000010d0d7824 */ /* 0x000fe400078e0207 */
[----:B------:R-:W-:Y:S01]  /*5d80*/  IMAD R9, R8, R9, UR4 ;  /* 0x0000000408097e24 */ /* 0x000fe2000f8e0209 */
[----:B----4-:R-:W-:Y:S01]  /*5d90*/  LEA R4, R4, R11, 0x7 ;  /* 0x0000000b04047211 */ /* 0x010fe200078e38ff */
[----:B---3--:R-:W-:-:S03]  /*5da0*/  IMAD.WIDE.U32 R42, R42, 0x80, RZ ;  /* 0x000000802a2a7825 */ /* 0x008fc600078e00ff */
[----:B-1----:R-:W-:Y:S01]  /*5db0*/  ISETP.GE.AND P2, PT, R4, UR8, PT ;  /* 0x0000000804007c0c */ /* 0x002fe2000bf46270 */
[----:B0-----:R-:W-:-:S04]  /*5dc0*/  IMAD.WIDE.U32 R40, R9, R2, R12 ;  /* 0x0000000209287225 */ /* 0x001fc800078e000c */
[----:B------:R-:W-:Y:S01]  /*5dd0*/  IMAD R2, R9, R3, R41 ;  /* 0x0000000309027224 */ /* 0x000fe200078e0229 */
[----:B-----5:R-:W-:-:S07]  /*5de0*/  LOP3.LUT R3, R42, 0x7f, R5, 0xf8, !PT ;  /* 0x0000007f2a037812 */ /* 0x020fce00078ef805 */
.L_x_380:
[----:B0-----:R-:W0:Y:S01]  /*5df0*/  LDCU.64 UR10, c[0x0][0x7d8] ;  /* 0x0000fb00ff0a77ac */ /* 0x001e220008000a00 */
[----:B-1----:R-:W-:Y:S01]  /*5e00*/  IADD3 R6, P0, PT, R37, R40, RZ ;  /* 0x0000002825067210 */ /* 0x002fe20007f1e0ff */
[----:B------:R-:W-:Y:S01]  /*5e10*/  BSSY.RECONVERGENT B0, `(.L_x_372) ;  /* 0x000001f000007945 */ /* 0x000fe20003800200 */
[----:B------:R-:W-:Y:S01]  /*5e20*/  IADD3 R37, PT, PT, R36, R37, RZ ;  /* 0x0000002524257210 */ /* 0x000fe20007ffe0ff */
[----:B------:R-:W1:Y:S02]  /*5e30*/  LDCU.64 UR8, c[0x0][0x7b8] ;  /* 0x0000f700ff0877ac */ /* 0x000e640008000a00 */
[----:B------:R-:W-:Y:S02]  /*5e40*/  IMAD.X R7, RZ, RZ, R2, P0 ;  /* 0x000000ffff077224 */ /* 0x000fe400000e0602 */
[----:B0-----:R-:W-:Y:S02]  /*5e50*/  IMAD R4, R43, UR10, RZ ;  /* 0x0000000a2b047c24 */ /* 0x001fe4000f8e02ff */
[----:B------:R-:W-:Y:S01]  /*5e60*/  IMAD.WIDE.U32 R6, R3, UR10, R6 ;  /* 0x0000000a03067c25 */ /* 0x000fe2000f8e0006 */
[----:B------:R-:W-:-:S03]  /*5e70*/  R2UR UR10, R37 ;  /* 0x00000000250a72ca */ /* 0x000fc600000e0000 */
[----:B------:R-:W-:Y:S01]  /*5e80*/  IMAD R4, R3, UR11, R4 ;  /* 0x0000000b03047c24 */ /* 0x000fe2000f8e0204 */
[----:B-1----:R-:W-:-:S03]  /*5e90*/  IADD3 R38, P1, P0, R6, UR8, R6 ;  /* 0x0000000806267c10 */ /* 0x002fc6000f83e006 */
[----:B------:R-:W-:-:S05]  /*5ea0*/  IMAD.IADD R4, R7, 0x1, R4 ;  /* 0x0000000107047824 */ /* 0x000fca00078e0204 */
[----:B------:R-:W-:Y:S02]  /*5eb0*/  IADD3.X R39, PT, PT, R4, UR9, R4, P1, P0 ;  /* 0x0000000904277c10 */ /* 0x000fe40008fe0404 */
[----:B------:R-:W0:Y:S01]  /*5ec0*/  LDTM.x32 R4, tmem[UR10] ;  /* 0x0000000a000479ee */ /* 0x000e2200082c0000 */
[----:B------:R-:W-:Y:S05]  /*5ed0*/  @P2 BRA `(.L_x_373) ;  /* 0x0000000000482947 */ /* 0x000fea0003800000 */
[----:B0-----:R-:W-:Y:S02]  /*5ee0*/  F2FP.F16.F32.PACK_AB R20, R21, R20 ;  /* 0x000000141514723e */ /* 0x001fe400000000ff */
[----:B------:R-:W-:Y:S02]  /*5ef0*/  F2FP.F16.F32.PACK_AB R28, R29, R28 ;  /* 0x0000001c1d1c723e */ /* 0x000fe400000000ff */
[----:B------:R-:W-:Y:S02]  /*5f00*/  F2FP.F16.F32.PACK_AB R4, R5, R4 ;  /* 0x000000040504723e */ /* 0x000fe400000000ff */
[----:B------:R-:W-:Y:S02]  /*5f10*/  F2FP.F16.F32.PACK_AB R12, R13, R12 ;  /* 0x0000000c0d0c723e */ /* 0x000fe400000000ff */
[----:B------:R-:W-:Y:S02]  /*5f20*/  F2FP.F16.F32.PACK_AB R21, R23, R22 ;  /* 0x000000161715723e */ /* 0x000fe400000000ff */
[----:B------:R-:W-:-:S02]  /*5f30*/  F2FP.F16.F32.PACK_AB R29, R31, R30 ;  /* 0x0000001e1f1d723e */ /* 0x000fc400000000ff */
[----:B------:R-:W-:Y:S02]  /*5f40*/  F2FP.F16.F32.PACK_AB R5, R7, R6 ;  /* 0x000000060705723e */ /* 0x000fe400000000ff */
        /* <DEDUP_REMOVED lines=8> */
[----:B------:R-:W-:-:S03]  /*5fd0*/  F2FP.F16.F32.PACK_AB R31, R35, R34 ;  /* 0x00000022231f723e */ /* 0x000fc600000000ff */
[----:B------:R1:W-:Y:S04]  /*5fe0*/  STG.E.ENL2.256 desc[UR36][R38.64], R4, R12 ;  /* 0xf8000004260c797f */ /* 0x0003e8000f121824 */
[----:B------:R1:W-:Y:S02]  /*5ff0*/  STG.E.ENL2.256 desc[UR36][R38.64+0x20], R20, R28 ;  /* 0xf8000114261c797f */ /* 0x0003e4000f121824 */
.L_x_373:
[----:B------:R-:W-:Y:S05]  /*6000*/  BSYNC.RECONVERGENT B0 ;  /* 0x0000000000007941 */ /* 0x000fea0003800200 */
.L_x_372:
[----:B------:R-:W-:Y:S01]  /*6010*/  R2UR UR8, R37 ;  /* 0x00000000250872ca */ /* 0x000fe200000e0000 */
[----:B------:R-:W-:-:S12]  /*6020*/  BSSY.RECONVERGENT B0, `(.L_x_374) ;  /* 0x0000015000007945 */ /* 0x000fd80003800200 */
[----:B01----:R-:W0:Y:S01]  /*6030*/  LDTM.x32 R4, tmem[UR8+0x20] ;  /* 0x00002008000479ee */ /* 0x003e2200082c0000 */
        /* <DEDUP_REMOVED lines=19> */
.L_x_375:
[----:B------:R-:W-:Y:S05]  /*6170*/  BSYNC.RECONVERGENT B0 ;  /* 0x0000000000007941 */ /* 0x000fea0003800200 */
.L_x_374:
        /* <DEDUP_REMOVED lines=22> */
.L_x_377:
[----:B------:R-:W-:Y:S05]  /*62e0*/  BSYNC.RECONVERGENT B0 ;  /* 0x0000000000007941 */ /* 0x000fea0003800200 */
.L_x_376:
[----:B------:R-:W-:Y:S01]  /*62f0*/  R2UR UR8, R37 ;  /* 0x00000000250872ca */ /* 0x000fe200000e0000 */
[----:B------:R-:W-:Y:S01]  /*6300*/  BSSY.RECONVERGENT B0, `(.L_x_378) ;  /* 0x0000016000007945 */ /* 0x000fe20003800200 */
[----:B------:R-:W-:-:S11]  /*6310*/  PLOP3.LUT P0, PT, P3, PT, PT, 0x80, 0x8 ;  /* 0x000000000008781c */ /* 0x000fd60001f0f070 */
        /* <DEDUP_REMOVED lines=20> */
.L_x_379:
[----:B------:R-:W-:Y:S05]  /*6460*/  BSYNC.RECONVERGENT B0 ;  /* 0x0000000000007941 */ /* 0x000fea0003800200 */
.L_x_378:
[----:B------:R-:W-:Y:S01]  /*6470*/  HFMA2 R37, -RZ, RZ, 0, 7.62939453125e-06 ;  /* 0x00000080ff257431 */ /* 0x000fe200000001ff */
[----:B------:R-:W-:Y:S01]  /*6480*/  PLOP3.LUT P3, PT, PT, PT, PT, 0x8, 0x80 ;  /* 0x000000000080781c */ /* 0x000fe20003f6e170 */
[----:B------:R-:W-:-:S12]  /*6490*/  @P0 BRA `(.L_x_380) ;  /* 0xfffffff800540947 */ /* 0x000fd8000383ffff */
[----:B------:R-:W-:Y:S05]  /*64a0*/  BSYNC.RECONVERGENT B1 ;  /* 0x0000000000017941 */ /* 0x000fea0003800200 */
.L_x_371:
[----:B------:R-:W2:Y:S01]  /*64b0*/  S2UR UR8, SR_CgaCtaId ;  /* 0x00000000000879c3 */ /* 0x000ea20000008800 */
[----:B01----:R-:W-:-:S04]  /*64c0*/  LEA.HI R4, R0, R0, RZ, 0x1 ;  /* 0x0000000000047211 */ /* 0x003fc800078f08ff */
[----:B------:R-:W-:Y:S02]  /*64d0*/  LOP3.LUT R3, R4, 0xfffffffe, RZ, 0xc0, !PT ;  /* 0xfffffffe04037812 */ /* 0x000fe400078ec0ff */
[----:B------:R-:W-:Y:S02]  /*64e0*/  SHF.R.U32.HI R4, RZ, 0x1, R4 ;  /* 0x00000001ff047819 */ /* 0x000fe40000011604 */
[----:B------:R-:W-:-:S03]  /*64f0*/  ISETP.NE.AND P0, PT, R0, R3, PT ;  /* 0x000000030000720c */ /* 0x000fc60003f05270 */
[----:B------:R-:W-:Y:S01]  /*6500*/  VIADD R2, R4, 0xffffffff ;  /* 0xffffffff04027836 */ /* 0x000fe20000000000 */
[----:B------:R-:W-:Y:S02]  /*6510*/  ISETP.LT.AND P0, PT, R0, RZ, P0 ;  /* 0x000000ff0000720c */ /* 0x000fe40000701270 */
[----:B------:R-:W-:Y:S01]  /*6520*/  MOV R0, 0x400 ;  /* 0x0000040000007802 */ /* 0x000fe20000000f00 */
[----:B--2---:R-:W-:-:S10]  /*6530*/  IMAD.U32 R3, RZ, RZ, UR8 ;  /* 0x00000008ff037e24 */ /* 0x004fd4000f8e00ff */
[----:B------:R-:W-:Y:S01]  /*6540*/  @!P0 IMAD.MOV R2, RZ, RZ, R4 ;  /* 0x000000ffff028224 */ /* 0x000fe200078e0204 */
[----:B------:R-:W-:-:S03]  /*6550*/  LEA R0, R3, R0, 0x18 ;  /* 0x0000000003007211 */ /* 0x000fc600078ec0ff */
[----:B------:R-:W-:Y:S02]  /*6560*/  IMAD.IADD R5, R2, 0x1, R2 ;  /* 0x0000000102057824 */ /* 0x000fe400078e0202 */
[----:B------:R-:W-:Y:S02]  /*6570*/  IMAD.MOV.U32 R2, RZ, RZ, 0x1 ;  /* 0x00000001ff027424 */ /* 0x000fe400078e00ff */
[----:B------:R-:W-:-:S05]  /*6580*/  VIADD R0, R0, 0xb8 ;  /* 0x000000b800007836 */ /* 0x000fca0000000000 */
[----:B------:R-:W-:-:S04]  /*6590*/  PRMT R5, R5, 0x654, R0 ;  /* 0x0000065405057816 */ /* 0x000fc80000000000 */
[----:B------:R1:W-:Y:S03]  /*65a0*/  SYNCS.ARRIVE.TRANS64.RED.ART0 RZ, [R5+URZ], R2 ;  /* 0x0000000205ff79a7 */ /* 0x0003e600085004ff */
.L_x_369:
[----:B------:R-:W-:-:S09]  /*65b0*/  UISETP.GE.AND UP0, UPT, UR31, 0xa, UPT ;  /* 0x0000000a1f00788c */ /* 0x000fd2000bf06270 */
[----:B------:R-:W-:Y:S05]  /*65c0*/  BRA.U !UP0, `(.L_x_381) ;  /* 0x0000000108087547 */ /* 0x000fea000b800000 */
[----:B------:R-:W-:-:S08]  /*65d0*/  NOP ;  /* 0x0000000000007918 */ /* 0x000fd00000000000 */
[----:B------:R-:W1:-:S00]  /*65e0*/  USETMAXREG.DEALLOC.CTAPOOL 0x20 ;  /* 0x00000020000079c8 */ /* 0x000e4000080e0500 */
.L_x_381:
[----:B------:R-:W3:Y:S01]  /*65f0*/  LDCU UR8, c[0x0][0x36c] ;  /* 0x00006d80ff0877ac */ /* 0x000ee20008000800 */
[----:B-1----:R-:W-:-:S04]  /*6600*/  MOV R0, UR31 ;  /* 0x0000001f00007c02 */ /* 0x002fc80008000f00 */
[----:B------:R-:W-:Y:S01]  /*6610*/  ISETP.NE.AND P0, PT, R0, 0x4, PT ;  /* 0x000000040000780c */ /* 0x000fe20003f05270 */
[----:B---3--:R-:W-:-:S09]  /*6620*/  UISETP.EQ.U32.AND UP0, UPT, UR8, 0x1, UPT ;  /* 0x000000010800788c */ /* 0x008fd2000bf02070 */
[----:B------:R-:W-:Y:S05]  /*6630*/  BRA.U !UP0, `(.L_x_382) ;  /* 0x0000000108287547 */ /* 0x000fea000b800000 */
        /* <DEDUP_REMOVED lines=10> */
.L_x_382:
[----:B------:R-:W-:Y:S01]  /*66e0*/  NOP ;  /* 0x0000000000007918 */ /* 0x000fe20000000000 */
.L_x_383:
[----:B------:R-:W-:Y:S05]  /*66f0*/  BRA.U !UP0, `(.L_x_384) ;  /* 0x00000001080c7547 */ /* 0x000fea000b800000 */
[----:B------:R-:W-:Y:S01]  /*6700*/  UCGABAR_WAIT ;  /* 0x0000000000007dc7 */ /* 0x000fe20008000000 */
[----:B------:R-:W-:Y:S01]  /*6710*/  CCTL.IVALL ;  /* 0x00000000ff00798f */ /* 0x000fe20002000000 */
[----:B------:R-:W-:Y:S05]  /*6720*/  BRA `(.L_x_385) ;  /* 0x0000000000047947 */ /* 0x000fea0003800000 */
.L_x_384:
[----:B------:R-:W-:Y:S06]  /*6730*/  BAR.SYNC.DEFER_BLOCKING 0x0 ;  /* 0x0000000000007b1d */ /* 0x000fec0000010000 */
.L_x_385:
[----:B0-2---:R-:W-:Y:S05]  /*6740*/  @P0 EXIT ;  /* 0x000000000000094d */ /* 0x005fea0003800000 */
[----:B------:R-:W0:Y:S01]  /*6750*/  S2R R2, SR_CgaCtaId ;  /* 0x0000000000027919 */ /* 0x000e220000008800 */
[----:B------:R-:W-:Y:S02]  /*6760*/  ELECT P0, URZ, PT ;  /* 0x0000000000ff782f */ /* 0x000fe40003800000 */
[----:B------:R-:W-:Y:S01]  /*6770*/  MOV R5, 0x400 ;  /* 0x0000040000057802 */ /* 0x000fe20000000f00 */
[----:B------:R-:W-:Y:S01]  /*6780*/  IMAD.MOV.U32 R0, RZ, RZ, 0x1 ;  /* 0x00000001ff007424 */ /* 0x000fe200078e00ff */
[----:B------:R-:W-:Y:S09]  /*6790*/  UVIRTCOUNT.DEALLOC.SMPOOL 0x80 ;  /* 0x000000800000784c */ /* 0x000ff20000000000 */
[----:B------:R-:W-:-:S02]  /*67a0*/  @P0 MOV R6, 0x40 ;  /* 0x0000004000060802 */ /* 0x000fc40000000f00 */
[----:B0---45:R-:W-:Y:S01]  /*67b0*/  LEA R4, R2, R5, 0x18 ;  /* 0x0000000502047211 */ /* 0x031fe200078ec0ff */
[----:B------:R-:W-:-:S04]  /*67c0*/  @P0 IMAD.MOV.U32 R3, RZ, RZ, R2 ;  /* 0x000000ffff030224 */ /* 0x000fc800078e0002 */
[----:B------:R-:W-:Y:S01]  /*67d0*/  VIADD R8, R4, 0xf0 ;  /* 0x000000f004087836 */ /* 0x000fe20000000000 */
[C---:B------:R-:W-:Y:S02]  /*67e0*/  LOP3.LUT R5, R3.reuse, 0x1, RZ, 0x3c, !PT ;  /* 0x0000000103057812 */ /* 0x040fe400078e3cff */
[----:B------:R-:W-:Y:S02]  /*67f0*/  @P0 LEA R6, R3, R6, 0x18 ;  /* 0x0000000603060211 */ /* 0x000fe400078ec0ff */
[----:B------:R-:W-:Y:S02]  /*6800*/  @P0 PRMT R3, R0, 0x7610, R3 ;  /* 0x0000761000030816 */ /* 0x000fe40000000003 */
[----:B------:R-:W-:-:S03]  /*6810*/  PRMT R5, R5, 0x654, R8 ;  /* 0x0000065405057816 */ /* 0x000fc60000000008 */
[----:B------:R0:W-:Y:S01]  /*6820*/  @P0 STS.U8 [R6], R3 ;  /* 0x0000000306000388 */ /* 0x0001e20000000000 */
[----:B------:R0:W-:Y:S01]  /*6830*/  SYNCS.ARRIVE.TRANS64.RED.ART0 RZ, [R5+URZ], R0 ;  /* 0x0000000005ff79a7 */ /* 0x0001e200085004ff */
[----:B------:R-:W1:Y:S02]  /*6840*/  SYNCS.PHASECHK.TRANS64.TRYWAIT P0, [R4+URZ+0xf0], RZ ;  /* 0x0000f0ff040075a7 */ /* 0x000e6400080011ff */
[----:B01----:R-:W-:Y:S05]  /*6850*/  @!P0 BRA `(.L_x_386) ;  /* 0x0000000c00c08947 */ /* 0x003fea0003800000 */
.L_x_438:
[----:B------:R-:W-:Y:S01]  /*6860*/  NOP ;  /* 0x0000000000007918 */ /* 0x000fe20000000000 */
[----:B------:R-:W-:Y:S01]  /*6870*/  MOV R3, 0x50 ;  /* 0x0000005000037802 */ /* 0x000fe20000000f00 */
[----:B------:R-:W-:Y:S01]  /*6880*/  ULOP3.LUT UR30, UR15, 0xffff, URZ, 0xc0, !UPT ;  /* 0x0000ffff0f1e7892 */ /* 0x000fe2000f8ec0ff */
[----:B------:R-:W-:Y:S02]  /*6890*/  UMOV UR9, 0xffff ;  /* 0x0000ffff00097882 */ /* 0x000fe40000000000 */
[----:B------:R-:W-:Y:S01]  /*68a0*/  LEA R2, R2, R3, 0x18 ;  /* 0x0000000302027211 */ /* 0x000fe200078ec0ff */
[----:B------:R-:W-:Y:S01]  /*68b0*/  USHF.R.U32.HI UR30, URZ, 0x5, UR30 ;  /* 0x00000005ff1e7899 */ /* 0x000fe2000801161e */
[----:B------:R-:W-:-:S03]  /*68c0*/  UMOV UR8, 0x1 ;  /* 0x0000000100087882 */ /* 0x000fc60000000000 */
[----:B------:R-:W1:Y:S01]  /*68d0*/  LDS R0, [R2] ;  /* 0x0000000002007984 */ /* 0x000e620000000800 */
[----:B------:R-:W-:Y:S02]  /*68e0*/  UIADD3 UR11, UPT, UPT, UR30, 0x10, URZ ;  /* 0x000000101e0b7890 */ /* 0x000fe4000fffe0ff */
[----:B------:R-:W-:Y:S02]  /*68f0*/  USHF.L.U32 UR9, UR9, UR30, URZ ;  /* 0x0000001e09097299 */ /* 0x000fe400080006ff */
[----:B------:R-:W-:-:S04]  /*6900*/  USHF.L.U32 UR11, UR8, UR11, URZ ;  /* 0x0000000b080b7299 */ /* 0x000fc800080006ff */
[----:B------:R-:W-:-:S04]  /*6910*/  ULOP3.LUT UR11, UR11, UR9, URZ, 0xfc, !UPT ;  /* 0x000000090b0b7292 */ /* 0x000fc8000f8efcff */
[----:B------:R-:W-:Y:S01]  /*6920*/  ULOP3.LUT UR9, UR11, 0xffff, URZ, 0xc0, !UPT ;  /* 0x0000ffff0b097892 */ /* 0x000fe2000f8ec0ff */
[----:B-1----:R-:W-:-:S13]  /*6930*/  R2UR UR10, R0 ;  /* 0x00000000000a72ca */ /* 0x002fda00000e0000 */
[----:B------:R-:W-:-:S04]  /*6940*/  ULOP3.LUT UR8, UR11, 0xffff, UR10, 0x80, !UPT ;  /* 0x0000ffff0b087892 */ /* 0x000fc8000f8e800a */
[----:B------:R-:W-:-:S09]  /*6950*/  UISETP.NE.AND UP0, UPT, UR8, UR9, UPT ;  /* 0x000000090800728c */ /* 0x000fd2000bf05270 */
[----:B------:R-:W-:Y:S05]  /*6960*/  BRA.U UP0, `(.L_x_387) ;  /* 0x00000001004c7547 */ /* 0x000fea000b800000 */
[----:B------:R-:W-:Y:S02]  /*6970*/  USHF.R.U32.HI UR8, URZ, 0x10, UR11 ;  /* 0x00000010ff087899 */ /* 0x000fe4000801160b */
[----:B------:R-:W-:-:S04]  /*6980*/  USHF.R.U32.HI UR9, URZ, 0x10, UR10 ;  /* 0x00000010ff097899 */ /* 0x000fc8000801160a */
[----:B------:R-:W-:-:S04]  /*6990*/  ULOP3.LUT UR9, UR9, UR8, URZ, 0xc0, !UPT ;  /* 0x0000000809097292 */ /* 0x000fc8000f8ec0ff */
[----:B------:R-:W-:-:S09]  /*69a0*/  UISETP.NE.AND UP0, UPT, UR9, UR8, UPT ;  /* 0x000000080900728c */ /* 0x000fd2000bf05270 */
[----:B------:R-:W-:Y:S05]  /*69b0*/  BRA.U UP0, `(.L_x_388) ;  /* 0x00000001002c7547 */ /* 0x000fea000b800000 */
[----:B------:R-:W1:Y:S01]  /*69c0*/  S2R R3, SR_LANEID ;  /* 0x0000000000037919 */ /* 0x000e620000000000 */
[----:B------:R-:W-:Y:S01]  /*69d0*/  ULOP3.LUT UR11, URZ, UR11, URZ, 0x33, !UPT ;  /* 0x0000000bff0b7292 */ /* 0x000fe2000f8e33ff */
[----:B------:R-:W-:Y:S02]  /*69e0*/  VOTEU.ANY UR9, UPT, PT ;  /* 0x0000000000097886 */ /* 0x000fe400038e0100 */
[----:B------:R-:W-:-:S03]  /*69f0*/  UFLO.U32 UR9, UR9 ;  /* 0x00000009000972bd */ /* 0x000fc600080e0000 */
[----:B------:R-:W-:-:S04]  /*6a00*/  IMAD.U32 R0, RZ, RZ, UR11 ;  /* 0x0000000bff007e24 */ /* 0x000fc8000f8e00ff */
[----:B------:R-:W2:Y:S02]  /*6a10*/  REDUX UR8, R0 ;  /* 0x00000000000873c4 */ /* 0x000ea40000000000 */
[----:B------:R3:W-:Y:S01]  /*6a20*/  UTCATOMSWS.AND URZ, UR11 ;  /* 0x0000000b00ff79e3 */ /* 0x0007e20008000000 */
[----:B-1----:R-:W-:Y:S02]  /*6a30*/  ISETP.EQ.U32.AND P0, PT, R3, UR9, PT ;  /* 0x0000000903007c0c */ /* 0x002fe4000bf02070 */
[----:B--2---:R-:W-:-:S11]  /*6a40*/  MOV R3, UR8 ;  /* 0x0000000800037c02 */ /* 0x004fd60008000f00 */
[----:B------:R3:W-:Y:S01]  /*6a50*/  @P0 ATOMS.AND RZ, [R2], R3 ;  /* 0x0000000302ff038c */ /* 0x0007e20002800000 */
[----:B------:R-:W-:Y:S05]  /*6a60*/  BRA `(.L_x_389) ;  /* 0x0000000000147947 */ /* 0x000fea0003800000 */
.L_x_388:
[----:B------:R-:W-:Y:S02]  /*6a70*/  MOV R2, 0x6a90 ;  /* 0x00006a9000027802 */ /* 0x000fe40000000f00 */
[----:B0-----:R-:W-:Y:S05]  /*6a80*/  CALL.REL.NOINC `($__internal_4_$__cuda_sm10x_tcgen05_guardrail_trap_col_being_dealloced_not_returned_by_alloc) ;  /* 0x0000000c00487944 */ /* 0x001fea0003c00000 */
[----:B------:R-:W-:Y:S05]  /*6a90*/  BRA `(.L_x_389) ;  /* 0x0000000000087947 */ /* 0x000fea0003800000 */
.L_x_387:
[----:B------:R-:W-:Y:S02]  /*6aa0*/  MOV R2, 0x6ac0 ;  /* 0x00006ac000027802 */ /* 0x000fe40000000f00 */
[----:B0-----:R-:W-:Y:S05]  /*6ab0*/  CALL.REL.NOINC `($__internal_6_$__cuda_sm10x_tcgen05_guardrail_trap_unallocated_columns_being_dealloced) ;  /* 0x0000000c00547944 */ /* 0x001fea0003c00000 */
.L_x_389:
[----:B------:R-:W-:Y:S01]  /*6ac0*/  NOP ;  /* 0x0000000000007918 */ /* 0x000fe20000000000 */
[----:B---3--:R-:W-:Y:S05]  /*6ad0*/  EXIT ;  /* 0x000000000000794d */ /* 0x008fea0003800000 */
.L_x_282:
[----:B------:R-:W-:-:S07]  /*6ae0*/  MOV R13, R12 ;  /* 0x0000000c000d7202 */ /* 0x000fce0000000f00 */
.L_x_390:
[----:B-1----:R1:W2:Y:S02]  /*6af0*/  SYNCS.PHASECHK.TRANS64.TRYWAIT P0, [R3+URZ], R13 ;  /* 0x0000000d030075a7 */ /* 0x0022a400080011ff */
[----:B--2---:R-:W-:Y:S05]  /*6b00*/  @!P0 NANOSLEEP.SYNCS 0x989680 ;  /* 0x009896800000895d */ /* 0x004fea0003900000 */
[----:B------:R-:W2:Y:S02]  /*6b10*/  @!P0 SYNCS.PHASECHK.TRANS64 P0, [R3+URZ], R13 ;  /* 0x0000000d030085a7 */ /* 0x000ea400080010ff */
[----:B--2---:R-:W-:Y:S05]  /*6b20*/  @!P0 BRA `(.L_x_390) ;  /* 0xfffffffc00f08947 */ /* 0x004fea000383ffff */
[----:B------:R-:W-:Y:S05]  /*6b30*/  BRA `(.L_x_281) ;  /* 0xffffffa000247947 */ /* 0x000fea000383ffff */
.L_x_285:
[----:B------:R-:W-:-:S07]  /*6b40*/  MOV R9, R8 ;  /* 0x0000000800097202 */ /* 0x000fce0000000f00 */
.L_x_391:
[----:B-1----:R1:W2:Y:S02]  /*6b50*/  SYNCS.PHASECHK.TRANS64.TRYWAIT P0, [R3+URZ], R9 ;  /* 0x00000009030075a7 */ /* 0x0022a400080011ff */
[----:B--2---:R-:W-:Y:S05]  /*6b60*/  @!P0 NANOSLEEP.SYNCS 0x989680 ;  /* 0x009896800000895d */ /* 0x004fea0003900000 */
[----:B------:R-:W2:Y:S02]  /*6b70*/  @!P0 SYNCS.PHASECHK.TRANS64 P0, [R3+URZ], R9 ;  /* 0x00000009030085a7 */ /* 0x000ea400080010ff */
[----:B--2---:R-:W-:Y:S05]  /*6b80*/  @!P0 BRA `(.L_x_391) ;  /* 0xfffffffc00f08947 */ /* 0x004fea000383ffff */
[----:B------:R-:W-:Y:S05]  /*6b90*/  BRA `(.L_x_284) ;  /* 0xffffffa000987947 */ /* 0x000fea000383ffff */
.L_x_291:
[----:B------:R-:W-:Y:S02]  /*6ba0*/  MOV R2, 0x80000000 ;  /* 0x8000000000027802 */ /* 0x000fe40000000f00 */
[----:B------:R-:W-:-:S07]  /*6bb0*/  MOV R3, 0x80000000 ;  /* 0x8000000000037802 */ /* 0x000fce0000000f00 */
.L_x_392:
[----:B-1----:R1:W3:Y:S02]  /*6bc0*/  SYNCS.PHASECHK.TRANS64.TRYWAIT P0, [R4+URZ+0xd8], R3 ;  /* 0x0000d803040075a7 */ /* 0x0022e400080011ff */
[----:B---3--:R-:W-:Y:S05]  /*6bd0*/  @!P0 NANOSLEEP.SYNCS 0x989680 ;  /* 0x009896800000895d */ /* 0x008fea0003900000 */
[----:B------:R-:W3:Y:S02]  /*6be0*/  @!P0 SYNCS.PHASECHK.TRANS64 P0, [R4+URZ+0xd8], R3 ;  /* 0x0000d803040085a7 */ /* 0x000ee400080010ff */
[----:B---3--:R-:W-:Y:S05]  /*6bf0*/  @!P0 BRA `(.L_x_392) ;  /* 0xfffffffc00f08947 */ /* 0x008fea000383ffff */
[----:B------:R-:W-:Y:S05]  /*6c00*/  BRA `(.L_x_393) ;  /* 0xffffffa800807947 */ /* 0x000fea000383ffff */
.L_x_304:
[----:B------:R-:W-:Y:S01]  /*6c10*/  HFMA2 R2, -RZ, RZ, -0.0 , 0 ;  /* 0x80000000ff027431 */ /* 0x000fe200000001ff */
[----:B-1----:R-:W-:-:S07]  /*6c20*/  MOV R3, 0x80000000 ;  /* 0x8000000000037802 */ /* 0x002fce0000000f00 */
.L_x_394:
[----:B0-----:R0:W1:Y:S02]  /*6c30*/  SYNCS.PHASECHK.TRANS64.TRYWAIT P0, [R4+URZ+0xe8], R3 ;  /* 0x0000e803040075a7 */ /* 0x00106400080011ff */
[----:B-1----:R-:W-:Y:S05]  /*6c40*/  @!P0 NANOSLEEP.SYNCS 0x989680 ;  /* 0x009896800000895d */ /* 0x002fea0003900000 */
[----:B------:R-:W1:Y:S02]  /*6c50*/  @!P0 SYNCS.PHASECHK.TRANS64 P0, [R4+URZ+0xe8], R3 ;  /* 0x0000e803040085a7 */ /* 0x000e6400080010ff */
[----:B-1----:R-:W-:Y:S05]  /*6c60*/  @!P0 BRA `(.L_x_394) ;  /* 0xfffffffc00f08947 */ /* 0x002fea000383ffff */
[----:B------:R-:W-:Y:S05]  /*6c70*/  BRA `(.L_x_395) ;  /* 0xffffffb400247947 */ /* 0x000fea000383ffff */
.L_x_317:
[----:B------:R-:W-:Y:S02]  /*6c80*/  MOV R2, UR24 ;  /* 0x0000001800027c02 */ /* 0x000fe40008000f00 */
[----:B---345:R-:W-:-:S07]  /*6c90*/  MOV R7, R6 ;  /* 0x0000000600077202 */ /* 0x038fce0000000f00 */
.L_x_396:
[----:B0-----:R0:W1:Y:S02]  /*6ca0*/  SYNCS.PHASECHK.TRANS64.TRYWAIT P0, [R2+URZ+0x10], R7 ;  /* 0x00001007020075a7 */ /* 0x00106400080011ff */
[----:B-1----:R-:W-:Y:S05]  /*6cb0*/  @!P0 NANOSLEEP.SYNCS 0x989680 ;  /* 0x009896800000895d */ /* 0x002fea0003900000 */
[----:B------:R-:W1:Y:S02]  /*6cc0*/  @!P0 SYNCS.PHASECHK.TRANS64 P0, [R2+URZ+0x10], R7 ;  /* 0x00001007020085a7 */ /* 0x000e6400080010ff */
[----:B-1----:R-:W-:Y:S05]  /*6cd0*/  @!P0 BRA `(.L_x_396) ;  /* 0xfffffffc00f08947 */ /* 0x002fea000383ffff */
[----:B------:R-:W-:Y:S05]  /*6ce0*/  BRA `(.L_x_397) ;  /* 0xffffffc000887947 */ /* 0x000fea000383ffff */
.L_x_320:
[----:B------:R-:W-:Y:S01]  /*6cf0*/  HFMA2 R8, -RZ, RZ, -0.0 , 0 ;  /* 0x80000000ff087431 */ /* 0x000fe200000001ff */
[----:B------:R-:W-:-:S07]  /*6d00*/  MOV R9, 0x80000000 ;  /* 0x8000000000097802 */ /* 0x000fce0000000f00 */
.L_x_398:
[----:B0-----:R0:W2:Y:S02]  /*6d10*/  SYNCS.PHASECHK.TRANS64.TRYWAIT P0, [R4+URZ+0x30], R9 ;  /* 0x00003009040075a7 */ /* 0x0010a400080011ff */
[----:B--2---:R-:W-:Y:S05]  /*6d20*/  @!P0 NANOSLEEP.SYNCS 0x989680 ;  /* 0x009896800000895d */ /* 0x004fea0003900000 */
[----:B------:R-:W2:Y:S02]  /*6d30*/  @!P0 SYNCS.PHASECHK.TRANS64 P0, [R4+URZ+0x30], R9 ;  /* 0x00003009040085a7 */ /* 0x000ea400080010ff */
[----:B--2---:R-:W-:Y:S05]  /*6d40*/  @!P0 BRA `(.L_x_398) ;  /* 0xfffffffc00f08947 */ /* 0x004fea000383ffff */
[----:B------:R-:W-:Y:S05]  /*6d50*/  BRA `(.L_x_399) ;  /* 0xffffffc400087947 */ /* 0x000fea000383ffff */
.L_x_322:
[----:B------:R-:W-:Y:S01]  /*6d60*/  HFMA2 R8, -RZ, RZ, -0.0 , 0 ;  /* 0x80000000ff087431 */ /* 0x000fe200000001ff */
[----:B0-2---:R-:W-:-:S07]  /*6d70*/  MOV R9, 0x80000000 ;  /* 0x8000000000097802 */ /* 0x005fce0000000f00 */
.L_x_400:
[----:B0-----:R0:W2:Y:S02]  /*6d80*/  SYNCS.PHASECHK.TRANS64.TRYWAIT P0, [R4+URZ+0x38], R9 ;  /* 0x00003809040075a7 */ /* 0x0010a400080011ff */
[----:B--2---:R-:W-:Y:S05]  /*6d90*/  @!P0 NANOSLEEP.SYNCS 0x989680 ;  /* 0x009896800000895d */ /* 0x004fea0003900000 */
[----:B------:R-:W2:Y:S02]  /*6da0*/  @!P0 SYNCS.PHASECHK.TRANS64 P0, [R4+URZ+0x38], R9 ;  /* 0x00003809040085a7 */ /* 0x000ea400080010ff */
[----:B--2---:R-:W-:Y:S05]  /*6db0*/  @!P0 BRA `(.L_x_400) ;  /* 0xfffffffc00f08947 */ /* 0x004fea000383ffff */
[----:B------:R-:W-:Y:S05]  /*6dc0*/  BRA `(.L_x_401) ;  /* 0xffffffc4007c7947 */ /* 0x000fea000383ffff */
.L_x_324:
[----:B------:R-:W-:Y:S01]  /*6dd0*/  HFMA2 R8, -RZ, RZ, -0.0 , 0 ;  /* 0x80000000ff087431 */ /* 0x000fe200000001ff */
[----:B0-23--:R-:W-:-:S07]  /*6de0*/  MOV R9, 0x80000000 ;  /* 0x8000000000097802 */ /* 0x00dfce0000000f00 */
.L_x_402:
[----:B0-----:R0:W2:Y:S02]  /*6df0*/  SYNCS.PHASECHK.TRANS64.TRYWAIT P0, [R4+URZ+0x58], R9 ;  /* 0x00005809040075a7 */ /* 0x0010a400080011ff */
[----:B--2---:R-:W-:Y:S05]  /*6e00*/  @!P0 NANOSLEEP.SYNCS 0x989680 ;  /* 0x009896800000895d */ /* 0x004fea0003900000 */
[----:B------:R-:W2:Y:S02]  /*6e10*/  @!P0 SYNCS.PHASECHK.TRANS64 P0, [R4+URZ+0x58], R9 ;  /* 0x00005809040085a7 */ /* 0x000ea400080010ff */
[----:B--2---:R-:W-:Y:S05]  /*6e20*/  @!P0 BRA `(.L_x_402) ;  /* 0xfffffffc00f08947 */ /* 0x004fea000383ffff */
[----:B------:R-:W-:Y:S05]  /*6e30*/  BRA `(.L_x_403) ;  /* 0xffffffc400847947 */ /* 0x000fea000383ffff */
.L_x_327:
[----:B------:R-:W-:Y:S01]  /*6e40*/  HFMA2 R8, -RZ, RZ, -0.0 , 0 ;  /* 0x80000000ff087431 */ /* 0x000fe200000001ff */
[----:B------:R-:W-:-:S07]  /*6e50*/  MOV R9, 0x80000000 ;  /* 0x8000000000097802 */ /* 0x000fce0000000f00 */
.L_x_404:
[----:B0-----:R0:W2:Y:S02]  /*6e60*/  SYNCS.PHASECHK.TRANS64.TRYWAIT P0, [R4+URZ+0x88], R9 ;  /* 0x00008809040075a7 */ /* 0x0010a400080011ff */
[----:B--2---:R-:W-:Y:S05]  /*6e70*/  @!P0 NANOSLEEP.SYNCS 0x989680 ;  /* 0x009896800000895d */ /* 0x004fea0003900000 */
[----:B------:R-:W2:Y:S02]  /*6e80*/  @!P0 SYNCS.PHASECHK.TRANS64 P0, [R4+URZ+0x88], R9 ;  /* 0x00008809040085a7 */ /* 0x000ea400080010ff */
[----:B--2---:R-:W-:Y:S05]  /*6e90*/  @!P0 BRA `(.L_x_404) ;  /* 0xfffffffc00f08947 */ /* 0x004fea000383ffff */
[----:B------:R-:W-:Y:S05]  /*6ea0*/  BRA `(.L_x_405) ;  /* 0xffffffc400847947 */ /* 0x000fea000383ffff */
.L_x_328:
[----:B------:R-:W-:Y:S01]  /*6eb0*/  HFMA2 R6, -RZ, RZ, -0.0 , 0 ;  /* 0x80000000ff067431 */ /* 0x000fe200000001ff */
[----:B------:R-:W-:-:S07]  /*6ec0*/  MOV R7, 0x80000000 ;  /* 0x8000000000077802 */ /* 0x000fce0000000f00 */
.L_x_406:
[----:B0-----:R0:W2:Y:S02]  /*6ed0*/  SYNCS.PHASECHK.TRANS64.TRYWAIT P0, [R4+URZ+0x68], R7 ;  /* 0x00006807040075a7 */ /* 0x0010a400080011ff */
[----:B--2---:R-:W-:Y:S05]  /*6ee0*/  @!P0 NANOSLEEP.SYNCS 0x989680 ;  /* 0x009896800000895d */ /* 0x004fea0003900000 */
[----:B------:R-:W2:Y:S02]  /*6ef0*/  @!P0 SYNCS.PHASECHK.TRANS64 P0, [R4+URZ+0x68], R7 ;  /* 0x00006807040085a7 */ /* 0x000ea400080010ff */
[----:B--2---:R-:W-:Y:S05]  /*6f00*/  @!P0 BRA `(.L_x_406) ;  /* 0xfffffffc00f08947 */ /* 0x004fea000383ffff */
[----:B------:R-:W-:Y:S05]  /*6f10*/  BRA `(.L_x_407) ;  /* 0xffffffc4007c7947 */ /* 0x000fea000383ffff */
.L_x_330:
[----:B------:R-:W-:Y:S01]  /*6f20*/  HFMA2 R8, -RZ, RZ, -0.0 , 0 ;  /* 0x80000000ff087431 */ /* 0x000fe200000001ff */
[----:B0-23--:R-:W-:-:S07]  /*6f30*/  MOV R9, 0x80000000 ;  /* 0x8000000000097802 */ /* 0x00dfce0000000f00 */
.L_x_408:
[----:B0-----:R0:W2:Y:S02]  /*6f40*/  SYNCS.PHASECHK.TRANS64.TRYWAIT P0, [R4+URZ+0x88], R9 ;  /* 0x00008809040075a7 */ /* 0x0010a400080011ff */
[----:B--2---:R-:W-:Y:S05]  /*6f50*/  @!P0 NANOSLEEP.SYNCS 0x989680 ;  /* 0x009896800000895d */ /* 0x004fea0003900000 */
[----:B------:R-:W2:Y:S02]  /*6f60*/  @!P0 SYNCS.PHASECHK.TRANS64 P0, [R4+URZ+0x88], R9 ;  /* 0x00008809040085a7 */ /* 0x000ea400080010ff */
[----:B--2---:R-:W-:Y:S05]  /*6f70*/  @!P0 BRA `(.L_x_408) ;  /* 0xfffffffc00f08947 */ /* 0x004fea000383ffff */
[----:B------:R-:W-:Y:S05]  /*6f80*/  BRA `(.L_x_409) ;  /* 0xffffffc4007c7947 */ /* 0x000fea000383ffff */
.L_x_331:
[----:B------:R-:W-:Y:S01]  /*6f90*/  HFMA2 R6, -RZ, RZ, -0.0 , 0 ;  /* 0x80000000ff067431 */ /* 0x000fe200000001ff */
[----:B------:R-:W-:-:S07]  /*6fa0*/  MOV R7, 0x80000000 ;  /* 0x8000000000077802 */ /* 0x000fce0000000f00 */
.L_x_410:
[----:B----4-:R4:W5:Y:S02]  /*6fb0*/  SYNCS.PHASECHK.TRANS64.TRYWAIT P0, [R4+URZ+0x68], R7 ;  /* 0x00006807040075a7 */ /* 0x01096400080011ff */
[----:B-----5:R-:W-:Y:S05]  /*6fc0*/  @!P0 NANOSLEEP.SYNCS 0x989680 ;  /* 0x009896800000895d */ /* 0x020fea0003900000 */
[----:B------:R-:W5:Y:S02]  /*6fd0*/  @!P0 SYNCS.PHASECHK.TRANS64 P0, [R4+URZ+0x68], R7 ;  /* 0x00006807040085a7 */ /* 0x000f6400080010ff */
[----:B-----5:R-:W-:Y:S05]  /*6fe0*/  @!P0 BRA `(.L_x_410) ;  /* 0xfffffffc00f08947 */ /* 0x020fea000383ffff */
[----:B------:R-:W-:Y:S05]  /*6ff0*/  BRA `(.L_x_329) ;  /* 0xffffffc400687947 */ /* 0x000fea000383ffff */
.L_x_332:
[----:B-----5:R5:W0:Y:S02]  /*7000*/  SYNCS.PHASECHK.TRANS64.TRYWAIT P0, [R4+URZ+0x18], RZ ;  /* 0x000018ff040075a7 */ /* 0x020a2400080011ff */
[----:B0-----:R-:W-:Y:S05]  /*7010*/  @!P0 NANOSLEEP.SYNCS 0x989680 ;  /* 0x009896800000895d */ /* 0x001fea0003900000 */
[----:B------:R-:W0:Y:S02]  /*7020*/  @!P0 SYNCS.PHASECHK.TRANS64 P0, [R4+URZ+0x18], RZ ;  /* 0x000018ff040085a7 */ /* 0x000e2400080010ff */
[----:B0-----:R-:W-:Y:S05]  /*7030*/  @!P0 BRA `(.L_x_332) ;  /* 0xfffffffc00f08947 */ /* 0x001fea000383ffff */
[----:B------:R-:W-:Y:S05]  /*7040*/  BRA `(.L_x_411) ;  /* 0xffffffc400607947 */ /* 0x000fea000383ffff */
.L_x_334:
[----:B0-----:R0:W1:Y:S02]  /*7050*/  SYNCS.PHASECHK.TRANS64.TRYWAIT P0, [R4+URZ+0x38], RZ ;  /* 0x000038ff040075a7 */ /* 0x00106400080011ff */
[----:B-1----:R-:W-:Y:S05]  /*7060*/  @!P0 NANOSLEEP.SYNCS 0x989680 ;  /* 0x009896800000895d */ /* 0x002fea0003900000 */
[----:B------:R-:W1:Y:S02]  /*7070*/  @!P0 SYNCS.PHASECHK.TRANS64 P0, [R4+URZ+0x38], RZ ;  /* 0x000038ff040085a7 */ /* 0x000e6400080010ff */
[----:B-1----:R-:W-:Y:S05]  /*7080*/  @!P0 BRA `(.L_x_334) ;  /* 0xfffffffc00f08947 */ /* 0x002fea000383ffff */
[----:B------:R-:W-:Y:S05]  /*7090*/  BRA `(.L_x_412) ;  /* 0xffffffc400647947 */ /* 0x000fea000383ffff */
.L_x_336:
[----:B0-----:R0:W1:Y:S02]  /*70a0*/  SYNCS.PHASECHK.TRANS64.TRYWAIT P0, [R4+URZ+0xd8], RZ ;  /* 0x0000d8ff040075a7 */ /* 0x00106400080011ff */
[----:B-1----:R-:W-:Y:S05]  /*70b0*/  @!P0 NANOSLEEP.SYNCS 0x989680 ;  /* 0x009896800000895d */ /* 0x002fea0003900000 */
[----:B------:R-:W1:Y:S02]  /*70c0*/  @!P0 SYNCS.PHASECHK.TRANS64 P0, [R4+URZ+0xd8], RZ ;  /* 0x0000d8ff040085a7 */ /* 0x000e6400080010ff */
[----:B-1----:R-:W-:Y:S05]  /*70d0*/  @!P0 BRA `(.L_x_336) ;  /* 0xfffffffc00f08947 */ /* 0x002fea000383ffff */
[----:B------:R-:W-:Y:S05]  /*70e0*/  BRA `(.L_x_413) ;  /* 0xffffffc400687947 */ /* 0x000fea000383ffff */
.L_x_337:
[----:B0-----:R0:W1:Y:S02]  /*70f0*/  SYNCS.PHASECHK.TRANS64.TRYWAIT P0, [R4+URZ+0xe8], RZ ;  /* 0x0000e8ff040075a7 */ /* 0x00106400080011ff */
[----:B-1----:R-:W-:Y:S05]  /*7100*/  @!P0 NANOSLEEP.SYNCS 0x989680 ;  /* 0x009896800000895d */ /* 0x002fea0003900000 */
[----:B------:R-:W1:Y:S02]  /*7110*/  @!P0 SYNCS.PHASECHK.TRANS64 P0, [R4+URZ+0xe8], RZ ;  /* 0x0000e8ff040085a7 */ /* 0x000e6400080010ff */
[----:B-1----:R-:W-:Y:S05]  /*7120*/  @!P0 BRA `(.L_x_337) ;  /* 0xfffffffc00f08947 */ /* 0x002fea000383ffff */
[----:B------:R-:W-:Y:S05]  /*7130*/  BRA `(.L_x_290) ;  /* 0xffffffc4005c7947 */ /* 0x000fea000383ffff */
.L_x_340:
[----:B------:R-:W-:Y:S01]  /*7140*/  HFMA2 R6, -RZ, RZ, -0.0 , 0 ;  /* 0x80000000ff067431 */ /* 0x000fe200000001ff */
[----:B--2-4-:R-:W-:-:S07]  /*7150*/  MOV R7, 0x80000000 ;  /* 0x8000000000077802 */ /* 0x014fce0000000f00 */
.L_x_414:
[----:B-1----:R1:W2:Y:S02]  /*7160*/  SYNCS.PHASECHK.TRANS64.TRYWAIT P0, [R4+URZ+0xb8], R7 ;  /* 0x0000b807040075a7 */ /* 0x0022a400080011ff */
[----:B--2---:R-:W-:Y:S05]  /*7170*/  @!P0 NANOSLEEP.SYNCS 0x989680 ;  /* 0x009896800000895d */ /* 0x004fea0003900000 */
[----:B------:R-:W2:Y:S02]  /*7180*/  @!P0 SYNCS.PHASECHK.TRANS64 P0, [R4+URZ+0xb8], R7 ;  /* 0x0000b807040085a7 */ /* 0x000ea400080010ff */
[----:B--2---:R-:W-:Y:S05]  /*7190*/  @!P0 BRA `(.L_x_414) ;  /* 0xfffffffc00f08947 */ /* 0x004fea000383ffff */
[----:B------:R-:W-:Y:S05]  /*71a0*/  BRA `(.L_x_415) ;  /* 0xffffffc400687947 */ /* 0x000fea000383ffff */
.L_x_341:
[----:B------:R-:W-:Y:S01]  /*71b0*/  HFMA2 R2, -RZ, RZ, -0.0 , 0 ;  /* 0x80000000ff027431 */ /* 0x000fe200000001ff */
[----:B------:R-:W-:-:S07]  /*71c0*/  MOV R3, 0x80000000 ;  /* 0x8000000000037802 */ /* 0x000fce0000000f00 */
.L_x_416:
[----:B-1----:R1:W2:Y:S02]  /*71d0*/  SYNCS.PHASECHK.TRANS64.TRYWAIT P0, [R4+URZ+0x98], R3 ;  /* 0x00009803040075a7 */ /* 0x0022a400080011ff */
[----:B--2---:R-:W-:Y:S05]  /*71e0*/  @!P0 NANOSLEEP.SYNCS 0x989680 ;  /* 0x009896800000895d */ /* 0x004fea0003900000 */
[----:B------:R-:W2:Y:S02]  /*71f0*/  @!P0 SYNCS.PHASECHK.TRANS64 P0, [R4+URZ+0x98], R3 ;  /* 0x00009803040085a7 */ /* 0x000ea400080010ff */
[----:B--2---:R-:W-:Y:S05]  /*7200*/  @!P0 BRA `(.L_x_416) ;  /* 0xfffffffc00f08947 */ /* 0x004fea000383ffff */
[----:B------:R-:W-:Y:S05]  /*7210*/  BRA `(.L_x_417) ;  /* 0xffffffc400d87947 */ /* 0x000fea000383ffff */
.L_x_344:
[----:B------:R-:W-:Y:S07]  /*7220*/  MOV R18, R19 ;  /* 0x0000001300127202 */ /* 0x000fee0000000f00 */
.L_x_418:
[----:B-1----:R1:W2:Y:S02]  /*7230*/  SYNCS.PHASECHK.TRANS64.TRYWAIT P0, [R2+URZ], R19 ;  /* 0x00000013020075a7 */ /* 0x0022a400080011ff */
[----:B--2---:R-:W-:Y:S05]  /*7240*/  @!P0 NANOSLEEP.SYNCS 0x989680 ;  /* 0x009896800000895d */ /* 0x004fea0003900000 */
[----:B------:R-:W2:Y:S02]  /*7250*/  @!P0 SYNCS.PHASECHK.TRANS64 P0, [R2+URZ], R19 ;  /* 0x00000013020085a7 */ /* 0x000ea400080010ff */
[----:B--2---:R-:W-:Y:S05]  /*7260*/  @!P0 BRA `(.L_x_418) ;  /* 0xfffffffc00f08947 */ /* 0x004fea000383ffff */
[----:B------:R-:W-:Y:S05]  /*7270*/  BRA `(.L_x_419) ;  /* 0xffffffc800207947 */ /* 0x000fea000383ffff */
.L_x_346:
[-C--:B------:R-:W-:Y:S02]  /*7280*/  MOV R18, R17.reuse ;  /* 0x0000001100127202 */ /* 0x080fe40000000f00 */
[----:B-1----:R-:W-:Y:S07]  /*7290*/  MOV R19, R17 ;  /* 0x0000001100137202 */ /* 0x002fee0000000f00 */
.L_x_420:
[----:B0-----:R0:W1:Y:S02]  /*72a0*/  SYNCS.PHASECHK.TRANS64.TRYWAIT P0, [R6+URZ+0x40], R19 ;  /* 0x00004013060075a7 */ /* 0x00106400080011ff */
[----:B-1----:R-:W-:Y:S05]  /*72b0*/  @!P0 NANOSLEEP.SYNCS 0x989680 ;  /* 0x009896800000895d */ /* 0x002fea0003900000 */
[----:B------:R-:W1:Y:S02]  /*72c0*/  @!P0 SYNCS.PHASECHK.TRANS64 P0, [R6+URZ+0x40], R19 ;  /* 0x00004013060085a7 */ /* 0x000e6400080010ff */
[----:B-1----:R-:W-:Y:S05]  /*72d0*/  @!P0 BRA `(.L_x_420) ;  /* 0xfffffffc00f08947 */ /* 0x002fea000383ffff */
[----:B------:R-:W-:Y:S05]  /*72e0*/  BRA `(.L_x_421) ;  /* 0xffffffc800147947 */ /* 0x000fea000383ffff */
.L_x_348:
[----:B------:R-:W-:Y:S01]  /*72f0*/  HFMA2 R6, -RZ, RZ, -0.0 , 0 ;  /* 0x80000000ff067431 */ /* 0x000fe200000001ff */
[----:B0-----:R-:W-:-:S04]  /*7300*/  MOV R7, 0x80000000 ;  /* 0x8000000000077802 */ /* 0x001fc80000000f00 */
[----:B------:R0:W1:Y:S03]  /*7310*/  SYNCS.PHASECHK.TRANS64.TRYWAIT P0, [R2+URZ+0xa8], R7 ;  /* 0x0000a807020075a7 */ /* 0x00006600080011ff */
[----:B-1----:R-:W-:Y:S05]  /*7320*/  @!P0 NANOSLEEP.SYNCS 0x989680 ;  /* 0x009896800000895d */ /* 0x002fea0003900000 */
[----:B------:R-:W1:Y:S02]  /*7330*/  @!P0 SYNCS.PHASECHK.TRANS64 P0, [R2+URZ+0xa8], R7 ;  /* 0x0000a807020085a7 */ /* 0x000e6400080010ff */
[----:B-1----:R-:W-:Y:S05]  /*7340*/  @!P0 BRA `(.L_x_348) ;  /* 0xfffffffc00e88947 */ /* 0x002fea000383ffff */
[----:B------:R-:W-:Y:S05]  /*7350*/  BRA `(.L_x_422) ;  /* 0xffffffd000487947 */ /* 0x000fea000383ffff */
.L_x_351:
[----:B------:R-:W-:Y:S07]  /*7360*/  MOV R20, R21 ;  /* 0x0000001500147202 */ /* 0x000fee0000000f00 */
.L_x_423:
[----:B0-----:R0:W1:Y:S02]  /*7370*/  SYNCS.PHASECHK.TRANS64.TRYWAIT P0, [R8+URZ+0x20], R21 ;  /* 0x00002015080075a7 */ /* 0x00106400080011ff */
[----:B-1----:R-:W-:Y:S05]  /*7380*/  @!P0 NANOSLEEP.SYNCS 0x989680 ;  /* 0x009896800000895d */ /* 0x002fea0003900000 */
[----:B------:R-:W1:Y:S02]  /*7390*/  @!P0 SYNCS.PHASECHK.TRANS64 P0, [R8+URZ+0x20], R21 ;  /* 0x00002015080085a7 */ /* 0x000e6400080010ff */
[----:B-1----:R-:W-:Y:S05]  /*73a0*/  @!P0 BRA `(.L_x_423) ;  /* 0xfffffffc00f08947 */ /* 0x002fea000383ffff */
[----:B------:R-:W-:Y:S05]  /*73b0*/  BRA `(.L_x_424) ;  /* 0xffffffd000947947 */ /* 0x000fea000383ffff */
.L_x_353:
[----:B------:R-:W-:Y:S07]  /*73c0*/  MOV R18, R19 ;  /* 0x0000001300127202 */ /* 0x000fee0000000f00 */
.L_x_425:
[----:B-1----:R1:W2:Y:S02]  /*73d0*/  SYNCS.PHASECHK.TRANS64.TRYWAIT P0, [R0+URZ+0x70], R19 ;  /* 0x00007013000075a7 */ /* 0x0022a400080011ff */
[----:B--2---:R-:W-:Y:S05]  /*73e0*/  @!P0 NANOSLEEP.SYNCS 0x989680 ;  /* 0x009896800000895d */ /* 0x004fea0003900000 */
[----:B------:R-:W2:Y:S02]  /*73f0*/  @!P0 SYNCS.PHASECHK.TRANS64 P0, [R0+URZ+0x70], R19 ;  /* 0x00007013000085a7 */ /* 0x000ea400080010ff */
[----:B--2---:R-:W-:Y:S05]  /*7400*/  @!P0 BRA `(.L_x_425) ;  /* 0xfffffffc00f08947 */ /* 0x004fea000383ffff */
[----:B------:R-:W-:Y:S05]  /*7410*/  BRA `(.L_x_426) ;  /* 0xffffffd0008c7947 */ /* 0x000fea000383ffff */
.L_x_355:
[----:B0-----:R0:W1:Y:S02]  /*7420*/  SYNCS.PHASECHK.TRANS64.TRYWAIT P0, [R2+URZ+0xc0], RZ ;  /* 0x0000c0ff020075a7 */ /* 0x00106400080011ff */
[----:B-1----:R-:W-:Y:S05]  /*7430*/  @!P0 NANOSLEEP.SYNCS 0x989680 ;  /* 0x009896800000895d */ /* 0x002fea0003900000 */
[----:B------:R-:W1:Y:S02]  /*7440*/  @!P0 SYNCS.PHASECHK.TRANS64 P0, [R2+URZ+0xc0], RZ ;  /* 0x0000c0ff020085a7 */ /* 0x000e6400080010ff */
[----:B-1----:R-:W-:Y:S05]  /*7450*/  @!P0 BRA `(.L_x_355) ;  /* 0xfffffffc00f08947 */ /* 0x002fea000383ffff */
[----:B------:R-:W-:Y:S05]  /*7460*/  BRA `(.L_x_427) ;  /* 0xffffffd800dc7947 */ /* 0x000fea000383ffff */
.L_x_358:
[----:B------:R-:W-:Y:S07]  /*7470*/  MOV R22, R23 ;  /* 0x0000001700167202 */ /* 0x000fee0000000f00 */
.L_x_428:
[----:B-1----:R1:W2:Y:S02]  /*7480*/  SYNCS.PHASECHK.TRANS64.TRYWAIT P0, [R2+URZ+0x60], R23 ;  /* 0x00006017020075a7 */ /* 0x0022a400080011ff */
[----:B--2---:R-:W-:Y:S05]  /*7490*/  @!P0 NANOSLEEP.SYNCS 0x989680 ;  /* 0x009896800000895d */ /* 0x004fea0003900000 */
[----:B------:R-:W2:Y:S02]  /*74a0*/  @!P0 SYNCS.PHASECHK.TRANS64 P0, [R2+URZ+0x60], R23 ;  /* 0x00006017020085a7 */ /* 0x000ea400080010ff */
[----:B--2---:R-:W-:Y:S05]  /*74b0*/  @!P0 BRA `(.L_x_428) ;  /* 0xfffffffc00f08947 */ /* 0x004fea000383ffff */
[----:B------:R-:W-:Y:S05]  /*74c0*/  BRA `(.L_x_429) ;  /* 0xffffffdc003c7947 */ /* 0x000fea000383ffff */
.L_x_360:
[----:B--2-4-:R-:W-:-:S07]  /*74d0*/  MOV R7, R6 ;  /* 0x0000000600077202 */ /* 0x014fce0000000f00 */
.L_x_430:
[----:B-1----:R1:W2:Y:S02]  /*74e0*/  SYNCS.PHASECHK.TRANS64.TRYWAIT P0, [R0+URZ+0x98], R7 ;  /* 0x00009807000075a7 */ /* 0x0022a400080011ff */
[----:B--2---:R-:W-:Y:S05]  /*74f0*/  @!P0 NANOSLEEP.SYNCS 0x989680 ;  /* 0x009896800000895d */ /* 0x004fea0003900000 */
[----:B------:R-:W2:Y:S02]  /*7500*/  @!P0 SYNCS.PHASECHK.TRANS64 P0, [R0+URZ+0x98], R7 ;  /* 0x00009807000085a7 */ /* 0x000ea400080010ff */
[----:B--2---:R-:W-:Y:S05]  /*7510*/  @!P0 BRA `(.L_x_430) ;  /* 0xfffffffc00f08947 */ /* 0x004fea000383ffff */
[----:B------:R-:W-:Y:S05]  /*7520*/  BRA `(.L_x_431) ;  /* 0xffffffe000a47947 */ /* 0x000fea000383ffff */
.L_x_361:
[-C--:B------:R-:W-:Y:S02]  /*7530*/  MOV R8, R6.reuse ;  /* 0x0000000600087202 */ /* 0x080fe40000000f00 */
[----:B--23--:R-:W-:-:S07]  /*7540*/  MOV R9, R6 ;  /* 0x0000000600097202 */ /* 0x00cfce0000000f00 */
.L_x_432:
[----:B-1----:R1:W2:Y:S02]  /*7550*/  SYNCS.PHASECHK.TRANS64.TRYWAIT P0, [R0+URZ+0xa8], R9 ;  /* 0x0000a809000075a7 */ /* 0x0022a400080011ff */
[----:B--2---:R-:W-:Y:S05]  /*7560*/  @!P0 NANOSLEEP.SYNCS 0x989680 ;  /* 0x009896800000895d */ /* 0x004fea0003900000 */
[----:B------:R-:W2:Y:S02]  /*7570*/  @!P0 SYNCS.PHASECHK.TRANS64 P0, [R0+URZ+0xa8], R9 ;  /* 0x0000a809000085a7 */ /* 0x000ea400080010ff */
[----:B--2---:R-:W-:Y:S05]  /*7580*/  @!P0 BRA `(.L_x_432) ;  /* 0xfffffffc00f08947 */ /* 0x004fea000383ffff */
[----:B------:R-:W-:Y:S05]  /*7590*/  BRA `(.L_x_433) ;  /* 0xffffffe000907947 */ /* 0x000fea000383ffff */
.L_x_362:
[----:B--2-4-:R-:W-:-:S07]  /*75a0*/  MOV R7, R6 ;  /* 0x0000000600077202 */ /* 0x014fce0000000f00 */
.L_x_434:
[----:B-1----:R1:W2:Y:S02]  /*75b0*/  SYNCS.PHASECHK.TRANS64.TRYWAIT P0, [R0+URZ+0xb8], R7 ;  /* 0x0000b807000075a7 */ /* 0x0022a400080011ff */
[----:B--2---:R-:W-:Y:S05]  /*75c0*/  @!P0 NANOSLEEP.SYNCS 0x989680 ;  /* 0x009896800000895d */ /* 0x004fea0003900000 */
[----:B------:R-:W2:Y:S02]  /*75d0*/  @!P0 SYNCS.PHASECHK.TRANS64 P0, [R0+URZ+0xb8], R7 ;  /* 0x0000b807000085a7 */ /* 0x000ea400080010ff */
[----:B--2---:R-:W-:Y:S05]  /*75e0*/  @!P0 BRA `(.L_x_434) ;  /* 0xfffffffc00f08947 */ /* 0x004fea000383ffff */
[----:B------:R-:W-:Y:S05]  /*75f0*/  BRA `(.L_x_338) ;  /* 0xffffffe000807947 */ /* 0x000fea000383ffff */
.L_x_366:
[----:B-1----:R1:W3:Y:S02]  /*7600*/  SYNCS.PHASECHK.TRANS64.TRYWAIT P0, [R3+URZ+0xd0], RZ ;  /* 0x0000d0ff030075a7 */ /* 0x0022e400080011ff */
[----:B---3--:R-:W-:Y:S05]  /*7610*/  @!P0 NANOSLEEP.SYNCS 0x989680 ;  /* 0x009896800000895d */ /* 0x008fea0003900000 */
[----:B------:R-:W3:Y:S02]  /*7620*/  @!P0 SYNCS.PHASECHK.TRANS64 P0, [R3+URZ+0xd0], RZ ;  /* 0x0000d0ff030085a7 */ /* 0x000ee400080010ff */
[----:B---3--:R-:W-:Y:S05]  /*7630*/  @!P0 BRA `(.L_x_366) ;  /* 0xfffffffc00f08947 */ /* 0x008fea000383ffff */
[----:B------:R-:W-:Y:S05]  /*7640*/  BRA `(.L_x_435) ;  /* 0xffffffe0009c7947 */ /* 0x000fea000383ffff */
.L_x_367:
[----:B-1----:R1:W3:Y:S02]  /*7650*/  SYNCS.PHASECHK.TRANS64.TRYWAIT P0, [R3+URZ+0xe0], RZ ;  /* 0x0000e0ff030075a7 */ /* 0x0022e400080011ff */
[----:B---3--:R-:W-:Y:S05]  /*7660*/  @!P0 NANOSLEEP.SYNCS 0x989680 ;  /* 0x009896800000895d */ /* 0x008fea0003900000 */
[----:B------:R-:W3:Y:S02]  /*7670*/  @!P0 SYNCS.PHASECHK.TRANS64 P0, [R3+URZ+0xe0], RZ ;  /* 0x0000e0ff030085a7 */ /* 0x000ee400080010ff */
[----:B---3--:R-:W-:Y:S05]  /*7680*/  @!P0 BRA `(.L_x_367) ;  /* 0xfffffffc00f08947 */ /* 0x008fea000383ffff */
[----:B------:R-:W-:Y:S05]  /*7690*/  BRA `(.L_x_436) ;  /* 0xffffffe000947947 */ /* 0x000fea000383ffff */
.L_x_368:
[----:B------:R-:W-:Y:S01]  /*76a0*/  HFMA2 R6, -RZ, RZ, -0.0 , 0 ;  /* 0x80000000ff067431 */ /* 0x000fe200000001ff */
[----:B-1----:R-:W-:-:S04]  /*76b0*/  MOV R7, 0x80000000 ;  /* 0x8000000000077802 */ /* 0x002fc80000000f00 */
[----:B------:R1:W2:Y:S03]  /*76c0*/  SYNCS.PHASECHK.TRANS64.TRYWAIT P0, [R0+URZ+0xc8], R7 ;  /* 0x0000c807000075a7 */ /* 0x0002a600080011ff */
[----:B--2---:R-:W-:Y:S05]  /*76d0*/  @!P0 NANOSLEEP.SYNCS 0x989680 ;  /* 0x009896800000895d */ /* 0x004fea0003900000 */
[----:B------:R-:W2:Y:S02]  /*76e0*/  @!P0 SYNCS.PHASECHK.TRANS64 P0, [R0+URZ+0xc8], R7 ;  /* 0x0000c807000085a7 */ /* 0x000ea400080010ff */
[----:B--2---:R-:W-:Y:S05]  /*76f0*/  @!P0 BRA `(.L_x_368) ;  /* 0xfffffffc00e88947 */ /* 0x004fea000383ffff */
[----:B------:R-:W-:Y:S05]  /*7700*/  BRA `(.L_x_363) ;  /* 0xffffffe000a07947 */ /* 0x000fea000383ffff */
.L_x_370:
[----:B0-----:R0:W1:Y:S02]  /*7710*/  SYNCS.PHASECHK.TRANS64.TRYWAIT P2, [R3+URZ+0xb0], RZ ;  /* 0x0000b0ff030075a7 */ /* 0x00106400080411ff */
[----:B-1----:R-:W-:Y:S05]  /*7720*/  @!P2 NANOSLEEP.SYNCS 0x989680 ;  /* 0x009896800000a95d */ /* 0x002fea0003900000 */
[----:B------:R-:W1:Y:S02]  /*7730*/  @!P2 SYNCS.PHASECHK.TRANS64 P2, [R3+URZ+0xb0], RZ ;  /* 0x0000b0ff0300a5a7 */ /* 0x000e6400080410ff */
[----:B-1----:R-:W-:Y:S05]  /*7740*/  @!P2 BRA `(.L_x_370) ;  /* 0xfffffffc00f0a947 */ /* 0x002fea000383ffff */
[----:B------:R-:W-:Y:S05]  /*7750*/  BRA `(.L_x_437) ;  /* 0xffffffe400087947 */ /* 0x000fea000383ffff */
.L_x_386:
[----:B0-----:R0:W1:Y:S02]  /*7760*/  SYNCS.PHASECHK.TRANS64.TRYWAIT P0, [R4+URZ+0xf0], RZ ;  /* 0x0000f0ff040075a7 */ /* 0x00106400080011ff */
[----:B-1----:R-:W-:Y:S05]  /*7770*/  @!P0 NANOSLEEP.SYNCS 0x989680 ;  /* 0x009896800000895d */ /* 0x002fea0003900000 */
[----:B------:R-:W1:Y:S02]  /*7780*/  @!P0 SYNCS.PHASECHK.TRANS64 P0, [R4+URZ+0xf0], RZ ;  /* 0x0000f0ff040085a7 */ /* 0x000e6400080010ff */
[----:B-1----:R-:W-:Y:S05]  /*7790*/  @!P0 BRA `(.L_x_386) ;  /* 0xfffffffc00f08947 */ /* 0x002fea000383ffff */
[----:B------:R-:W-:Y:S05]  /*77a0*/  BRA `(.L_x_438) ;  /* 0xfffffff0002c7947 */ /* 0x000fea000383ffff */
        .weak           $__internal_4_$__cuda_sm10x_tcgen05_guardrail_trap_col_being_dealloced_not_returned_by_alloc
        .type           $__internal_4_$__cuda_sm10x_tcgen05_guardrail_trap_col_being_dealloced_not_returned_by_alloc,@function
        .size           $__internal_4_$__cuda_sm10x_tcgen05_guardrail_trap_col_being_dealloced_not_returned_by_alloc,($__internal_5_$__cuda_sm10x_tcgen05_guardrail_trap_phase_invalid_during_alloc - $__internal_4_$__cuda_sm10x_tcgen05_guardrail_trap_col_being_dealloced_not_returned_by_alloc)
$__internal_4_$__cuda_sm10x_tcgen05_guardrail_trap_col_being_dealloced_not_returned_by_alloc:
[----:B------:R-:W-:Y:S05]  /*77b0*/  BPT.TRAP 0x1 ;  /* 0x000000040000795c */ /* 0x000fea0000300000 */
[----:B------:R-:W-:-:S04]  /*77c0*/  HFMA2 R3, -RZ, RZ, 0, 0 ;  /* 0x00000000ff037431 */ /* 0x000fc800000001ff */
[----:B------:R-:W-:Y:S05]  /*77d0*/  RET.REL.NODEC R2 `(kernel_cutlass_kernel_cudnnsdpabwdfmha_dq_d256_sm100BlackwellFusedAttentionDQKernel_object_at_____Int32_Int32_Int32_TiledMMA_ThrLayoutVMNK21111000_PermutationMNK____MMAAtom_ThrID21_ShapeM_1) ;  /* 0xffffff8802087950 */ /* 0x000fea0003c3ffff */
        .weak           $__internal_5_$__cuda_sm10x_tcgen05_guardrail_trap_phase_invalid_during_alloc
        .type           $__internal_5_$__cuda_sm10x_tcgen05_guardrail_trap_phase_invalid_during_alloc,@function
        .size           $__internal_5_$__cuda_sm10x_tcgen05_guardrail_trap_phase_invalid_during_alloc,($__internal_6_$__cuda_sm10x_tcgen05_guardrail_trap_unallocated_columns_being_dealloced - $__internal_5_$__cuda_sm10x_tcgen05_guardrail_trap_phase_invalid_during_alloc)
$__internal_5_$__cuda_sm10x_tcgen05_guardrail_trap_phase_invalid_during_alloc:
[----:B------:R-:W-:Y:S05]  /*77e0*/  BPT.TRAP 0x1 ;  /* 0x000000040000795c */ /* 0x000fea0000300000 */
[----:B------:R-:W-:-:S04]  /*77f0*/  MOV R3, 0x0 ;  /* 0x0000000000037802 */ /* 0x000fc80000000f00 */
[----:B------:R-:W-:Y:S05]  /*7800*/  RET.REL.NODEC R2 `(kernel_cutlass_kernel_cudnnsdpabwdfmha_dq_d256_sm100BlackwellFusedAttentionDQKernel_object_at_____Int32_Int32_Int32_TiledMMA_ThrLayoutVMNK21111000_PermutationMNK____MMAAtom_ThrID21_ShapeM_1) ;  /* 0xffffff8402fc7950 */ /* 0x000fea0003c3ffff */
        .weak           $__internal_6_$__cuda_sm10x_tcgen05_guardrail_trap_unallocated_columns_being_dealloced
        .type           $__internal_6_$__cuda_sm10x_tcgen05_guardrail_trap_unallocated_columns_being_dealloced,@function
        .size           $__internal_6_$__cuda_sm10x_tcgen05_guardrail_trap_unallocated_columns_being_dealloced,(.L_x_449 - $__internal_6_$__cuda_sm10x_tcgen05_guardrail_trap_unallocated_columns_being_dealloced)
$__internal_6_$__cuda_sm10x_tcgen05_guardrail_trap_unallocated_columns_being_dealloced:
[----:B------:R-:W-:Y:S05]  /*7810*/  BPT.TRAP 0x1 ;  /* 0x000000040000795c */ /* 0x000fea0000300000 */
[----:B------:R-:W-:-:S04]  /*7820*/  HFMA2 R3, -RZ, RZ, 0, 0 ;  /* 0x00000000ff037431 */ /* 0x000fc800000001ff */
[----:B------:R-:W-:Y:S05]  /*7830*/  RET.REL.NODEC R2 `(kernel_cutlass_kernel_cudnnsdpabwdfmha_dq_d256_sm100BlackwellFusedAttentionDQKernel_object_at_____Int32_Int32_Int32_TiledMMA_ThrLayoutVMNK21111000_PermutationMNK____MMAAtom_ThrID21_ShapeM_1) ;  /* 0xffffff8402f07950 */ /* 0x000fea0003c3ffff */
.L_x_439:
        /* <DEDUP_REMOVED lines=12> */
.L_x_449:


//--------------------- .text.kernel_cutlass_sum_OdO_cudnnsdpabwdfmha_backward_sm100_2kernelBlackwellFusedMultiHeadAttentionBackward_object_at__tensorptrf16gmemalign64o409625620481256div64_tensorptrf16gmemalign64o4096_0 --------------------------
	.section	.text.kernel_cutlass_sum_OdO_cudnnsdpabwdfmha_backward_sm100_2kernelBlackwellFusedMultiHeadAttentionBackward_object_at__tensorptrf16gmemalign64o409625620481256div64_tensorptrf16gmemalign64o4096_0,"ax",@progbits
	.align	128
        .global         kernel_cutlass_sum_OdO_cudnnsdpabwdfmha_backward_sm100_2kernelBlackwellFusedMultiHeadAttentionBackward_object_at__tensorptrf16gmemalign64o409625620481256div64_tensorptrf16gmemalign64o4096_0
        .type           kernel_cutlass_sum_OdO_cudnnsdpabwdfmha_backward_sm100_2kernelBlackwellFusedMultiHeadAttentionBackward_object_at__tensorptrf16gmemalign64o409625620481256div64_tensorptrf16gmemalign64o4096_0,@function
        .size           kernel_cutlass_sum_OdO_cudnnsdpabwdfmha_backward_sm100_2kernelBlackwellFusedMultiHeadAttentionBackward_object_at__tensorptrf16gmemalign64o409625620481256div64_tensorptrf16gmemalign64o4096_0,(.L_x_452 - kernel_cutlass_sum_OdO_cudnnsdpabwdfmha_backward_sm100_2kernelBlackwellFusedMultiHeadAttentionBackward_object_at__tensorptrf16gmemalign64o409625620481256div64_tensorptrf16gmemalign64o4096_0)
        .other          kernel_cutlass_sum_OdO_cudnnsdpabwdfmha_backward_sm100_2kernelBlackwellFusedMultiHeadAttentionBackward_object_at__tensorptrf16gmemalign64o409625620481256div64_tensorptrf16gmemalign64o4096_0,@"STO_CUDA_ENTRY STV_DEFAULT"
kernel_cutlass_sum_OdO_cudnnsdpabwdfmha_backward_sm100_2kernelBlackwellFusedMultiHeadAttentionBackward_object_at__tensorptrf16gmemalign64o409625620481256div64_tensorptrf16gmemalign64o4096_0:
.text.kernel_cutlass_sum_OdO_cudnnsdpabwdfmha_backward_sm100_2kernelBlackwellFusedMultiHeadAttentionBackward_object_at__tensorptrf16gmemalign64o409625620481256div64_tensorptrf16gmemalign64o4096_0:
[----:B------:R-:W0:Y:S01]  /*0000*/  LDC R1, c[0x0][0x37c] ;  /* 0x0000df00ff017b82 */ /* 0x000e220000000800 */
[----:B------:R-:W1:Y:S02]  /*0010*/  S2R R0, SR_TID.Y ;  /* 0x0000000000007919 */ /* 0x000e640000002200 */
[----:B-1----:R-:W-:-:S13]  /*0020*/  ISETP.GT.U32.AND P0, PT, R0, 0xf, PT ;  /* 0x0000000f0000780c */ /* 0x002fda0003f04070 */
[----:B------:R-:W-:Y:S05]  /*0030*/  @P0 EXIT ;  /* 0x000000000000094d */ /* 0x000fea0003800000 */
[----:B------:R-:W1:Y:S01]  /*0040*/  S2R R17, SR_CTAID.X ;  /* 0x0000000000117919 */ /* 0x000e620000002500 */
[----:B------:R-:W2:Y:S01]  /*0050*/  LDCU UR4, c[0x0][0x420] ;  /* 0x00008400ff0477ac */ /* 0x000ea20008000800 */
[----:B-1----:R-:W-:-:S04]  /*0060*/  LEA R17, R17, R0, 0x4 ;  /* 0x0000000011117211 */ /* 0x002fc800078e20ff */
[----:B--2---:R-:W-:-:S13]  /*0070*/  ISETP.GE.AND P0, PT, R17, UR4, PT ;  /* 0x0000000411007c0c */ /* 0x004fda000bf06270 */
[----:B------:R-:W-:Y:S05]  /*0080*/  @P0 EXIT ;  /* 0x000000000000094d */ /* 0x000fea0003800000 */
[----:B------:R-:W1:Y:S01]  /*0090*/  LDC R0, c[0x0][0x3a8] ;  /* 0x0000ea00ff007b82 */ /* 0x000e620000000800 */
[----:B------:R-:W2:Y:S01]  /*00a0*/  S2R R13, SR_CTAID.Y ;  /* 0x00000000000d7919 */ /* 0x000ea20000002600 */
[----:B------:R-:W3:Y:S01]  /*00b0*/  LDCU UR9, c[0x0][0x394] ;  /* 0x00007280ff0977ac */ /* 0x000ee20008000800 */
[----:B------:R-:W-:Y:S01]  /*00c0*/  BSSY.RECONVERGENT B0, `(.L_x_440) ;  /* 0x0000061000007945 */ /* 0x000fe20003800200 */
[----:B------:R-:W4:Y:S01]  /*00d0*/  S2R R12, SR_CTAID.Z ;  /* 0x00000000000c7919 */ /* 0x000f220000002700 */
[----:B------:R-:W5:Y:S03]  /*00e0*/  LDCU UR8, c[0x0][0x3b4] ;  /* 0x00007680ff0877ac */ /* 0x000f660008000800 */
[----:B------:R-:W0:Y:S01]  /*00f0*/  LDC R2, c[0x0][0x388] ;  /* 0x0000e200ff027b82 */ /* 0x000e220000000800 */
[----:B------:R-:W4:Y:S01]  /*0100*/  LDCU UR5, c[0x0][0x398] ;  /* 0x00007300ff0577ac */ /* 0x000f220008000800 */
[----:B------:R-:W0:Y:S01]  /*0110*/  LDCU UR4, c[0x0][0x3b8] ;  /* 0x00007700ff0477ac */ /* 0x000e220008000800 */
[----:B------:R-:W0:Y:S01]  /*0120*/  LDCU.64 UR6, c[0x0][0x380] ;  /* 0x00007000ff0677ac */ /* 0x000e220008000a00 */
[----:B-1----:R-:W-:-:S04]  /*0130*/  IABS R4, R0 ;  /* 0x0000000000047213 */ /* 0x002fc80000000000 */
[----:B------:R-:W1:Y:S01]  /*0140*/  I2F.RP R5, R4 ;  /* 0x0000000400057306 */ /* 0x000e620000209400 */
[----:B0-----:R-:W-:Y:S02]  /*0150*/  IABS R7, R2 ;  /* 0x0000000200077213 */ /* 0x001fe40000000000 */
[----:B--2---:R-:W-:-:S05]  /*0160*/  IABS R10, R13 ;  /* 0x0000000d000a7213 */ /* 0x004fca0000000000 */
[----:B------:R-:W0:Y:S08]  /*0170*/  I2F.RP R11, R7 ;  /* 0x00000007000b7306 */ /* 0x000e300000209400 */
[----:B-1----:R-:W1:Y:S08]  /*0180*/  MUFU.RCP R8, R5 ;  /* 0x0000000500087308 */ /* 0x002e700000001000 */
[----:B0-----:R-:W0:Y:S01]  /*0190*/  MUFU.RCP R14, R11 ;  /* 0x0000000b000e7308 */ /* 0x001e220000001000 */
[----:B-1----:R-:W-:-:S07]  /*01a0*/  IADD3 R8, PT, PT, R8, 0xffffffe, RZ ;  /* 0x0ffffffe08087810 */ /* 0x002fce0007ffe0ff */
[----:B------:R1:W2:Y:S01]  /*01b0*/  F2I.FTZ.U32.TRUNC.NTZ R9, R8 ;  /* 0x0000000800097305 */ /* 0x0002a2000021f000 */
[----:B0-----:R-:W-:Y:S01]  /*01c0*/  VIADD R14, R14, 0xffffffe ;  /* 0x0ffffffe0e0e7836 */ /* 0x001fe20000000000 */
[----:B------:R-:W0:Y:S06]  /*01d0*/  S2R R11, SR_TID.X ;  /* 0x00000000000b7919 */ /* 0x000e2c0000002100 */
[----:B------:R-:W3:Y:S01]  /*01e0*/  F2I.FTZ.U32.TRUNC.NTZ R15, R14 ;  /* 0x0000000e000f7305 */ /* 0x000ee2000021f000 */
[----:B-1----:R-:W-:Y:S01]  /*01f0*/  HFMA2 R8, -RZ, RZ, 0, 0 ;  /* 0x00000000ff087431 */ /* 0x002fe200000001ff */
[----:B--2---:R-:W-:-:S05]  /*0200*/  IADD3 R3, PT, PT, RZ, -R9, RZ ;  /* 0x80000009ff037210 */ /* 0x004fca0007ffe0ff */
[----:B------:R-:W-:Y:S02]  /*0210*/  IMAD R3, R3, R4, RZ ;  /* 0x0000000403037224 */ /* 0x000fe400078e02ff */
[----:B---3--:R-:W-:Y:S02]  /*0220*/  IMAD.MOV R6, RZ, RZ, -R15 ;  /* 0x000000ffff067224 */ /* 0x008fe400078e0a0f */
[----:B------:R-:W-:Y:S02]  /*0230*/  IMAD.MOV.U32 R14, RZ, RZ, RZ ;  /* 0x000000ffff0e7224 */ /* 0x000fe400078e00ff */
[----:B------:R-:W-:Y:S02]  /*0240*/  IMAD R5, R6, R7, RZ ;  /* 0x0000000706057224 */ /* 0x000fe400078e02ff */
[----:B------:R-:W-:-:S04]  /*0250*/  IMAD.HI.U32 R3, R9, R3, R8 ;  /* 0x0000000309037227 */ /* 0x000fc800078e0008 */
[----:B------:R-:W-:Y:S01]  /*0260*/  IMAD.HI.U32 R5, R15, R5, R14 ;  /* 0x000000050f057227 */ /* 0x000fe200078e000e */
[----:B------:R-:W-:-:S03]  /*0270*/  MOV R15, RZ ;  /* 0x000000ff000f7202 */ /* 0x000fc60000000f00 */
[----:B------:R-:W-:-:S04]  /*0280*/  IMAD.HI.U32 R3, R3, R10, RZ ;  /* 0x0000000a03037227 */ /* 0x000fc800078e00ff */
[----:B------:R-:W-:Y:S01]  /*0290*/  IMAD.HI.U32 R5, R5, R10, RZ ;  /* 0x0000000a05057227 */ /* 0x000fe200078e00ff */
[----:B------:R-:W-:-:S03]  /*02a0*/  IADD3 R9, PT, PT, -R3, RZ, RZ ;  /* 0x000000ff03097210 */ /* 0x000fc60007ffe1ff */
[----:B------:R-:W-:Y:S02]  /*02b0*/  IMAD.MOV R6, RZ, RZ, -R5 ;  /* 0x000000ffff067224 */ /* 0x000fe400078e0a05 */
[C-C-:B------:R-:W-:Y:S02]  /*02c0*/  IMAD R9, R4.reuse, R9, R10.reuse ;  /* 0x0000000904097224 */ /* 0x140fe400078e020a */
[C---:B------:R-:W-:Y:S02]  /*02d0*/  IMAD R6, R7.reuse, R6, R10 ;  /* 0x0000000607067224 */ /* 0x040fe400078e020a */
[----:B0-----:R-:W-:Y:S01]  /*02e0*/  IMAD.MOV.U32 R14, RZ, RZ, R11 ;  /* 0x000000ffff0e7224 */ /* 0x001fe200078e000b */
[----:B------:R-:W-:Y:S02]  /*02f0*/  ISETP.GT.U32.AND P1, PT, R4, R9, PT ;  /* 0x000000090400720c */ /* 0x000fe40003f24070 */
[----:B------:R-:W-:-:S11]  /*0300*/  ISETP.GT.U32.AND P3, PT, R7, R6, PT ;  /* 0x000000060700720c */ /* 0x000fd60003f64070 */
[-C--:B------:R-:W-:Y:S02]  /*0310*/  @!P1 IADD3 R9, PT, PT, R9, -R4.reuse, RZ ;  /* 0x8000000409099210 */ /* 0x080fe40007ffe0ff */
[----:B------:R-:W-:Y:S01]  /*0320*/  @!P3 IMAD.IADD R6, R6, 0x1, -R7 ;  /* 0x000000010606b824 */ /* 0x000fe200078e0a07 */
[----:B------:R-:W-:Y:S01]  /*0330*/  @!P1 IADD3 R3, PT, PT, R3, 0x1, RZ ;  /* 0x0000000103039810 */ /* 0x000fe20007ffe0ff */
[----:B------:R-:W-:Y:S01]  /*0340*/  @!P3 VIADD R5, R5, 0x1 ;  /* 0x000000010505b836 */ /* 0x000fe20000000000 */
[----:B------:R-:W-:Y:S02]  /*0350*/  ISETP.GE.U32.AND P4, PT, R9, R4, PT ;  /* 0x000000040900720c */ /* 0x000fe40003f86070 */
[----:B------:R-:W-:Y:S02]  /*0360*/  ISETP.GE.U32.AND P5, PT, R6, R7, PT ;  /* 0x000000070600720c */ /* 0x000fe40003fa6070 */
[C---:B------:R-:W-:Y:S02]  /*0370*/  LOP3.LUT R6, R13.reuse, R2, RZ, 0x3c, !PT ;  /* 0x000000020d067212 */ /* 0x040fe400078e3cff */
[----:B------:R-:W-:-:S02]  /*0380*/  LOP3.LUT R4, R13, R0, RZ, 0x3c, !PT ;  /* 0x000000000d047212 */ /* 0x000fc400078e3cff */
[----:B------:R-:W-:Y:S02]  /*0390*/  ISETP.GE.AND P2, PT, R6, RZ, PT ;  /* 0x000000ff0600720c */ /* 0x000fe40003f46270 */
[----:B------:R-:W-:Y:S02]  /*03a0*/  ISETP.NE.AND P3, PT, R2, RZ, PT ;  /* 0x000000ff0200720c */ /* 0x000fe40003f65270 */
[----:B------:R-:W-:Y:S02]  /*03b0*/  ISETP.GE.AND P0, PT, R4, RZ, PT ;  /* 0x000000ff0400720c */ /* 0x000fe40003f06270 */
[----:B------:R-:W-:Y:S01]  /*03c0*/  ISETP.NE.AND P1, PT, R0, RZ, PT ;  /* 0x000000ff0000720c */ /* 0x000fe20003f25270 */
[----:B------:R-:W-:Y:S01]  /*03d0*/  @P5 VIADD R5, R5, 0x1 ;  /* 0x0000000105055836 */ /* 0x000fe20000000000 */
[----:B------:R-:W-:-:S05]  /*03e0*/  @P4 IADD3 R3, PT, PT, R3, 0x1, RZ ;  /* 0x0000000103034810 */ /* 0x000fca0007ffe0ff */
[----:B------:R-:W-:Y:S01]  /*03f0*/  IMAD.MOV.U32 R6, RZ, RZ, R3 ;  /* 0x000000ffff067224 */ /* 0x000fe200078e0003 */
[----:B------:R-:W-:Y:S02]  /*0400*/  @!P2 IADD3 R5, PT, PT, -R5, RZ, RZ ;  /* 0x000000ff0505a210 */ /* 0x000fe40007ffe1ff */
[----:B------:R-:W-:Y:S01]  /*0410*/  @!P3 LOP3.LUT R5, RZ, R2, RZ, 0x33, !PT ;  /* 0x00000002ff05b212 */ /* 0x000fe200078e33ff */
[----:B------:R-:W-:Y:S02]  /*0420*/  @!P0 IMAD.MOV R6, RZ, RZ, -R6 ;  /* 0x000000ffff068224 */ /* 0x000fe400078e0a06 */
[----:B------:R-:W-:Y:S02]  /*0430*/  @!P1 LOP3.LUT R6, RZ, R0, RZ, 0x33, !PT ;  /* 0x00000000ff069212 */ /* 0x000fe400078e33ff */
[----:B------:R-:W-:-:S03]  /*0440*/  IADD3 R4, PT, PT, -R5, RZ, RZ ;  /* 0x000000ff05047210 */ /* 0x000fc60007ffe1ff */
[----:B------:R-:W-:Y:S02]  /*0450*/  IMAD.MOV R3, RZ, RZ, -R6 ;  /* 0x000000ffff037224 */ /* 0x000fe400078e0a06 */
[--C-:B------:R-:W-:Y:S02]  /*0460*/  IMAD R4, R2, R4, R13.reuse ;  /* 0x0000000402047224 */ /* 0x100fe400078e020d */
[----:B------:R-:W-:-:S03]  /*0470*/  IMAD R3, R0, R3, R13 ;  /* 0x0000000300037224 */ /* 0x000fc600078e020d */
[----:B------:R-:W-:Y:S01]  /*0480*/  SHF.L.U32 R4, R4, 0x8, RZ ;  /* 0x0000000804047819 */ /* 0x000fe200000006ff */
[----:B------:R-:W-:-:S04]  /*0490*/  IMAD.SHL.U32 R3, R3, 0x100, RZ ;  /* 0x0000010003037824 */ /* 0x000fc800078e00ff */
[----:B------:R-:W-:Y:S02]  /*04a0*/  IMAD R5, R5, UR9, R4 ;  /* 0x0000000905057c24 */ /* 0x000fe4000f8e0204 */
[----:B-----5:R-:W-:Y:S01]  /*04b0*/  IMAD R3, R6, UR8, R3 ;  /* 0x0000000806037c24 */ /* 0x020fe2000f8e0203 */
[----:B------:R-:W0:Y:S01]  /*04c0*/  LDCU.64 UR8, c[0x0][0x3a0] ;  /* 0x00007400ff0877ac */ /* 0x000e220008000a00 */
[C---:B----4-:R-:W-:Y:S02]  /*04d0*/  IMAD R4, R12.reuse, UR5, R5 ;  /* 0x000000050c047c24 */ /* 0x050fe4000f8e0205 */
[----:B------:R-:W-:Y:S01]  /*04e0*/  IMAD R2, R12, UR4, R3 ;  /* 0x000000040c027c24 */ /* 0x000fe2000f8e0203 */
[----:B------:R-:W1:Y:S01]  /*04f0*/  LDCU.64 UR4, c[0x0][0x358] ;  /* 0x00006b00ff0477ac */ /* 0x000e620008000a00 */
[----:B------:R-:W-:Y:S01]  /*0500*/  IMAD.WIDE.U32 R6, R11, 0x4, RZ ;  /* 0x000000040b067825 */ /* 0x000fe200078e00ff */
[----:B------:R-:W-:-:S03]  /*0510*/  LEA R4, R17, R4, 0xb ;  /* 0x0000000411047211 */ /* 0x000fc600078e58ff */
[----:B------:R-:W-:Y:S02]  /*0520*/  IMAD R2, R17, 0x800, R2 ;  /* 0x0000080011027824 */ /* 0x000fe400078e0202 */
[----:B------:R-:W-:-:S04]  /*0530*/  IMAD.WIDE R4, R4, 0x2, R6 ;  /* 0x0000000204047825 */ /* 0x000fc800078e0206 */
[----:B------:R-:W-:Y:S01]  /*0540*/  IMAD.WIDE R2, R2, 0x2, R6 ;  /* 0x0000000202027825 */ /* 0x000fe200078e0206 */
[----:B------:R-:W-:Y:S02]  /*0550*/  IADD3 R6, P0, PT, R4, UR6, RZ ;  /* 0x0000000604067c10 */ /* 0x000fe4000ff1e0ff */
[----:B0-----:R-:W-:Y:S02]  /*0560*/  IADD3 R8, P1, PT, R2, UR8, RZ ;  /* 0x0000000802087c10 */ /* 0x001fe4000ff3e0ff */
[----:B------:R-:W-:Y:S02]  /*0570*/  IADD3.X R7, PT, PT, R5, UR7, RZ, P0, !PT ;  /* 0x0000000705077c10 */ /* 0x000fe400087fe4ff */
[----:B-1----:R-:W-:-:S09]  /*0580*/  IADD3.X R9, PT, PT, R3, UR9, RZ, P1, !PT ;  /* 0x0000000903097c10 */ /* 0x002fd20008ffe4ff */
.L_x_441:
[C---:B------:R-:W-:Y:S01]  /*0590*/  ISETP.GE.U32.AND P2, PT, R14.reuse, 0x78, PT ;  /* 0x000000780e00780c */ /* 0x040fe20003f46070 */
[----:B------:R-:W2:Y:S01]  /*05a0*/  LDG.E.U16 R2, desc[UR4][R6.64] ;  /* 0x0000000406027981 */ /* 0x000ea2000c1e1500 */
[----:B------:R-:W-:Y:S03]  /*05b0*/  IADD3 R14, PT, PT, R14, 0x8, RZ ;  /* 0x000000080e0e7810 */ /* 0x000fe60007ffe0ff */
[----:B------:R0:W2:Y:S04]  /*05c0*/  LDG.E.U16 R5, desc[UR4][R6.64+0x2] ;  /* 0x0000020406057981 */ /* 0x0000a8000c1e1500 */
[----:B------:R-:W3:Y:S04]  /*05d0*/  LDG.E.U16 R3, desc[UR4][R8.64] ;  /* 0x0000000408037981 */ /* 0x000ee8000c1e1500 */
[----:B------:R1:W3:Y:S01]  /*05e0*/  LDG.E.U16 R4, desc[UR4][R8.64+0x2] ;  /* 0x0000020408047981 */ /* 0x0002e2000c1e1500 */
[----:B0-----:R-:W-:Y:S04]  /*05f0*/  IADD3 R6, P0, PT, R6, 0x20, RZ ;  /* 0x0000002006067810 */ /* 0x001fe80007f1e0ff */
[----:B------:R-:W-:Y:S02]  /*0600*/  IADD3.X R7, PT, PT, RZ, R7, RZ, P0, !PT ;  /* 0x00000007ff077210 */ /* 0x000fe400007fe4ff */
[----:B-1----:R-:W-:Y:S04]  /*0610*/  IADD3 R8, P1, PT, R8, 0x20, RZ ;  /* 0x0000002008087810 */ /* 0x002fe80007f3e0ff */
[----:B------:R-:W-:Y:S02]  /*0620*/  IADD3.X R9, PT, PT, RZ, R9, RZ, P1, !PT ;  /* 0x00000009ff097210 */ /* 0x000fe40000ffe4ff */
[----:B---3--:R-:W-:Y:S02]  /*0630*/  LEA R4, R4, R3, 0x10 ;  /* 0x0000000304047211 */ /* 0x008fe400078e80ff */
[----:B--2---:R-:W-:Y:S03]  /*0640*/  LEA R5, R5, R2, 0x10 ;  /* 0x0000000205057211 */ /* 0x004fe600078e80ff */
[--C-:B------:R-:W-:Y:S02]  /*0650*/  HADD2.F32 R3, -RZ, R4.reuse.H0_H0 ;  /* 0x20000004ff037230 */ /* 0x100fe40000004100 */
[--C-:B------:R-:W-:Y:S02]  /*0660*/  HADD2.F32 R2, -RZ, R5.reuse.H0_H0 ;  /* 0x20000005ff027230 */ /* 0x100fe40000004100 */
[----:B------:R-:W-:Y:S02]  /*0670*/  HADD2.F32 R5, -RZ, R5.H1_H1 ;  /* 0x30000005ff057230 */ /* 0x000fe40000004100 */
[----:B------:R-:W-:Y:S02]  /*0680*/  HADD2.F32 R4, -RZ, R4.H1_H1 ;  /* 0x30000004ff047230 */ /* 0x000fe40000004100 */
[----:B------:R-:W-:Y:S04]  /*0690*/  FFMA R0, R2, R3, RZ ;  /* 0x0000000302007223 */ /* 0x000fe800000000ff */
[----:B------:R-:W-:Y:S04]  /*06a0*/  FFMA R0, R5, R4, R0 ;  /* 0x0000000405007223 */ /* 0x000fe80000000000 */
[----:B------:R-:W-:Y:S01]  /*06b0*/  FADD R15, R0, R15 ;  /* 0x0000000f000f7221 */ /* 0x000fe20000000000 */
[----:B------:R-:W-:Y:S09]  /*06c0*/  @!P2 BRA `(.L_x_441) ;  /* 0xfffffffc00b0a947 */ /* 0x000ff2000383ffff */
[----:B------:R-:W-:Y:S05]  /*06d0*/  BSYNC.RECONVERGENT B0 ;  /* 0x0000000000007941 */ /* 0x000fea0003800200 */
.L_x_440:
[----:B------:R-:W0:Y:S01]  /*06e0*/  SHFL.BFLY PT, R0, R15, 0x4, 0x1f ;  /* 0x0c801f000f007f89 */ /* 0x000e2200000e0000 */
[----:B------:R-:W-:Y:S01]  /*06f0*/  ISETP.NE.AND P0, PT, R11, RZ, PT ;  /* 0x000000ff0b00720c */ /* 0x000fe20003f05270 */
[----:B0-----:R-:W-:-:S05]  /*0700*/  FADD R0, R15, R0 ;  /* 0x000000000f007221 */ /* 0x001fca0000000000 */
[----:B------:R-:W0:Y:S02]  /*0710*/  SHFL.BFLY PT, R3, R0, 0x2, 0x1f ;  /* 0x0c401f0000037f89 */ /* 0x000e2400000e0000 */
[----:B0-----:R-:W-:-:S05]  /*0720*/  FADD R3, R0, R3 ;  /* 0x0000000300037221 */ /* 0x001fca0000000000 */
[----:B------:R-:W0:Y:S02]  /*0730*/  SHFL.BFLY PT, R4, R3, 0x1, 0x1f ;  /* 0x0c201f0003047f89 */ /* 0x000e2400000e0000 */
[----:B0-----:R-:W-:Y:S01]  /*0740*/  FADD R4, R3, R4 ;  /* 0x0000000403047221 */ /* 0x001fe20000000000 */
[----:B------:R-:W-:Y:S06]  /*0750*/  @P0 EXIT ;  /* 0x000000000000094d */ /* 0x000fec0003800000 */
[----:B------:R-:W0:Y:S01]  /*0760*/  LDC R2, c[0x0][0x3e8] ;  /* 0x0000fa00ff027b82 */ /* 0x000e220000000800 */
[----:B------:R-:W-:Y:S01]  /*0770*/  HFMA2 R6, -RZ, RZ, 0, 0 ;  /* 0x00000000ff067431 */ /* 0x000fe200000001ff */
[----:B------:R-:W1:Y:S01]  /*0780*/  LDCU UR6, c[0x0][0x3f4] ;  /* 0x00007e80ff0677ac */ /* 0x000e620008000800 */
[----:B------:R-:W2:Y:S01]  /*0790*/  LDCU UR9, c[0x0][0x3d8] ;  /* 0x00007b00ff0977ac */ /* 0x000ea20008000800 */
[----:B------:R-:W3:Y:S01]  /*07a0*/  LDCU UR7, c[0x0][0x410] ;  /* 0x00008200ff0777ac */ /* 0x000ee20008000800 */
[----:B------:R-:W4:Y:S01]  /*07b0*/  LDCU UR8, c[0x0][0x3d4] ;  /* 0x00007a80ff0877ac */ /* 0x000f220008000800 */
[----:B------:R-:W5:Y:S01]  /*07c0*/  LDCU UR10, c[0x0][0x418] ;  /* 0x00008300ff0a77ac */ /* 0x000f620008000800 */
[----:B0-----:R-:W-:-:S04]  /*07d0*/  IABS R3, R2 ;  /* 0x0000000200037213 */ /* 0x001fc80000000000 */
[----:B------:R-:W0:Y:S08]  /*07e0*/  I2F.RP R8, R3 ;  /* 0x0000000300087306 */ /* 0x000e300000209400 */
[----:B0-----:R-:W0:Y:S02]  /*07f0*/  MUFU.RCP R7, R8 ;  /* 0x0000000800077308 */ /* 0x001e240000001000 */
[----:B0-----:R-:W-:Y:S01]  /*0800*/  IADD3 R7, PT, PT, R7, 0xffffffe, RZ ;  /* 0x0ffffffe07077810 */ /* 0x001fe20007ffe0ff */
[----:B------:R-:W0:Y:S05]  /*0810*/  LDC.64 R8, c[0x0][0x3e0] ;  /* 0x0000f800ff087b82 */ /* 0x000e2a0000000a00 */
[----:B------:R-:W1:Y:S02]  /*0820*/  F2I.FTZ.U32.TRUNC.NTZ R7, R7 ;  /* 0x0000000700077305 */ /* 0x000e64000021f000 */
[----:B-1----:R-:W-:-:S04]  /*0830*/  IMAD.MOV R0, RZ, RZ, -R7 ;  /* 0x000000ffff007224 */ /* 0x002fc800078e0a07 */
[----:B------:R-:W-:-:S04]  /*0840*/  IMAD R5, R0, R3, RZ ;  /* 0x0000000300057224 */ /* 0x000fc800078e02ff */
[----:B------:R-:W-:-:S06]  /*0850*/  IMAD.HI.U32 R5, R7, R5, R6 ;  /* 0x0000000507057227 */ /* 0x000fcc00078e0006 */
[----:B------:R-:W-:-:S04]  /*0860*/  IMAD.HI.U32 R6, R5, R10, RZ ;  /* 0x0000000a05067227 */ /* 0x000fc800078e00ff */
[----:B------:R-:W-:-:S04]  /*0870*/  IMAD.MOV R0, RZ, RZ, -R6 ;  /* 0x000000ffff007224 */ /* 0x000fc800078e0a06 */
[----:B------:R-:W-:-:S05]  /*0880*/  IMAD R0, R3, R0, R10 ;  /* 0x0000000003007224 */ /* 0x000fca00078e020a */
[----:B------:R-:W-:-:S13]  /*0890*/  ISETP.GT.U32.AND P1, PT, R3, R0, PT ;  /* 0x000000000300720c */ /* 0x000fda0003f24070 */
[-C--:B------:R-:W-:Y:S01]  /*08a0*/  @!P1 IADD3 R0, PT, PT, R0, -R3.reuse, RZ ;  /* 0x8000000300009210 */ /* 0x080fe20007ffe0ff */
[----:B------:R-:W-:Y:S01]  /*08b0*/  @!P1 VIADD R6, R6, 0x1 ;  /* 0x0000000106069836 */ /* 0x000fe20000000000 */
[----:B------:R-:W-:Y:S02]  /*08c0*/  ISETP.NE.AND P1, PT, R2, RZ, PT ;  /* 0x000000ff0200720c */ /* 0x000fe40003f25270 */
[----:B------:R-:W-:Y:S02]  /*08d0*/  ISETP.GE.U32.AND P2, PT, R0, R3, PT ;  /* 0x000000030000720c */ /* 0x000fe40003f46070 */
[----:B------:R-:W-:Y:S02]  /*08e0*/  LOP3.LUT R0, R13, R2, RZ, 0x3c, !PT ;  /* 0x000000020d007212 */ /* 0x000fe400078e3cff */
[----:B------:R-:W-:Y:S02]  /*08f0*/  LEA R3, R12, R17, 0xf ;  /* 0x000000110c037211 */ /* 0x000fe400078e78ff */
[----:B------:R-:W-:-:S07]  /*0900*/  ISETP.GE.AND P0, PT, R0, RZ, PT ;  /* 0x000000ff0000720c */ /* 0x000fce0003f06270 */
[----:B------:R-:W-:-:S06]  /*0910*/  @P2 IADD3 R6, PT, PT, R6, 0x1, RZ ;  /* 0x0000000106062810 */ /* 0x000fcc0007ffe0ff */
[----:B------:R-:W-:Y:S01]  /*0920*/  @!P0 IMAD.MOV R6, RZ, RZ, -R6 ;  /* 0x000000ffff068224 */ /* 0x000fe200078e0a06 */
[----:B------:R-:W-:-:S05]  /*0930*/  @!P1 LOP3.LUT R6, RZ, R2, RZ, 0x33, !PT ;  /* 0x00000002ff069212 */ /* 0x000fca00078e33ff */
[----:B------:R-:W-:Y:S02]  /*0940*/  IMAD.MOV R0, RZ, RZ, -R6 ;  /* 0x000000ffff007224 */ /* 0x000fe400078e0a06 */
[----:B------:R-:W-:Y:S01]  /*0950*/  IMAD R3, R6, UR6, R3 ;  /* 0x0000000606037c24 */ /* 0x000fe2000f8e0203 */
[----:B------:R-:W1:Y:S01]  /*0960*/  LDCU UR6, c[0x0][0x40c] ;  /* 0x00008180ff0677ac */ /* 0x000e620008000800 */
[----:B------:R-:W-:Y:S01]  /*0970*/  IMAD R0, R2, R0, R13 ;  /* 0x0000000002007224 */ /* 0x000fe200078e020d */
[----:B------:R-:W1:Y:S04]  /*0980*/  LDC R6, c[0x0][0x400] ;  /* 0x00010000ff067b82 */ /* 0x000e680000000800 */
[----:B------:R-:W-:-:S05]  /*0990*/  LEA R3, R0, R3, 0xc ;  /* 0x0000000300037211 */ /* 0x000fca00078e60ff */
[----:B0-----:R-:W-:Y:S02]  /*09a0*/  IMAD.WIDE R2, R3, 0x4, R8 ;  /* 0x0000000403027825 */ /* 0x001fe400078e0208 */
[----:B------:R-:W0:Y:S04]  /*09b0*/  LDC R8, c[0x0][0x3c8] ;  /* 0x0000f200ff087b82 */ /* 0x000e280000000800 */
[----:B------:R0:W5:Y:S01]  /*09c0*/  LDG.E R3, desc[UR4][R2.64] ;  /* 0x0000000402037981 */ /* 0x000162000c1e1900 */
[----:B-1----:R-:W-:-:S04]  /*09d0*/  IABS R5, R6 ;  /* 0x0000000600057213 */ /* 0x002fc80000000000 */
[----:B------:R-:W1:Y:S01]  /*09e0*/  I2F.RP R16, R5 ;  /* 0x0000000500107306 */ /* 0x000e620000209400 */
[----:B0-----:R-:W-:-:S07]  /*09f0*/  IABS R7, R8 ;  /* 0x0000000800077213 */ /* 0x001fce0000000000 */
[----:B------:R-:W0:Y:S08]  /*0a00*/  I2F.RP R11, R7 ;  /* 0x00000007000b7306 */ /* 0x000e300000209400 */
[----:B-1----:R-:W1:Y:S08]  /*0a10*/  MUFU.RCP R14, R16 ;  /* 0x00000010000e7308 */ /* 0x002e700000001000 */
[----:B0-----:R-:W0:Y:S01]  /*0a20*/  MUFU.RCP R0, R11 ;  /* 0x0000000b00007308 */ /* 0x001e220000001000 */
[----:B-1----:R-:W-:-:S07]  /*0a30*/  IADD3 R14, PT, PT, R14, 0xffffffe, RZ ;  /* 0x0ffffffe0e0e7810 */ /* 0x002fce0007ffe0ff */
[----:B------:R-:W1:Y:S01]  /*0a40*/  F2I.FTZ.U32.TRUNC.NTZ R15, R14 ;  /* 0x0000000e000f7305 */ /* 0x000e62000021f000 */
[----:B0-----:R-:W-:-:S07]  /*0a50*/  VIADD R18, R0, 0xffffffe ;  /* 0x0ffffffe00127836 */ /* 0x001fce0000000000 */
[----:B------:R-:W0:Y:S01]  /*0a60*/  F2I.FTZ.U32.TRUNC.NTZ R19, R18 ;  /* 0x0000001200137305 */ /* 0x000e22000021f000 */
[----:B-1----:R-:W-:Y:S02]  /*0a70*/  IADD3 R0, PT, PT, RZ, -R15, RZ ;  /* 0x8000000fff007210 */ /* 0x002fe40007ffe0ff */
[----:B------:R-:W-:-:S03]  /*0a80*/  MOV R14, RZ ;  /* 0x000000ff000e7202 */ /* 0x000fc60000000f00 */
[----:B------:R-:W-:Y:S02]  /*0a90*/  IMAD R11, R0, R5, RZ ;  /* 0x00000005000b7224 */ /* 0x000fe400078e02ff */
[----:B0-----:R-:W-:Y:S02]  /*0aa0*/  IMAD.MOV R2, RZ, RZ, -R19 ;  /* 0x000000ffff027224 */ /* 0x001fe400078e0a13 */
[----:B------:R-:W-:Y:S02]  /*0ab0*/  IMAD.MOV.U32 R18, RZ, RZ, RZ ;  /* 0x000000ffff127224 */ /* 0x000fe400078e00ff */
[----:B------:R-:W-:Y:S02]  /*0ac0*/  IMAD R9, R2, R7, RZ ;  /* 0x0000000702097224 */ /* 0x000fe400078e02ff */
[----:B------:R-:W-:-:S04]  /*0ad0*/  IMAD.HI.U32 R15, R15, R11, R14 ;  /* 0x0000000b0f0f7227 */ /* 0x000fc800078e000e */
[----:B------:R-:W-:-:S04]  /*0ae0*/  IMAD.HI.U32 R9, R19, R9, R18 ;  /* 0x0000000913097227 */ /* 0x000fc800078e0012 */
[----:B------:R-:W-:-:S04]  /*0af0*/  IMAD.HI.U32 R0, R15, R10, RZ ;  /* 0x0000000a0f007227 */ /* 0x000fc800078e00ff */
[----:B------:R-:W-:Y:S01]  /*0b00*/  IMAD.HI.U32 R11, R9, R10, RZ ;  /* 0x0000000a090b7227 */ /* 0x000fe200078e00ff */
[----:B------:R-:W-:-:S03]  /*0b10*/  IADD3 R2, PT, PT, -R0, RZ, RZ ;  /* 0x000000ff00027210 */ /* 0x000fc60007ffe1ff */
[----:B------:R-:W-:Y:S02]  /*0b20*/  IMAD.MOV R9, RZ, RZ, -R11 ;  /* 0x000000ffff097224 */ /* 0x000fe400078e0a0b */
[--C-:B------:R-:W-:Y:S02]  /*0b30*/  IMAD R2, R5, R2, R10.reuse ;  /* 0x0000000205027224 */ /* 0x100fe400078e020a */
[----:B------:R-:W-:-:S03]  /*0b40*/  IMAD R14, R7, R9, R10 ;  /* 0x00000009070e7224 */ /* 0x000fc600078e020a */
        /* <DEDUP_REMOVED lines=8> */
[C---:B------:R-:W-:Y:S01]  /*0bd0*/  LOP3.LUT R5, R13.reuse, R8, RZ, 0x3c, !PT ;  /* 0x000000080d057212 */ /* 0x040fe200078e3cff */
[----:B------:R-:W0:Y:S01]  /*0be0*/  LDC.64 R14, c[0x0][0x3c0] ;  /* 0x0000f000ff0e7b82 */ /* 0x000e220000000a00 */
[----:B------:R-:W-:-:S02]  /*0bf0*/  LOP3.LUT R2, R13, R6, RZ, 0x3c, !PT ;  /* 0x000000060d027212 */ /* 0x000fc400078e3cff */
[----:B------:R-:W-:Y:S02]  /*0c00*/  ISETP.GE.AND P2, PT, R5, RZ, PT ;  /* 0x000000ff0500720c */ /* 0x000fe40003f46270 */
[----:B------:R-:W-:Y:S01]  /*0c10*/  ISETP.GE.AND P0, PT, R2, RZ, PT ;  /* 0x000000ff0200720c */ /* 0x000fe20003f06270 */
[--C-:B--2---:R-:W-:Y:S01]  /*0c20*/  IMAD R2, R12, UR9, R17.reuse ;  /* 0x000000090c027c24 */ /* 0x104fe2000f8e0211 */
[----:B------:R-:W-:Y:S01]  /*0c30*/  ISETP.NE.AND P1, PT, R8, RZ, PT ;  /* 0x000000ff0800720c */ /* 0x000fe20003f25270 */
[----:B---3--:R-:W-:Y:S01]  /*0c40*/  IMAD R17, R12, UR7, R17 ;  /* 0x000000070c117c24 */ /* 0x008fe2000f8e0211 */
[----:B------:R-:W-:Y:S01]  /*0c50*/  ISETP.NE.AND P3, PT, R6, RZ, PT ;  /* 0x000000ff0600720c */ /* 0x000fe20003f65270 */
[----:B------:R-:W-:Y:S01]  /*0c60*/  @P5 VIADD R11, R11, 0x1 ;  /* 0x000000010b0b5836 */ /* 0x000fe20000000000 */
[----:B------:R-:W-:Y:S01]  /*0c70*/  @P4 IADD3 R0, PT, PT, R0, 0x1, RZ ;  /* 0x0000000100004810 */ /* 0x000fe20007ffe0ff */
[----:B------:R-:W1:Y:S03]  /*0c80*/  LDCU UR7, c[0x0][0x41c] ;  /* 0x00008380ff0777ac */ /* 0x000e660008000800 */
[----:B------:R-:W-:-:S02]  /*0c90*/  MOV R5, R11 ;  /* 0x0000000b00057202 */ /* 0x000fc40000000f00 */
[----:B------:R-:W2:Y:S01]  /*0ca0*/  LDC.64 R10, c[0x0][0x3f8] ;  /* 0x0000fe00ff0a7b82 */ /* 0x000ea20000000a00 */
[----:B------:R-:W-:Y:S02]  /*0cb0*/  @!P0 IADD3 R0, PT, PT, -R0, RZ, RZ ;  /* 0x000000ff00008210 */ /* 0x000fe40007ffe1ff */
[----:B------:R-:W-:Y:S01]  /*0cc0*/  @!P2 IMAD.MOV R5, RZ, RZ, -R5 ;  /* 0x000000ffff05a224 */ /* 0x000fe200078e0a05 */
[----:B------:R-:W-:Y:S02]  /*0cd0*/  @!P1 LOP3.LUT R5, RZ, R8, RZ, 0x33, !PT ;  /* 0x00000008ff059212 */ /* 0x000fe400078e33ff */
[----:B------:R-:W-:Y:S02]  /*0ce0*/  @!P3 LOP3.LUT R0, RZ, R6, RZ, 0x33, !PT ;  /* 0x00000006ff00b212 */ /* 0x000fe400078e33ff */
[C---:B------:R-:W-:Y:S01]  /*0cf0*/  IADD3 R9, PT, PT, -R5.reuse, RZ, RZ ;  /* 0x000000ff05097210 */ /* 0x040fe20007ffe1ff */
[----:B----4-:R-:W-:Y:S02]  /*0d00*/  IMAD R2, R5, UR8, R2 ;  /* 0x0000000805027c24 */ /* 0x010fe4000f8e0202 */
[----:B-----5:R-:W-:Y:S01]  /*0d10*/  FMUL R5, R4, UR10 ;  /* 0x0000000a04057c20 */ /* 0x020fe20008400000 */
[----:B------:R-:W-:-:S02]  /*0d20*/  IMAD.MOV R7, RZ, RZ, -R0 ;  /* 0x000000ffff077224 */ /* 0x000fc400078e0a00 */
[----:B------:R-:W-:Y:S02]  /*0d30*/  IMAD R9, R8, R9, R13 ;  /* 0x0000000908097224 */ /* 0x000fe400078e020d */
[----:B------:R-:W-:Y:S02]  /*0d40*/  IMAD R17, R0, UR6, R17 ;  /* 0x0000000600117c24 */ /* 0x000fe4000f8e0211 */
[----:B------:R-:W-:Y:S01]  /*0d50*/  IMAD R6, R6, R7, R13 ;  /* 0x0000000706067224 */ /* 0x000fe200078e020d */
[----:B------:R-:W-:-:S04]  /*0d60*/  LEA R9, R9, R2, 0xc ;  /* 0x0000000209097211 */ /* 0x000fc800078e60ff */
[----:B------:R-:W-:Y:S01]  /*0d70*/  LEA R17, R6, R17, 0xc ;  /* 0x0000001106117211 */ /* 0x000fe200078e60ff */
[----:B0-----:R-:W-:-:S04]  /*0d80*/  IMAD.WIDE R14, R9, 0x4, R14 ;  /* 0x00000004090e7825 */ /* 0x001fc800078e020e */
[----:B--2---:R-:W-:Y:S01]  /*0d90*/  IMAD.WIDE R10, R17, 0x4, R10 ;  /* 0x00000004110a7825 */ /* 0x004fe200078e020a */
[----:B------:R-:W-:Y:S03]  /*0da0*/  STG.E desc[UR4][R14.64], R5 ;  /* 0x000000050e007986 */ /* 0x000fe6000c101904 */
[----:B-1----:R-:W-:-:S05]  /*0db0*/  FMUL R3, R3, UR7 ;  /* 0x0000000703037c20 */ /* 0x002fca0008400000 */
[----:B------:R-:W-:Y:S01]  /*0dc0*/  STG.E desc[UR4][R10.64], R3 ;  /* 0x000000030a007986 */ /* 0x000fe2000c101904 */
[----:B------:R-:W-:Y:S05]  /*0dd0*/  EXIT ;  /* 0x000000000000794d */ /* 0x000fea0003800000 */
.L_x_442:
        /* <DEDUP_REMOVED lines=10> */
.L_x_452:


//--------------------- .nv.shared.kernel_cutlass_dkdv_bwd_cudnnsdpabwdfmha_dkdv_d256_sm100BlackwellFusedAttentionDKDVKernel_object_at__TiledMMA_ThrLayoutVMNK21111000_PermutationMNK____MMAAtom_ThrID21_ShapeMNK2566416_TVLay_2 --------------------------
	.section	.nv.shared.kernel_cutlass_dkdv_bwd_cudnnsdpabwdfmha_dkdv_d256_sm100BlackwellFusedAttentionDKDVKernel_object_at__TiledMMA_ThrLayoutVMNK21111000_PermutationMNK____MMAAtom_ThrID21_ShapeMNK2566416_TVLay_2,"aw",@nobits
	.sectionflags	@""
	.align	1024
	.zero		1024


//--------------------- .nv.shared.reserved.0     --------------------------
	.section	.nv.shared.reserved.0,"aw",@nobits
	.align	8
	.weak		__nv_reservedSMEM_offset_0_alias
	.size		__nv_reservedSMEM_offset_0_alias, 0, 64
	.other		__nv_reservedSMEM_offset_0_alias,@"STO_CUDA_RESERVED_SHARED STV_DEFAULT"
__nv_reservedSMEM_offset_0_alias:
	.zero		0
.nv.shared.reserved.0:
	.zero		64
	.weak		__nv_reservedSMEM_allocation_phase
	.type		__nv_reservedSMEM_allocation_phase,@object
	.size		__nv_reservedSMEM_allocation_phase,(.L_0 - __nv_reservedSMEM_allocation_phase)
__nv_reservedSMEM_allocation_phase:
	.zero		1
.L_0:
	.zero		7
	.weak		__nv_reservedSMEM_devtool_atexit_pc
	.type		__nv_reservedSMEM_devtool_atexit_pc,@object
	.size		__nv_reservedSMEM_devtool_atexit_pc,(__nv_reservedSMEM_allocation_mask - __nv_reservedSMEM_devtool_atexit_pc)
__nv_reservedSMEM_devtool_atexit_pc:
	.zero		8
	.weak		__nv_reservedSMEM_allocation_mask
	.type		__nv_reservedSMEM_allocation_mask,@object
	.size		__nv_reservedSMEM_allocation_mask,(.L_2 - __nv_reservedSMEM_allocation_mask)
__nv_reservedSMEM_allocation_mask:
	.zero		4
.L_2:
	.zero		4
	.weak		__nv_reservedSMEM_tmem_allocation_pipeline_mbarrier
	.type		__nv_reservedSMEM_tmem_allocation_pipeline_mbarrier,@object
	.size		__nv_reservedSMEM_tmem_allocation_pipeline_mbarrier,(__nv_reservedSMEM_tmem_allocation_pipeline_mbarrier_parity - __nv_reservedSMEM_tmem_allocation_pipeline_mbarrier)
__nv_reservedSMEM_tmem_allocation_pipeline_mbarrier:
	.zero		8
	.weak		__nv_reservedSMEM_tmem_allocation_pipeline_mbarrier_parity
	.type		__nv_reservedSMEM_tmem_allocation_pipeline_mbarrier_parity,@object
	.size		__nv_reservedSMEM_tmem_allocation_pipeline_mbarrier_parity,(.L_4 - __nv_reservedSMEM_tmem_allocation_pipeline_mbarrier_parity)
__nv_reservedSMEM_tmem_allocation_pipeline_mbarrier_parity:
	.zero		4
.L_4:


//--------------------- .nv.shared.kernel_cutlass_kernel_cudnnsdpabwdfmha_dq_d256_sm100BlackwellFusedAttentionDQKernel_object_at_____Int32_Int32_Int32_TiledMMA_ThrLayoutVMNK21111000_PermutationMNK____MMAAtom_ThrID21_ShapeM_1 --------------------------
	.section	.nv.shared.kernel_cutlass_kernel_cudnnsdpabwdfmha_dq_d256_sm100BlackwellFusedAttentionDQKernel_object_at_____Int32_Int32_Int32_TiledMMA_ThrLayoutVMNK21111000_PermutationMNK____MMAAtom_ThrID21_ShapeM_1,"aw",@nobits
	.sectionflags	@""
	.align	1024
	.zero		1024


//--------------------- .nv.shared.kernel_cutlass_sum_OdO_cudnnsdpabwdfmha_backward_sm100_2kernelBlackwellFusedMultiHeadAttentionBackward_object_at__tensorptrf16gmemalign64o409625620481256div64_tensorptrf16gmemalign64o4096_0 --------------------------
	.section	.nv.shared.kernel_cutlass_sum_OdO_cudnnsdpabwdfmha_backward_sm100_2kernelBlackwellFusedMultiHeadAttentionBackward_object_at__tensorptrf16gmemalign64o409625620481256div64_tensorptrf16gmemalign64o4096_0,"aw",@nobits
	.sectionflags	@""
	.align	1024
	.zero		1024


//--------------------- .nv.constant0.kernel_cutlass_dkdv_bwd_cudnnsdpabwdfmha_dkdv_d256_sm100BlackwellFusedAttentionDKDVKernel_object_at__TiledMMA_ThrLayoutVMNK21111000_PermutationMNK____MMAAtom_ThrID21_ShapeMNK2566416_TVLay_2 --------------------------
	.section	.nv.constant0.kernel_cutlass_dkdv_bwd_cudnnsdpabwdfmha_dkdv_d256_sm100BlackwellFusedAttentionDKDVKernel_object_at__TiledMMA_ThrLayoutVMNK21111000_PermutationMNK____MMAAtom_ThrID21_ShapeMNK2566416_TVLay_2,"a",@progbits
	.sectionflags	@""
	.align	4
.nv.constant0.kernel_cutlass_dkdv_bwd_cudnnsdpabwdfmha_dkdv_d256_sm100BlackwellFusedAttentionDKDVKernel_object_at__TiledMMA_ThrLayoutVMNK21111000_PermutationMNK____MMAAtom_ThrID21_ShapeMNK2566416_TVLay_2:
	.zero		2220


//--------------------- .nv.constant0.kernel_cutlass_kernel_cudnnsdpabwdfmha_dq_d256_sm100BlackwellFusedAttentionDQKernel_object_at_____Int32_Int32_Int32_TiledMMA_ThrLayoutVMNK21111000_PermutationMNK____MMAAtom_ThrID21_ShapeM_1 --------------------------
	.section	.nv.constant0.kernel_cutlass_kernel_cudnnsdpabwdfmha_dq_d256_sm100BlackwellFusedAttentionDQKernel_object_at_____Int32_Int32_Int32_TiledMMA_ThrLayoutVMNK21111000_PermutationMNK____MMAAtom_ThrID21_ShapeM_1,"a",@progbits
	.sectionflags	@""
	.align	4
.nv.constant0.kernel_cutlass_kernel_cudnnsdpabwdfmha_dq_d256_sm100BlackwellFusedAttentionDQKernel_object_at_____Int32_Int32_Int32_TiledMMA_ThrLayoutVMNK21111000_PermutationMNK____MMAAtom_ThrID21_ShapeM_1:
	.zero		2056


//--------------------- .nv.constant0.kernel_cutlass_sum_OdO_cudnnsdpabwdfmha_backward_sm100_2kernelBlackwellFusedMultiHeadAttentionBackward_object_at__tensorptrf16gmemalign64o409625620481256div64_tensorptrf16gmemalign64o4096_0 --------------------------
	.section	.nv.constant0.kernel_cutlass_sum_OdO_cudnnsdpabwdfmha_backward_sm100_2kernelBlackwellFusedMultiHeadAttentionBackward_object_at__tensorptrf16gmemalign64o409625620481256div64_tensorptrf16gmemalign64o4096_0,"a",@progbits
	.sectionflags	@""
	.align	4
.nv.constant0.kernel_cutlass_sum_OdO_cudnnsdpabwdfmha_backward_sm100_2kernelBlackwellFusedMultiHeadAttentionBackward_object_at__tensorptrf16gmemalign64o409625620481256div64_tensorptrf16gmemalign64o4096_0:
	.zero		1080


//--------------------- SYMBOLS --------------------------

	.type		.nv.reservedSmem.offset0,@object
	.size		.nv.reservedSmem.offset0,0x4
	.type		.nv.reservedSmem.cap,@object
	.size		.nv.reservedSmem.cap,0x4
